def matmul_kernel(
    a_ptr,
    b_ptr,
    c_ptr,
    M,
    N,
    K,
    stride_am,
    stride_ak,
    stride_bk,
    stride_bn,
    stride_cm,
    stride_cn,
    BLOCK_M: tl.constexpr,
    BLOCK_N: tl.constexpr,
    BLOCK_K: tl.constexpr,
    GROUP_M: tl.constexpr,
):
    pid = tl.program_id(axis=0)
    num_pid_m = tl.cdiv(M, BLOCK_M)
    num_pid_n = tl.cdiv(N, BLOCK_N)
    num_pid_in_group = GROUP_M * num_pid_n
    group_id = pid // num_pid_in_group
    first_pid_m = group_id * GROUP_M
    group_size_m = min(num_pid_m - first_pid_m, GROUP_M)
    pid_m = first_pid_m + ((pid % num_pid_in_group) % group_size_m)
    pid_n = (pid % num_pid_in_group) // group_size_m

    offs_am = (pid_m * BLOCK_M + tl.arange(0, BLOCK_M)) % M
    offs_bn = (pid_n * BLOCK_N + tl.arange(0, BLOCK_N)) % N
    offs_k = tl.arange(0, BLOCK_K)
    a_ptrs = a_ptr + offs_am[:, None] * stride_am + offs_k[None, :] * stride_ak
    b_ptrs = b_ptr + offs_k[:, None] * stride_bk + offs_bn[None, :] * stride_bn

    acc = tl.zeros((BLOCK_M, BLOCK_N), dtype=tl.float32)
    for kk in range(0, tl.cdiv(K, BLOCK_K)):
        a = tl.load(a_ptrs, mask=offs_k[None, :] < K - kk * BLOCK_K, other=0.0)
        b = tl.load(b_ptrs, mask=offs_k[:, None] < K - kk * BLOCK_K, other=0.0)
        acc = tl.dot(a, b, acc)
        a_ptrs += BLOCK_K * stride_ak
        b_ptrs += BLOCK_K * stride_bk

    c = acc.to(c_ptr.dtype.element_ty)
    offs_cm = pid_m * BLOCK_M + tl.arange(0, BLOCK_M)
    offs_cn = pid_n * BLOCK_N + tl.arange(0, BLOCK_N)
    c_ptrs = c_ptr + offs_cm[:, None] * stride_cm + offs_cn[None, :] * stride_cn
    mask = (offs_cm[:, None] < M) & (offs_cn[None, :] < N)
    tl.store(c_ptrs, c, mask=mask)

# config = {"BLOCK_K": 128, "BLOCK_M": 128, "BLOCK_N": 256, "GROUP_M": 4, "arch": "sm_100", "dtype": "fp8e5m2", "num_ctas": 1, "num_stages": 3, "num_warps": 4}
# arch = sm_100


// ===== COMPILED SASS (sm_100a) =====

	.target	sm_100a

	.elftype	@"ET_EXEC"


//--------------------- .note.nv.tkinfo           --------------------------
	.section	.note.nv.tkinfo,"",@"SHT_NOTE"
	.sectionflags	@"SHF_NOTE_NV_TKINFO"
	.tkinfo
        /*0018*/ 	.word	0x00000081
        /*0030*/ 	.string	""
        /*0030*/ 	.string	"ptxas-blackwell"
        /*0030*/ 	.string	"Cuda compilation tools, release 12.9, V12.9.86"
        /*0030*/ 	.string	"Build cuda_12.9.r12.9/compiler.36037853_0"
        /*0030*/ 	.string	"-v  -suppress-debug-info  -lineinfo  -arch sm_100a "



//--------------------- .note.nv.cuver            --------------------------
	.section	.note.nv.cuver,"",@"SHT_NOTE"
	.sectionflags	@"SHF_NOTE_NV_CUVER"
        /*0018*/ 	.short	0x0001
        /*001a*/ 	.short	0x0064
        /*001c*/ 	.short	0x0001
        /*001e*/ 	.short	0x0000
        /*0020*/ 	.short	0x0001
        /*0022*/ 	.short	0x0000


//--------------------- .nv.info                  --------------------------
	.section	.nv.info,"",@"SHT_CUDA_INFO"
	.align	4


	//----- nvinfo : EIATTR_REGCOUNT
	.align		4
        /*0000*/ 	.byte	0x04, 0x2f
        /*0002*/ 	.short	(.L_4 - .L_3)
	.align		4
.L_3:
        /*0004*/ 	.word	index@(matmul_kernel)
        /*0008*/ 	.word	0x00000060


	//----- nvinfo : EIATTR_FRAME_SIZE
	.align		4
.L_4:
        /*000c*/ 	.byte	0x04, 0x11
        /*000e*/ 	.short	(.L_6 - .L_5)
	.align		4
.L_5:
        /*0010*/ 	.word	index@($__internal_2_$__cuda_sm10x_tcgen05_guardrail_trap_unallocated_columns_being_dealloced)
        /*0014*/ 	.word	0x00001810


	//----- nvinfo : EIATTR_FRAME_SIZE
	.align		4
.L_6:
        /*0018*/ 	.byte	0x04, 0x11
        /*001a*/ 	.short	(.L_8 - .L_7)
	.align		4
.L_7:
        /*001c*/ 	.word	index@($__internal_1_$__cuda_sm10x_tcgen05_guardrail_trap_phase_invalid_during_alloc)
        /*0020*/ 	.word	0x00001810


	//----- nvinfo : EIATTR_FRAME_SIZE
	.align		4
.L_8:
        /*0024*/ 	.byte	0x04, 0x11
        /*0026*/ 	.short	(.L_10 - .L_9)
	.align		4
.L_9:
        /*0028*/ 	.word	index@($__internal_0_$__cuda_sm10x_tcgen05_guardrail_trap_col_being_dealloced_not_returned_by_alloc)
        /*002c*/ 	.word	0x00001810


	//----- nvinfo : EIATTR_FRAME_SIZE
	.align		4
.L_10:
        /*0030*/ 	.byte	0x04, 0x11
        /*0032*/ 	.short	(.L_12 - .L_11)
	.align		4
.L_11:
        /*0034*/ 	.word	index@(matmul_kernel)
        /*0038*/ 	.word	0x00001810


	//----- nvinfo : EIATTR_MIN_STACK_SIZE
	.align		4
.L_12:
        /*003c*/ 	.byte	0x04, 0x12
        /*003e*/ 	.short	(.L_14 - .L_13)
	.align		4
.L_13:
        /*0040*/ 	.word	index@(matmul_kernel)
        /*0044*/ 	.word	0x00001810
.L_14:


//--------------------- .nv.info.matmul_kernel    --------------------------
	.section	.nv.info.matmul_kernel,"",@"SHT_CUDA_INFO"
	.sectionflags	@""
	.align	4


	//----- nvinfo : EIATTR_CUDA_API_VERSION
	.align		4
        /*0000*/ 	.byte	0x04, 0x37
        /*0002*/ 	.short	(.L_16 - .L_15)
.L_15:
        /*0004*/ 	.word	0x00000081


	//----- nvinfo : EIATTR_KPARAM_INFO
	.align		4
.L_16:
        /*0008*/ 	.byte	0x04, 0x17
        /*000a*/ 	.short	(.L_18 - .L_17)
.L_17:
        /*000c*/ 	.word	0x00000000
        /*0010*/ 	.short	0x000d
        /*0012*/ 	.short	0x0048
        /*0014*/ 	.byte	0x00, 0xf4, 0x21, 0x00


	//----- nvinfo : EIATTR_KPARAM_INFO
	.align		4
.L_18:
        /*0018*/ 	.byte	0x04, 0x17
        /*001a*/ 	.short	(.L_20 - .L_19)
.L_19:
        /*001c*/ 	.word	0x00000000
        /*0020*/ 	.short	0x000c
        /*0022*/ 	.short	0x0040
        /*0024*/ 	.byte	0x00, 0xf4, 0x21, 0x00


	//----- nvinfo : EIATTR_KPARAM_INFO
	.align		4
.L_20:
        /*0028*/ 	.byte	0x04, 0x17
        /*002a*/ 	.short	(.L_22 - .L_21)
.L_21:
        /*002c*/ 	.word	0x00000000
        /*0030*/ 	.short	0x000b
        /*0032*/ 	.short	0x0038
        /*0034*/ 	.byte	0x00, 0xf0, 0x11, 0x00


	//----- nvinfo : EIATTR_KPARAM_INFO
	.align		4
.L_22:
        /*0038*/ 	.byte	0x04, 0x17
        /*003a*/ 	.short	(.L_24 - .L_23)
.L_23:
        /*003c*/ 	.word	0x00000000
        /*0040*/ 	.short	0x000a
        /*0042*/ 	.short	0x0034
        /*0044*/ 	.byte	0x00, 0xf0, 0x11, 0x00


	//----- nvinfo : EIATTR_KPARAM_INFO
	.align		4
.L_24:
        /*0048*/ 	.byte	0x04, 0x17
        /*004a*/ 	.short	(.L_26 - .L_25)
.L_25:
        /*004c*/ 	.word	0x00000000
        /*0050*/ 	.short	0x0009
        /*0052*/ 	.short	0x0030
        /*0054*/ 	.byte	0x00, 0xf0, 0x11, 0x00


	//----- nvinfo : EIATTR_KPARAM_INFO
	.align		4
.L_26:
        /*0058*/ 	.byte	0x04, 0x17
        /*005a*/ 	.short	(.L_28 - .L_27)
.L_27:
        /*005c*/ 	.word	0x00000000
        /*0060*/ 	.short	0x0008
        /*0062*/ 	.short	0x002c
        /*0064*/ 	.byte	0x00, 0xf0, 0x11, 0x00


	//----- nvinfo : EIATTR_KPARAM_INFO
	.align		4
.L_28:
        /*0068*/ 	.byte	0x04, 0x17
        /*006a*/ 	.short	(.L_30 - .L_29)
.L_29:
        /*006c*/ 	.word	0x00000000
        /*0070*/ 	.short	0x0007
        /*0072*/ 	.short	0x0028
        /*0074*/ 	.byte	0x00, 0xf0, 0x11, 0x00


	//----- nvinfo : EIATTR_KPARAM_INFO
	.align		4
.L_30:
        /*0078*/ 	.byte	0x04, 0x17
        /*007a*/ 	.short	(.L_32 - .L_31)
.L_31:
        /*007c*/ 	.word	0x00000000
        /*0080*/ 	.short	0x0006
        /*0082*/ 	.short	0x0024
        /*0084*/ 	.byte	0x00, 0xf0, 0x11, 0x00


	//----- nvinfo : EIATTR_KPARAM_INFO
	.align		4
.L_32:
        /*0088*/ 	.byte	0x04, 0x17
        /*008a*/ 	.short	(.L_34 - .L_33)
.L_33:
        /*008c*/ 	.word	0x00000000
        /*0090*/ 	.short	0x0005
        /*0092*/ 	.short	0x0020
        /*0094*/ 	.byte	0x00, 0xf0, 0x11, 0x00


	//----- nvinfo : EIATTR_KPARAM_INFO
	.align		4
.L_34:
        /*0098*/ 	.byte	0x04, 0x17
        /*009a*/ 	.short	(.L_36 - .L_35)
.L_35:
        /*009c*/ 	.word	0x00000000
        /*00a0*/ 	.short	0x0004
        /*00a2*/ 	.short	0x001c
        /*00a4*/ 	.byte	0x00, 0xf0, 0x11, 0x00


	//----- nvinfo : EIATTR_KPARAM_INFO
	.align		4
.L_36:
        /*00a8*/ 	.byte	0x04, 0x17
        /*00aa*/ 	.short	(.L_38 - .L_37)
.L_37:
        /*00ac*/ 	.word	0x00000000
        /*00b0*/ 	.short	0x0003
        /*00b2*/ 	.short	0x0018
        /*00b4*/ 	.byte	0x00, 0xf0, 0x11, 0x00


	//----- nvinfo : EIATTR_KPARAM_INFO
	.align		4
.L_38:
        /*00b8*/ 	.byte	0x04, 0x17
        /*00ba*/ 	.short	(.L_40 - .L_39)
.L_39:
        /*00bc*/ 	.word	0x00000000
        /*00c0*/ 	.short	0x0002
        /*00c2*/ 	.short	0x0010
        /*00c4*/ 	.byte	0x00, 0xf4, 0x21, 0x00


	//----- nvinfo : EIATTR_KPARAM_INFO
	.align		4
.L_40:
        /*00c8*/ 	.byte	0x04, 0x17
        /*00ca*/ 	.short	(.L_42 - .L_41)
.L_41:
        /*00cc*/ 	.word	0x00000000
        /*00d0*/ 	.short	0x0001
        /*00d2*/ 	.short	0x0008
        /*00d4*/ 	.byte	0x00, 0xf4, 0x21, 0x00


	//----- nvinfo : EIATTR_KPARAM_INFO
	.align		4
.L_42:
        /*00d8*/ 	.byte	0x04, 0x17
        /*00da*/ 	.short	(.L_44 - .L_43)
.L_43:
        /*00dc*/ 	.word	0x00000000
        /*00e0*/ 	.short	0x0000
        /*00e2*/ 	.short	0x0000
        /*00e4*/ 	.byte	0x00, 0xf4, 0x21, 0x00


	//----- nvinfo : EIATTR_AT_ENTRY_FRAGMENTS
	.align		4
.L_44:
        /*00e8*/ 	.byte	0x04, 0x4f
        /*00ea*/ 	.short	(.L_46 - .L_45)


	//   ....[0]....
.L_45:
        /*00ec*/ 	.word	0x00000004


	//----- nvinfo : EIATTR_RESERVED_SMEM_USED
	.align		4
.L_46:
        /*00f0*/ 	.byte	0x01, 0x41
	.zero		2


	//----- nvinfo : EIATTR_SPARSE_MMA_MASK
	.align		4
        /*00f4*/ 	.byte	0x03, 0x50
        /*00f6*/ 	.short	0x0000


	//----- nvinfo : EIATTR_TCGEN05_1CTA_USED
	.align		4
        /*00f8*/ 	.byte	0x01, 0x51
	.zero		2


	//----- nvinfo : EIATTR_MAXREG_COUNT
	.align		4
        /*00fc*/ 	.byte	0x03, 0x1b
        /*00fe*/ 	.short	0x00ff


	//----- nvinfo : EIATTR_NUM_BARRIERS
	.align		4
        /*0100*/ 	.byte	0x02, 0x4c
        /*0102*/ 	.byte	0x01
	.zero		1


	//----- nvinfo : EIATTR_ANNOTATIONS
	.align		4
        /*0104*/ 	.byte	0x04, 0x55
        /*0106*/ 	.short	(.L_48 - .L_47)


	//   ....[0]....
.L_47:
        /*0108*/ 	.word	0x00000001
        /*010c*/ 	.byte	0xc0, 0x03, 0x00, 0x00, 0x01, 0x00, 0x00, 0x00, 0xa0, 0x09, 0x00, 0x00, 0x01, 0x00, 0x00, 0x00
        /* <DEDUP_REMOVED lines=2942> */
        /*b8fc*/ 	.byte	0x60, 0x6a, 0x04, 0x00


	//----- nvinfo : EIATTR_INT_WARP_WIDE_INSTR_OFFSETS
	.align		4
.L_48:
        /*b900*/ 	.byte	0x04, 0x31
        /*b902*/ 	.short	(.L_50 - .L_49)


	//   ....[0]....
.L_49:
        /*b904*/ 	.word	0x0000b3d0


	//   ....[1]....
        /*b908*/ 	.word	0x0000b420


	//   ....[2]....
        /*b90c*/ 	.word	0x00015740


	//   ....[3]....
        /*b910*/ 	.word	0x00046f80


	//   ....[4]....
        /*b914*/ 	.word	0x00046fd0


	//----- nvinfo : EIATTR_COOP_GROUP_MASK_REGIDS
	.align		4
.L_50:
        /*b918*/ 	.byte	0x04, 0x29
        /*b91a*/ 	.short	(.L_52 - .L_51)


	//   ....[0]....
.L_51:
        /*b91c*/ 	.word	0xffffffff


	//   ....[1]....
        /*b920*/ 	.word	0xffffffff


	//   ....[2]....
        /*b924*/ 	.word	0xffffffff


	//   ....[3]....
        /*b928*/ 	.word	0xffffffff


	//----- nvinfo : EIATTR_COOP_GROUP_INSTR_OFFSETS
	.align		4
.L_52:
        /*b92c*/ 	.byte	0x04, 0x28
        /*b92e*/ 	.short	(.L_54 - .L_53)


	//   ....[0]....
.L_53:
        /*b930*/ 	.word	0x00000070


	//   ....[1]....
        /*b934*/ 	.word	0x00000330


	//   ....[2]....
        /*b938*/ 	.word	0x00046e10


	//   ....[3]....
        /*b93c*/ 	.word	0x00047080


	//----- nvinfo : EIATTR_VRC_CTA_INIT_COUNT
	.align		4
.L_54:
        /*b940*/ 	.byte	0x02, 0x4a
        /*b942*/ 	.byte	0x80
	.zero		1


	//----- nvinfo : EIATTR_MBARRIER_INSTR_OFFSETS
	.align		4
        /*b944*/ 	.byte	0x04, 0x39
        /*b946*/ 	.short	(.L_56 - .L_55)


	//   ....[0]....
.L_55:
        /*b948*/ 	.word	0x0000bcb0
        /*b94c*/ 	.word	0x000000ff
        /*b950*/ 	.word	0x00000000
        /*b954*/ 	.short	0x0100
        /*b956*/ 	.byte	0x06
	.zero		1


	//   ....[1]....
        /*b958*/ 	.word	0x00015770
        /*b95c*/ 	.word	0x000000ff
        /*b960*/ 	.word	0x00018008
        /*b964*/ 	.short	0x0100
        /*b966*/ 	.byte	0x09
	.zero		1


	//   ....[2]....
        /*b968*/ 	.word	0x000277b0
        /*b96c*/ 	.word	0x000000ff
        /*b970*/ 	.word	0x00000000
        /*b974*/ 	.short	0x010a
        /*b976*/ 	.byte	0x06
	.zero		1


	//   ....[3]....
        /*b978*/ 	.word	0x0003cda0
        /*b97c*/ 	.word	0x000000ff
        /*b980*/ 	.word	0x00000000
        /*b984*/ 	.short	0x010a
        /*b986*/ 	.byte	0x06
	.zero		1


	//   ....[4]....
        /*b988*/ 	.word	0x0003cf30
        /*b98c*/ 	.word	0x000000ff
        /*b990*/ 	.word	0x00018000
        /*b994*/ 	.short	0x0108
        /*b996*/ 	.byte	0x09
	.zero		1


	//   ....[5]....
        /*b998*/ 	.word	0x0003cfe0
        /*b99c*/ 	.word	0x000000ff
        /*b9a0*/ 	.word	0x00018008
        /*b9a4*/ 	.short	0x0108
        /*b9a6*/ 	.byte	0x09
	.zero		1


	//   ....[6]....
        /*b9a8*/ 	.word	0x000470a0
        /*b9ac*/ 	.word	0x000000ff
        /*b9b0*/ 	.word	0x00000000
        /*b9b4*/ 	.short	0x010a
        /*b9b6*/ 	.byte	0x06
	.zero		1


	//   ....[7]....
        /*b9b8*/ 	.word	0x000470d0
        /*b9bc*/ 	.word	0x000000ff
        /*b9c0*/ 	.word	0x00000000
        /*b9c4*/ 	.short	0x010a
        /*b9c6*/ 	.byte	0x06
	.zero		1


	//----- nvinfo : EIATTR_NUM_MBARRIERS
	.align		4
.L_56:
        /*b9c8*/ 	.byte	0x03, 0x38
        /*b9ca*/ 	.short	0x0002


	//----- nvinfo : EIATTR_EXIT_INSTR_OFFSETS
	.align		4
        /*b9cc*/ 	.byte	0x04, 0x1c
        /*b9ce*/ 	.short	(.L_58 - .L_57)


	//   ....[0]....
.L_57:
        /*b9d0*/ 	.word	0x00047090


	//----- nvinfo : EIATTR_REQNTID
	.align		4
.L_58:
        /*b9d4*/ 	.byte	0x04, 0x10
        /*b9d6*/ 	.short	(.L_60 - .L_59)
.L_59:
        /*b9d8*/ 	.word	0x00000080
        /*b9dc*/ 	.word	0x00000001
        /*b9e0*/ 	.word	0x00000001


	//----- nvinfo : EIATTR_CRS_STACK_SIZE
	.align		4
.L_60:
        /*b9e4*/ 	.byte	0x04, 0x1e
        /*b9e6*/ 	.short	(.L_62 - .L_61)
.L_61:
        /*b9e8*/ 	.word	0x00000000


	//----- nvinfo : EIATTR_CBANK_PARAM_SIZE
	.align		4
.L_62:
        /*b9ec*/ 	.byte	0x03, 0x19
        /*b9ee*/ 	.short	0x0050


	//----- nvinfo : EIATTR_PARAM_CBANK
	.align		4
        /*b9f0*/ 	.byte	0x04, 0x0a
        /*b9f2*/ 	.short	(.L_64 - .L_63)
	.align		4
.L_63:
        /*b9f4*/ 	.word	index@(.nv.constant0.matmul_kernel)
        /*b9f8*/ 	.short	0x0380
        /*b9fa*/ 	.short	0x0050


	//----- nvinfo : EIATTR_SW_WAR
	.align		4
.L_64:
        /*b9fc*/ 	.byte	0x04, 0x36
        /*b9fe*/ 	.short	(.L_66 - .L_65)
.L_65:
        /*ba00*/ 	.word	0x00000008
.L_66:


//--------------------- .nv.compat                --------------------------
	.section	.nv.compat,"",@"SHT_CUDA_COMPAT_INFO"
	.align	4
        /*0000*/ 	.byte	0x02, 0x02, 0x02, 0x00, 0x02, 0x05, 0x05, 0x00, 0x02, 0x03, 0x00, 0x00, 0x02, 0x06, 0x01, 0x00


//--------------------- .nv.callgraph             --------------------------
	.section	.nv.callgraph,"",@"SHT_CUDA_CALLGRAPH"
	.align	4
	.sectionentsize	8
	.align		4
        /*0000*/ 	.word	0x00000000
	.align		4
        /*0004*/ 	.word	0xffffffff
	.align		4
        /*0008*/ 	.word	0x00000000
	.align		4
        /*000c*/ 	.word	0xfffffffe
	.align		4
        /*0010*/ 	.word	0x00000000
	.align		4
        /*0014*/ 	.word	0xfffffffd
	.align		4
        /*0018*/ 	.word	0x00000000
	.align		4
        /*001c*/ 	.word	0xfffffffc


//--------------------- .text.matmul_kernel       --------------------------
	.section	.text.matmul_kernel,"ax",@progbits
	.align	128
        .global         matmul_kernel
        .type           matmul_kernel,@function
        .size           matmul_kernel,(.L_x_20 - matmul_kernel)
        .other          matmul_kernel,@"STO_CUDA_ENTRY STV_DEFAULT"
matmul_kernel:
.text.matmul_kernel:
[----:B------:R-:W0:Y:S01]  /*0000*/  LDC R1, c[0x0][0x37c] ;  /* 0x0000df00ff017b82 */ /* 0x000e220000000800 */
[----:B------:R-:W1:Y:S01]  /*0010*/  S2R R39, SR_TID.X ;  /* 0x0000000000277919 */ /* 0x000e620000002100 */
[----:B0-----:R-:W-:Y:S01]  /*0020*/  VIADD R1, R1, 0xffffe7f0 ;  /* 0xffffe7f001017836 */ /* 0x001fe20000000000 */
[----:B-1----:R-:W-:-:S13]  /*0030*/  ISETP.GE.U32.AND P0, PT, R39, 0x20, PT ;  /* 0x000000202700780c */ /* 0x002fda0003f06070 */
[----:B------:R-:W-:Y:S02]  /*0040*/  VOTEU.ANY UP0, P0 ;  /* 0x0000000000ff7886 */ /* 0x000fe40000000100 */
[----:B------:R-:W-:Y:S05]  /*0050*/  BRA.U UP0, `(.L_x_0) ;  /* 0x0000000100b87547 */ /* 0x000fea000b800000 */
[----:B------:R-:W0:Y:S01]  /*0060*/  S2UR UR6, SR_CgaCtaId ;  /* 0x00000000000679c3 */ /* 0x000e220000008800 */
[----:B------:R-:W-:Y:S01]  /*0070*/  NOP ;  /* 0x0000000000007918 */ /* 0x000fe20000000000 */
[----:B------:R-:W-:Y:S02]  /*0080*/  UMOV UR4, 0x40 ;  /* 0x0000004000047882 */ /* 0x000fe40000000000 */
[----:B0-----:R-:W-:-:S09]  /*0090*/  ULEA UR4, UR6, UR4, 0x18 ;  /* 0x0000000406047291 */ /* 0x001fd2000f8ec0ff */
[----:B------:R-:W0:Y:S01]  /*00a0*/  LDS.U8 R0, [UR4] ;  /* 0x00000004ff007984 */ /* 0x000e220008000000 */
[----:B------:R-:W-:Y:S02]  /*00b0*/  UMOV UR4, 0x400 ;  /* 0x0000040000047882 */ /* 0x000fe40000000000 */
[----:B------:R-:W-:Y:S01]  /*00c0*/  ULEA UR4, UR6, UR4, 0x18 ;  /* 0x0000000406047291 */ /* 0x000fe2000f8ec0ff */
[----:B0-----:R-:W-:-:S13]  /*00d0*/  ISETP.NE.AND P0, PT, R0, RZ, PT ;  /* 0x000000ff0000720c */ /* 0x001fda0003f05270 */
[----:B------:R-:W-:Y:S05]  /*00e0*/  @P0 BRA `(.L_x_1) ;  /* 0x00000000007c0947 */ /* 0x000fea0003800000 */
[----:B------:R-:W-:-:S13]  /*00f0*/  ELECT P0, URZ, PT ;  /* 0x0000000000ff782f */ /* 0x000fda0003800000 */
[----:B------:R-:W-:Y:S05]  /*0100*/  @!P0 BRA `(.L_x_2) ;  /* 0x0000000000848947 */ /* 0x000fea0003800000 */
[----:B------:R-:W-:Y:S01]  /*0110*/  UMOV UR5, 0x8 ;  /* 0x0000000800057882 */ /* 0x000fe20000000000 */
[----:B------:R-:W-:Y:S02]  /*0120*/  IMAD.MOV.U32 R4, RZ, RZ, 0x1 ;  /* 0x00000001ff047424 */ /* 0x000fe400078e00ff */
[----:B------:R-:W-:Y:S02]  /*0130*/  IMAD.MOV.U32 R5, RZ, RZ, 0xff ;  /* 0x000000ffff057424 */ /* 0x000fe400078e00ff */
[----:B------:R-:W-:Y:S04]  /*0140*/  DEPBAR.LE SB0, 0x36 ;  /* 0x00008d800000791a */ /* 0x000fe80000000000 */
[----:B------:R-:W0:Y:S02]  /*0150*/  UTCATOMSWS.FIND_AND_SET.ALIGN UP1, UR5, UR5 ;  /* 0x00000005000575e3 */ /* 0x000e240008020800 */
[----:B0-----:R-:W-:-:S04]  /*0160*/  PLOP3.LUT P0, PT, PT, PT, UP1, 0x80, 0x8 ;  /* 0x000000000008781c */ /* 0x001fc80003f0f018 */
[----:B------:R-:W-:-:S04]  /*0170*/  SEL R0, RZ, 0xffffffff, !P0 ;  /* 0xffffffffff007807 */ /* 0x000fc80004000000 */
[----:B------:R-:W-:Y:S01]  /*0180*/  ISETP.NE.AND P0, PT, R0, RZ, PT ;  /* 0x000000ff0000720c */ /* 0x000fe20003f05270 */
[----:B------:R-:W-:-:S12]  /*0190*/  IMAD.U32 R0, RZ, RZ, UR5 ;  /* 0x00000005ff007e24 */ /* 0x000fd8000f8e00ff */
[----:B------:R-:W-:Y:S05]  /*01a0*/  @P0 BRA `(.L_x_3) ;  /* 0x0000000000240947 */ /* 0x000fea0003800000 */
.L_x_4:
[----:B------:R-:W-:Y:S05]  /*01b0*/  NANOSLEEP 0x64 ;  /* 0x000000640000795d */ /* 0x000fea0003800000 */
[----:B------:R-:W-:-:S05]  /*01c0*/  UMOV UR5, 0x8 ;  /* 0x0000000800057882 */ /* 0x000fca0000000000 */
[----:B------:R-:W-:Y:S04]  /*01d0*/  DEPBAR.LE SB0, 0x36 ;  /* 0x00008d800000791a */ /* 0x000fe80000000000 */
[----:B------:R-:W0:Y:S02]  /*01e0*/  UTCATOMSWS.FIND_AND_SET.ALIGN UP1, UR5, UR5 ;  /* 0x00000005000575e3 */ /* 0x000e240008020800 */
[----:B0-----:R-:W-:-:S04]  /*01f0*/  PLOP3.LUT P0, PT, PT, PT, UP1, 0x80, 0x8 ;  /* 0x000000000008781c */ /* 0x001fc80003f0f018 */
[----:B------:R-:W-:-:S04]  /*0200*/  SEL R0, RZ, 0xffffffff, !P0 ;  /* 0xffffffffff007807 */ /* 0x000fc80004000000 */
[----:B------:R-:W-:Y:S01]  /*0210*/  ISETP.NE.AND P0, PT, R0, RZ, PT ;  /* 0x000000ff0000720c */ /* 0x000fe20003f05270 */
[----:B------:R-:W-:-:S12]  /*0220*/  IMAD.U32 R0, RZ, RZ, UR5 ;  /* 0x00000005ff007e24 */ /* 0x000fd8000f8e00ff */
[----:B------:R-:W-:Y:S05]  /*0230*/  @!P0 BRA `(.L_x_4) ;  /* 0xfffffffc00dc8947 */ /* 0x000fea000383ffff */
.L_x_3:
[C---:B------:R-:W-:Y:S01]  /*0240*/  VIADD R3, R0.reuse, 0x10 ;  /* 0x0000001000037836 */ /* 0x040fe20000000000 */
[----:B------:R-:W-:Y:S01]  /*0250*/  UMOV UR5, 0x50 ;  /* 0x0000005000057882 */ /* 0x000fe20000000000 */
[----:B------:R-:W-:Y:S01]  /*0260*/  SHF.L.U32 R2, R5, R0, RZ ;  /* 0x0000000005027219 */ /* 0x000fe200000006ff */
[----:B------:R-:W-:Y:S01]  /*0270*/  ULEA UR5, UR6, UR5, 0x18 ;  /* 0x0000000506057291 */ /* 0x000fe2000f8ec0ff */
[----:B------:R-:W-:Y:S01]  /*0280*/  IMAD.SHL.U32 R0, R0, 0x20, RZ ;  /* 0x0000002000007824 */ /* 0x000fe200078e00ff */
[----:B------:R-:W-:-:S04]  /*0290*/  SHF.L.U32 R3, R4, R3, RZ ;  /* 0x0000000304037219 */ /* 0x000fc800000006ff */
[----:B------:R-:W-:-:S05]  /*02a0*/  LOP3.LUT R2, R3, R2, RZ, 0xfc, !PT ;  /* 0x0000000203027212 */ /* 0x000fca00078efcff */
[----:B------:R0:W-:Y:S04]  /*02b0*/  ATOMS.OR RZ, [UR5], R2 ;  /* 0x00000002ffff798c */ /* 0x0001e8000b000005 */
[----:B------:R0:W-:Y:S01]  /*02c0*/  STS [UR4], R0 ;  /* 0x00000000ff007988 */ /* 0x0001e20008000804 */
[----:B------:R-:W-:Y:S05]  /*02d0*/  BRA `(.L_x_2) ;  /* 0x0000000000107947 */ /* 0x000fea0003800000 */
.L_x_1:
[----:B------:R-:W-:Y:S01]  /*02e0*/  IMAD.MOV.U32 R0, RZ, RZ, -0x1 ;  /* 0xffffffffff007424 */ /* 0x000fe200078e00ff */
[----:B------:R-:W-:-:S04]  /*02f0*/  MOV R2, 0x320 ;  /* 0x0000032000027802 */ /* 0x000fc80000000f00 */
[----:B------:R0:W-:Y:S03]  /*0300*/  STS [UR4], R0 ;  /* 0x00000000ff007988 */ /* 0x0001e60008000804 */
[----:B0-----:R-:W-:Y:S05]  /*0310*/  CALL.REL.NOINC `($__internal_1_$__cuda_sm10x_tcgen05_guardrail_trap_phase_invalid_during_alloc) ;  /* 0x0000046c00847944 */ /* 0x001fea0003c00000 */
.L_x_2:
[----:B------:R-:W-:Y:S05]  /*0320*/  WARPSYNC.ALL ;  /* 0x0000000000007948 */ /* 0x000fea0003800000 */
[----:B------:R-:W-:Y:S01]  /*0330*/  NOP ;  /* 0x0000000000007918 */ /* 0x000fe20000000000 */
.L_x_0:
[----:B------:R-:W1:Y:S01]  /*0340*/  LDC.64 R10, c[0x0][0x398] ;  /* 0x0000e600ff0a7b82 */ /* 0x000e620000000a00 */
[----:B------:R-:W2:Y:S01]  /*0350*/  S2R R5, SR_CTAID.X ;  /* 0x0000000000057919 */ /* 0x000ea20000002500 */
[----:B------:R-:W-:Y:S01]  /*0360*/  UMOV UR9, 0x400 ;  /* 0x0000040000097882 */ /* 0x000fe20000000000 */
[----:B------:R-:W3:Y:S01]  /*0370*/  LDCU UR4, c[0x0][0x3a4] ;  /* 0x00007480ff0477ac */ /* 0x000ee20008000800 */
[----:B------:R-:W4:Y:S04]  /*0380*/  LDCU.128 UR12, c[0x0][0x380] ;  /* 0x00007000ff0c77ac */ /* 0x000f280008000c00 */
[----:B------:R-:W0:Y:S02]  /*0390*/  S2UR UR5, SR_CgaCtaId ;  /* 0x00000000000579c3 */ /* 0x000e240000008800 */
[----:B01----:R-:W-:Y:S01]  /*03a0*/  VIADD R0, R11, 0xff ;  /* 0x000000ff0b007836 */ /* 0x003fe20000000000 */
[----:B------:R-:W-:Y:S01]  /*03b0*/  IABS R15, R10 ;  /* 0x0000000a000f7213 */ /* 0x000fe20000000000 */
[----:B------:R-:W-:Y:S03]  /*03c0*/  STL [R1+0x12bc], R11 ;  /* 0x0012bc0b01007387 */ /* 0x000fe60000100800 */
[----:B------:R-:W-:Y:S01]  /*03d0*/  SHF.R.S32.HI R3, RZ, 0x1f, R0 ;  /* 0x0000001fff037819 */ /* 0x000fe20000011400 */
[----:B------:R-:W-:-:S03]  /*03e0*/  ULEA UR9, UR5, UR9, 0x18 ;  /* 0x0000000905097291 */ /* 0x000fc6000f8ec0ff */
[----:B------:R-:W-:Y:S01]  /*03f0*/  LEA.HI R3, R3, R0, RZ, 0x8 ;  /* 0x0000000003037211 */ /* 0x000fe200078f40ff */
[----:B------:R-:W-:Y:S01]  /*0400*/  BAR.SYNC.DEFER_BLOCKING 0x0 ;  /* 0x0000000000007b1d */ /* 0x000fe20000010000 */
[----:B--2---:R-:W-:Y:S02]  /*0410*/  IABS R8, R5 ;  /* 0x0000000500087213 */ /* 0x004fe40000000000 */
[----:B------:R-:W-:-:S05]  /*0420*/  SHF.R.S32.HI R3, RZ, 0x8, R3 ;  /* 0x00000008ff037819 */ /* 0x000fca0000011403 */
[----:B------:R-:W-:-:S05]  /*0430*/  IMAD.SHL.U32 R4, R3, 0x4, RZ ;  /* 0x0000000403047824 */ /* 0x000fca00078e00ff */
[-C--:B------:R-:W-:Y:S02]  /*0440*/  IABS R7, R4.reuse ;  /* 0x0000000400077213 */ /* 0x080fe40000000000 */
[----:B------:R-:W-:Y:S02]  /*0450*/  IABS R12, R4 ;  /* 0x00000004000c7213 */ /* 0x000fe40000000000 */
[----:B------:R-:W0:Y:S01]  /*0460*/  I2F.RP R0, R7 ;  /* 0x0000000700007306 */ /* 0x000e220000209400 */
[----:B------:R-:W1:Y:S07]  /*0470*/  LDS R16, [UR9] ;  /* 0x00000009ff107984 */ /* 0x000e6e0008000800 */
[----:B0-----:R-:W0:Y:S02]  /*0480*/  MUFU.RCP R0, R0 ;  /* 0x0000000000007308 */ /* 0x001e240000001000 */
[----:B0-----:R-:W-:-:S02]  /*0490*/  VIADD R2, R0, 0xffffffe ;  /* 0x0ffffffe00027836 */ /* 0x001fc40000000000 */
[----:B------:R-:W-:-:S04]  /*04a0*/  IMAD.MOV R0, RZ, RZ, -R12 ;  /* 0x000000ffff007224 */ /* 0x000fc800078e0a0c */
[----:B------:R0:W2:Y:S02]  /*04b0*/  F2I.FTZ.U32.TRUNC.NTZ R3, R2 ;  /* 0x0000000200037305 */ /* 0x0000a4000021f000 */
[----:B0-----:R-:W-:Y:S01]  /*04c0*/  IMAD.MOV.U32 R2, RZ, RZ, RZ ;  /* 0x000000ffff027224 */ /* 0x001fe200078e00ff */
[----:B-1----:R-:W-:Y:S01]  /*04d0*/  R2UR UR8, R16 ;  /* 0x00000000100872ca */ /* 0x002fe200000e0000 */
[----:B--2---:R-:W-:-:S04]  /*04e0*/  IMAD.MOV R6, RZ, RZ, -R3 ;  /* 0x000000ffff067224 */ /* 0x004fc800078e0a03 */
[----:B------:R-:W-:Y:S02]  /*04f0*/  IMAD R9, R6, R7, RZ ;  /* 0x0000000706097224 */ /* 0x000fe400078e02ff */
[----:B------:R-:W-:Y:S01]  /*0500*/  IMAD.MOV.U32 R6, RZ, RZ, R8 ;  /* 0x000000ffff067224 */ /* 0x000fe200078e0008 */
[----:B------:R-:W-:Y:S01]  /*0510*/  IABS R8, R11 ;  /* 0x0000000b00087213 */ /* 0x000fe20000000000 */
[----:B------:R-:W-:-:S06]  /*0520*/  IMAD.HI.U32 R3, R3, R9, R2 ;  /* 0x0000000903037227 */ /* 0x000fcc00078e0002 */
[----:B------:R-:W-:-:S04]  /*0530*/  IMAD.HI.U32 R3, R3, R6, RZ ;  /* 0x0000000603037227 */ /* 0x000fc800078e00ff */
[----:B------:R-:W-:Y:S01]  /*0540*/  IMAD R0, R3, R0, R6 ;  /* 0x0000000003007224 */ /* 0x000fe200078e0206 */
[----:B------:R-:W-:Y:S04]  /*0550*/  BAR.SYNC.DEFER_BLOCKING 0x0 ;  /* 0x0000000000007b1d */ /* 0x000fe80000010000 */
[----:B------:R-:W-:-:S13]  /*0560*/  ISETP.GT.U32.AND P1, PT, R7, R0, PT ;  /* 0x000000000700720c */ /* 0x000fda0003f24070 */
[----:B------:R-:W-:Y:S02]  /*0570*/  @!P1 IMAD.IADD R0, R0, 0x1, -R7 ;  /* 0x0000000100009824 */ /* 0x000fe400078e0a07 */
[----:B------:R-:W-:Y:S01]  /*0580*/  @!P1 VIADD R3, R3, 0x1 ;  /* 0x0000000103039836 */ /* 0x000fe20000000000 */
[----:B------:R-:W-:Y:S02]  /*0590*/  ISETP.NE.AND P1, PT, R4, RZ, PT ;  /* 0x000000ff0400720c */ /* 0x000fe40003f25270 */
[----:B------:R-:W-:Y:S02]  /*05a0*/  ISETP.GE.U32.AND P0, PT, R0, R7, PT ;  /* 0x000000070000720c */ /* 0x000fe40003f06070 */
[----:B------:R-:W-:Y:S01]  /*05b0*/  LOP3.LUT R0, R5, R4, RZ, 0x3c, !PT ;  /* 0x0000000405007212 */ /* 0x000fe200078e3cff */
[----:B------:R-:W0:Y:S03]  /*05c0*/  I2F.RP R7, R8 ;  /* 0x0000000800077306 */ /* 0x000e260000209400 */
[----:B------:R-:W-:Y:S01]  /*05d0*/  ISETP.GE.AND P2, PT, R0, RZ, PT ;  /* 0x000000ff0000720c */ /* 0x000fe20003f46270 */
[----:B------:R-:W-:-:S06]  /*05e0*/  VIADD R0, R10, 0x7f ;  /* 0x0000007f0a007836 */ /* 0x000fcc0000000000 */
[----:B------:R-:W-:-:S04]  /*05f0*/  @P0 VIADD R3, R3, 0x1 ;  /* 0x0000000103030836 */ /* 0x000fc80000000000 */
[----:B------:R-:W-:Y:S01]  /*0600*/  IMAD.MOV.U32 R2, RZ, RZ, R3 ;  /* 0x000000ffff027224 */ /* 0x000fe200078e0003 */
[----:B------:R-:W-:Y:S01]  /*0610*/  SHF.R.S32.HI R3, RZ, 0x1f, R0 ;  /* 0x0000001fff037819 */ /* 0x000fe20000011400 */
[----:B0-----:R-:W-:Y:S02]  /*0620*/  MUFU.RCP R7, R7 ;  /* 0x0000000700077308 */ /* 0x001fe40000001000 */
[----:B------:R-:W-:Y:S01]  /*0630*/  @!P2 IMAD.MOV R2, RZ, RZ, -R2 ;  /* 0x000000ffff02a224 */ /* 0x000fe200078e0a02 */
[----:B------:R-:W-:Y:S02]  /*0640*/  @!P1 LOP3.LUT R2, RZ, R4, RZ, 0x33, !PT ;  /* 0x00000004ff029212 */ /* 0x000fe400078e33ff */
[----:B------:R-:W-:-:S03]  /*0650*/  LEA.HI R3, R3, R0, RZ, 0x7 ;  /* 0x0000000003037211 */ /* 0x000fc600078f38ff */
[----:B------:R-:W-:Y:S02]  /*0660*/  IMAD.SHL.U32 R12, R2, 0x4, RZ ;  /* 0x00000004020c7824 */ /* 0x000fe400078e00ff */
[----:B------:R-:W-:-:S03]  /*0670*/  IMAD.MOV R2, RZ, RZ, -R2 ;  /* 0x000000ffff027224 */ /* 0x000fc600078e0a02 */
[----:B------:R-:W-:Y:S01]  /*0680*/  LEA.HI.SX32 R3, R3, -R12, 0x19 ;  /* 0x8000000c03037211 */ /* 0x000fe200078fcaff */
[----:B------:R-:W-:Y:S02]  /*0690*/  IMAD R14, R4, R2, R5 ;  /* 0x00000002040e7224 */ /* 0x000fe400078e0205 */
[----:B------:R-:W-:Y:S01]  /*06a0*/  IMAD.MOV.U32 R2, RZ, RZ, RZ ;  /* 0x000000ffff027224 */ /* 0x000fe200078e00ff */
[----:B------:R-:W-:-:S04]  /*06b0*/  VIMNMX R13, PT, PT, R3, 0x4, PT ;  /* 0x00000004030d7848 */ /* 0x000fc80003fe0100 */
[-C--:B------:R-:W-:Y:S02]  /*06c0*/  IABS R9, R13.reuse ;  /* 0x0000000d00097213 */ /* 0x080fe40000000000 */
[----:B------:R-:W-:Y:S02]  /*06d0*/  IABS R4, R13 ;  /* 0x0000000d00047213 */ /* 0x000fe40000000000 */
[----:B------:R-:W0:Y:S08]  /*06e0*/  I2F.RP R0, R9 ;  /* 0x0000000900007306 */ /* 0x000e300000209400 */
[----:B0-----:R-:W0:Y:S02]  /*06f0*/  MUFU.RCP R0, R0 ;  /* 0x0000000000007308 */ /* 0x001e240000001000 */
[----:B0-----:R-:W-:Y:S01]  /*0700*/  VIADD R3, R0, 0xffffffe ;  /* 0x0ffffffe00037836 */ /* 0x001fe20000000000 */
[----:B------:R-:W-:-:S05]  /*0710*/  IABS R0, R14 ;  /* 0x0000000e00007213 */ /* 0x000fca0000000000 */
[----:B------:R-:W0:Y:S02]  /*0720*/  F2I.FTZ.U32.TRUNC.NTZ R3, R3 ;  /* 0x0000000300037305 */ /* 0x000e24000021f000 */
[----:B0-----:R-:W-:-:S04]  /*0730*/  IMAD.MOV R6, RZ, RZ, -R3 ;  /* 0x000000ffff067224 */ /* 0x001fc800078e0a03 */
[----:B------:R-:W-:Y:S02]  /*0740*/  IMAD R5, R6, R9, RZ ;  /* 0x0000000906057224 */ /* 0x000fe400078e02ff */
[----:B------:R-:W0:Y:S02]  /*0750*/  I2F.RP R6, R15 ;  /* 0x0000000f00067306 */ /* 0x000e240000209400 */
[----:B------:R-:W-:-:S04]  /*0760*/  IMAD.HI.U32 R2, R3, R5, R2 ;  /* 0x0000000503027227 */ /* 0x000fc800078e0002 */
[----:B------:R-:W-:Y:S02]  /*0770*/  IMAD.MOV.U32 R3, RZ, RZ, R0 ;  /* 0x000000ffff037224 */ /* 0x000fe400078e0000 */
[----:B------:R-:W-:Y:S02]  /*0780*/  IMAD.MOV R0, RZ, RZ, -R4 ;  /* 0x000000ffff007224 */ /* 0x000fe400078e0a04 */
[----:B------:R-:W-:-:S04]  /*0790*/  IMAD.HI.U32 R2, R2, R3, RZ ;  /* 0x0000000302027227 */ /* 0x000fc800078e00ff */
[----:B------:R-:W-:Y:S01]  /*07a0*/  IMAD R0, R2, R0, R3 ;  /* 0x0000000002007224 */ /* 0x000fe200078e0203 */
[----:B0-----:R-:W0:Y:S01]  /*07b0*/  MUFU.RCP R6, R6 ;  /* 0x0000000600067308 */ /* 0x001e220000001000 */
[----:B------:R-:W-:-:S03]  /*07c0*/  VIADD R4, R7, 0xffffffe ;  /* 0x0ffffffe07047836 */ /* 0x000fc60000000000 */
[----:B------:R-:W-:-:S04]  /*07d0*/  ISETP.GT.U32.AND P1, PT, R9, R0, PT ;  /* 0x000000000900720c */ /* 0x000fc80003f24070 */
[----:B------:R-:W1:Y:S09]  /*07e0*/  F2I.FTZ.U32.TRUNC.NTZ R5, R4 ;  /* 0x0000000400057305 */ /* 0x000e72000021f000 */
[----:B------:R-:W-:Y:S02]  /*07f0*/  @!P1 IMAD.IADD R0, R0, 0x1, -R9 ;  /* 0x0000000100009824 */ /* 0x000fe400078e0a09 */
[----:B0-----:R-:W-:-:S02]  /*0800*/  VIADD R3, R6, 0xffffffe ;  /* 0x0ffffffe06037836 */ /* 0x001fc40000000000 */
[----:B------:R-:W-:Y:S01]  /*0810*/  @!P1 VIADD R2, R2, 0x1 ;  /* 0x0000000102029836 */ /* 0x000fe20000000000 */
[----:B------:R-:W-:Y:S01]  /*0820*/  ISETP.GE.U32.AND P0, PT, R0, R9, PT ;  /* 0x000000090000720c */ /* 0x000fe20003f06070 */
[----:B-1----:R-:W-:Y:S01]  /*0830*/  IMAD.MOV R9, RZ, RZ, -R5 ;  /* 0x000000ffff097224 */ /* 0x002fe200078e0a05 */
[----:B------:R-:W-:Y:S01]  /*0840*/  LOP3.LUT R0, R14, R13, RZ, 0x3c, !PT ;  /* 0x0000000d0e007212 */ /* 0x000fe200078e3cff */
[----:B------:R-:W0:Y:S01]  /*0850*/  F2I.FTZ.U32.TRUNC.NTZ R3, R3 ;  /* 0x0000000300037305 */ /* 0x000e22000021f000 */
[----:B------:R-:W-:Y:S01]  /*0860*/  ISETP.NE.AND P1, PT, R13, RZ, PT ;  /* 0x000000ff0d00720c */ /* 0x000fe20003f25270 */
[----:B------:R-:W-:Y:S01]  /*0870*/  IMAD R9, R9, R8, RZ ;  /* 0x0000000809097224 */ /* 0x000fe200078e02ff */
[----:B------:R-:W-:Y:S01]  /*0880*/  ISETP.GE.AND P2, PT, R0, RZ, PT ;  /* 0x000000ff0000720c */ /* 0x000fe20003f46270 */
[----:B------:R-:W-:Y:S01]  /*0890*/  IMAD.MOV.U32 R4, RZ, RZ, RZ ;  /* 0x000000ffff047224 */ /* 0x000fe200078e00ff */
[----:B------:R-:W-:-:S03]  /*08a0*/  SHF.R.U32.HI R0, RZ, 0x5, R39 ;  /* 0x00000005ff007819 */ /* 0x000fc60000011627 */
[----:B------:R-:W-:Y:S01]  /*08b0*/  IMAD.HI.U32 R9, R5, R9, R4 ;  /* 0x0000000905097227 */ /* 0x000fe200078e0004 */
[----:B------:R-:W-:-:S03]  /*08c0*/  R2UR UR7, R0 ;  /* 0x00000000000772ca */ /* 0x000fc600000e0000 */
[----:B------:R-:W-:Y:S02]  /*08d0*/  @P0 VIADD R2, R2, 0x1 ;  /* 0x0000000102020836 */ /* 0x000fe40000000000 */
[----:B0-----:R-:W-:Y:S02]  /*08e0*/  IMAD.MOV R6, RZ, RZ, -R3 ;  /* 0x000000ffff067224 */ /* 0x001fe400078e0a03 */
[----:B------:R-:W-:Y:S01]  /*08f0*/  @!P2 IMAD.MOV R2, RZ, RZ, -R2 ;  /* 0x000000ffff02a224 */ /* 0x000fe200078e0a02 */
[----:B------:R-:W-:-:S05]  /*0900*/  @!P1 LOP3.LUT R2, RZ, R13, RZ, 0x33, !PT ;  /* 0x0000000dff029212 */ /* 0x000fca00078e33ff */
[----:B------:R-:W-:Y:S02]  /*0910*/  IMAD.SHL.U32 R0, R2, 0x100, RZ ;  /* 0x0000010002007824 */ /* 0x000fe400078e00ff */
[----:B------:R-:W-:Y:S02]  /*0920*/  IMAD.MOV R38, RZ, RZ, -R2 ;  /* 0x000000ffff267224 */ /* 0x000fe400078e0a02 */
[----:B------:R-:W-:Y:S02]  /*0930*/  IMAD.MOV.U32 R2, RZ, RZ, R6 ;  /* 0x000000ffff027224 */ /* 0x000fe400078e0006 */
[----:B------:R-:W-:Y:S02]  /*0940*/  VIADD R18, R0, 0x1 ;  /* 0x0000000100127836 */ /* 0x000fe40000000000 */
[----:B------:R-:W-:Y:S01]  /*0950*/  IMAD R38, R13, R38, R14 ;  /* 0x000000260d267224 */ /* 0x000fe200078e020e */
[----:B------:R-:W-:Y:S01]  /*0960*/  IABS R14, R0 ;  /* 0x00000000000e7213 */ /* 0x000fe20000000000 */
[----:B------:R-:W-:Y:S01]  /*0970*/  IMAD R91, R2, R15, RZ ;  /* 0x0000000f025b7224 */ /* 0x000fe200078e02ff */
[----:B------:R-:W-:Y:S01]  /*0980*/  IABS R81, R18 ;  /* 0x0000001200517213 */ /* 0x000fe20000000000 */
[----:B------:R-:W-:Y:S01]  /*0990*/  IMAD.MOV.U32 R2, RZ, RZ, RZ ;  /* 0x000000ffff027224 */ /* 0x000fe200078e00ff */
[----:B------:R-:W-:Y:S01]  /*09a0*/  STL [R1+0xf44], R18 ;  /* 0x000f441201007387 */ /* 0x000fe20000100800 */
[----:B------:R-:W-:-:S02]  /*09b0*/  VIADD R7, R0, 0x3 ;  /* 0x0000000300077836 */ /* 0x000fc40000000000 */
[C---:B------:R-:W-:Y:S02]  /*09c0*/  VIADD R17, R0.reuse, 0x2 ;  /* 0x0000000200117836 */ /* 0x040fe40000000000 */
[----:B------:R-:W-:Y:S01]  /*09d0*/  IMAD.HI.U32 R91, R3, R91, R2 ;  /* 0x0000005b035b7227 */ /* 0x000fe200078e0002 */
[----:B------:R-:W-:Y:S02]  /*09e0*/  IABS R23, R7 ;  /* 0x0000000700177213 */ /* 0x000fe40000000000 */
[----:B------:R-:W-:Y:S01]  /*09f0*/  STL [R1+0xf50], R17 ;  /* 0x000f501101007387 */ /* 0x000fe20000100800 */
[----:B------:R-:W-:Y:S01]  /*0a00*/  IMAD.HI.U32 R2, R9, R14, RZ ;  /* 0x0000000e09027227 */ /* 0x000fe200078e00ff */
[----:B------:R-:W-:Y:S02]  /*0a10*/  IABS R82, R17 ;  /* 0x0000001100527213 */ /* 0x000fe40000000000 */
[----:B------:R-:W-:Y:S01]  /*0a20*/  STL [R1+0xf4c], R7 ;  /* 0x000f4c0701007387 */ /* 0x000fe20000100800 */
[----:B------:R-:W-:-:S02]  /*0a30*/  VIADD R6, R0, 0x4 ;  /* 0x0000000400067836 */ /* 0x000fc40000000000 */
[----:B------:R-:W-:-:S03]  /*0a40*/  IMAD.HI.U32 R3, R9, R81, RZ ;  /* 0x0000005109037227 */ /* 0x000fc600078e00ff */
[----:B------:R-:W-:Y:S01]  /*0a50*/  IABS R22, R6 ;  /* 0x0000000600167213 */ /* 0x000fe20000000000 */
[----:B------:R-:W-:Y:S01]  /*0a60*/  IMAD.MOV R5, RZ, RZ, -R2 ;  /* 0x000000ffff057224 */ /* 0x000fe200078e0a02 */
[----:B------:R0:W-:Y:S01]  /*0a70*/  STL [R1+0xf48], R6 ;  /* 0x000f480601007387 */ /* 0x0001e20000100800 */
[----:B------:R-:W-:Y:S02]  /*0a80*/  IMAD.MOV R3, RZ, RZ, -R3 ;  /* 0x000000ffff037224 */ /* 0x000fe400078e0a03 */
[----:B------:R-:W-:Y:S02]  /*0a90*/  IMAD R14, R8, R5, R14 ;  /* 0x00000005080e7224 */ /* 0x000fe400078e020e */
[----:B------:R-:W-:-:S04]  /*0aa0*/  IMAD.HI.U32 R2, R9, R23, RZ ;  /* 0x0000001709027227 */ /* 0x000fc800078e00ff */
[----:B------:R-:W-:Y:S02]  /*0ab0*/  IMAD R81, R8, R3, R81 ;  /* 0x0000000308517224 */ /* 0x000fe400078e0251 */
[C---:B0-----:R-:W-:Y:S02]  /*0ac0*/  VIADD R6, R0.reuse, 0x6 ;  /* 0x0000000600067836 */ /* 0x041fe40000000000 */
[----:B------:R-:W-:Y:S01]  /*0ad0*/  VIADD R5, R0, 0x7 ;  /* 0x0000000700057836 */ /* 0x000fe20000000000 */
[----:B------:R-:W-:Y:S01]  /*0ae0*/  STL [R1+0x137c], R81 ;  /* 0x00137c5101007387 */ /* 0x000fe20000100800 */
[C---:B------:R-:W-:Y:S01]  /*0af0*/  IMAD.HI.U32 R3, R9.reuse, R22, RZ ;  /* 0x0000001609037227 */ /* 0x040fe200078e00ff */
[----:B------:R-:W-:Y:S02]  /*0b00*/  IABS R24, R6 ;  /* 0x0000000600187213 */ /* 0x000fe40000000000 */
[----:B------:R-:W-:Y:S01]  /*0b10*/  IABS R25, R5 ;  /* 0x0000000500197213 */ /* 0x000fe20000000000 */
[----:B------:R-:W-:Y:S01]  /*0b20*/  IMAD.HI.U32 R4, R9, R82, RZ ;  /* 0x0000005209047227 */ /* 0x000fe200078e00ff */
[----:B------:R0:W-:Y:S03]  /*0b30*/  STL [R1+0xf54], R6 ;  /* 0x000f540601007387 */ /* 0x0001e60000100800 */
[----:B------:R-:W-:Y:S01]  /*0b40*/  IMAD.MOV R2, RZ, RZ, -R2 ;  /* 0x000000ffff027224 */ /* 0x000fe200078e0a02 */
[----:B------:R1:W-:Y:S01]  /*0b50*/  STL [R1+0xf58], R5 ;  /* 0x000f580501007387 */ /* 0x0003e20000100800 */
[----:B------:R-:W-:-:S02]  /*0b60*/  IMAD.MOV R3, RZ, RZ, -R3 ;  /* 0x000000ffff037224 */ /* 0x000fc400078e0a03 */
[----:B------:R-:W-:Y:S02]  /*0b70*/  IMAD.MOV R7, RZ, RZ, -R4 ;  /* 0x000000ffff077224 */ /* 0x000fe400078e0a04 */
[----:B------:R-:W-:Y:S02]  /*0b80*/  IMAD R23, R8, R2, R23 ;  /* 0x0000000208177224 */ /* 0x000fe400078e0217 */
[----:B------:R-:W-:-:S04]  /*0b90*/  IMAD.HI.U32 R2, R9, R24, RZ ;  /* 0x0000001809027227 */ /* 0x000fc800078e00ff */
[----:B------:R-:W-:Y:S02]  /*0ba0*/  VIADD R4, R0, 0x8 ;  /* 0x0000000800047836 */ /* 0x000fe40000000000 */
[----:B------:R-:W-:Y:S02]  /*0bb0*/  IMAD R22, R8, R3, R22 ;  /* 0x0000000308167224 */ /* 0x000fe400078e0216 */
[----:B0-----:R-:W-:Y:S01]  /*0bc0*/  VIADD R6, R0, 0xa ;  /* 0x0000000a00067836 */ /* 0x001fe20000000000 */
[----:B------:R0:W-:Y:S01]  /*0bd0*/  STL [R1+0xf5c], R4 ;  /* 0x000f5c0401007387 */ /* 0x0001e20000100800 */
[----:B------:R-:W-:Y:S01]  /*0be0*/  IMAD.HI.U32 R3, R9, R25, RZ ;  /* 0x0000001909037227 */ /* 0x000fe200078e00ff */
[----:B------:R-:W-:Y:S02]  /*0bf0*/  IABS R83, R4 ;  /* 0x0000000400537213 */ /* 0x000fe40000000000 */
[----:B------:R-:W-:Y:S01]  /*0c00*/  IABS R16, R6 ;  /* 0x0000000600107213 */ /* 0x000fe20000000000 */
[----:B------:R-:W-:Y:S01]  /*0c10*/  IMAD R82, R8, R7, R82 ;  /* 0x0000000708527224 */ /* 0x000fe200078e0252 */
[----:B------:R-:W-:Y:S01]  /*0c20*/  STL [R1+0x12c0], R23 ;  /* 0x0012c01701007387 */ /* 0x000fe20000100800 */
[----:B------:R-:W-:-:S02]  /*0c30*/  VIADD R7, R0, 0x9 ;  /* 0x0000000900077836 */ /* 0x000fc40000000000 */
[----:B-1----:R-:W-:Y:S01]  /*0c40*/  IMAD.MOV R5, RZ, RZ, -R2 ;  /* 0x000000ffff057224 */ /* 0x002fe200078e0a02 */
[----:B------:R1:W-:Y:S01]  /*0c50*/  STL [R1+0x12c4], R22 ;  /* 0x0012c41601007387 */ /* 0x0003e20000100800 */
[----:B------:R-:W-:Y:S01]  /*0c60*/  IMAD.MOV R3, RZ, RZ, -R3 ;  /* 0x000000ffff037224 */ /* 0x000fe200078e0a03 */
[----:B------:R-:W-:Y:S01]  /*0c70*/  IABS R84, R7 ;  /* 0x0000000700547213 */ /* 0x000fe20000000000 */
[----:B------:R-:W-:Y:S01]  /*0c80*/  IMAD R24, R8, R5, R24 ;  /* 0x0000000508187224 */ /* 0x000fe200078e0218 */
[----:B------:R2:W-:Y:S01]  /*0c90*/  STL [R1+0xf60], R7 ;  /* 0x000f600701007387 */ /* 0x0005e20000100800 */
[----:B------:R-:W-:Y:S02]  /*0ca0*/  VIADD R5, R0, 0xb ;  /* 0x0000000b00057836 */ /* 0x000fe40000000000 */
[----:B------:R-:W-:Y:S01]  /*0cb0*/  IMAD R25, R8, R3, R25 ;  /* 0x0000000308197224 */ /* 0x000fe200078e0219 */
[----:B------:R3:W-:Y:S01]  /*0cc0*/  STL [R1+0xf64], R6 ;  /* 0x000f640601007387 */ /* 0x0007e20000100800 */
[----:B------:R-:W-:Y:S01]  /*0cd0*/  IMAD.HI.U32 R3, R9, R16, RZ ;  /* 0x0000001009037227 */ /* 0x000fe200078e00ff */
[----:B------:R-:W-:-:S02]  /*0ce0*/  IABS R27, R5 ;  /* 0x00000005001b7213 */ /* 0x000fc40000000000 */
[----:B------:R-:W-:Y:S01]  /*0cf0*/  STL [R1+0x12c8], R24 ;  /* 0x0012c81801007387 */ /* 0x000fe20000100800 */
[----:B0-----:R-:W-:Y:S01]  /*0d00*/  IMAD.HI.U32 R4, R9, R83, RZ ;  /* 0x0000005309047227 */ /* 0x001fe200078e00ff */
[----:B-1----:R-:W-:Y:S02]  /*0d10*/  LOP3.LUT R22, R39, 0x7f, RZ, 0xc0, !PT ;  /* 0x0000007f27167812 */ /* 0x002fe400078ec0ff */
[----:B------:R-:W-:Y:S01]  /*0d20*/  STL [R1+0x12cc], R25 ;  /* 0x0012cc1901007387 */ /* 0x000fe20000100800 */
[C---:B--2---:R-:W-:Y:S02]  /*0d30*/  VIADD R7, R0.reuse, 0xc ;  /* 0x0000000c00077836 */ /* 0x044fe40000000000 */
[----:B---3--:R-:W-:Y:S01]  /*0d40*/  VIADD R6, R0, 0xd ;  /* 0x0000000d00067836 */ /* 0x008fe20000000000 */
[----:B------:R0:W-:Y:S01]  /*0d50*/  STL [R1+0xf68], R5 ;  /* 0x000f680501007387 */ /* 0x0001e20000100800 */
[----:B------:R-:W-:Y:S01]  /*0d60*/  IMAD.HI.U32 R2, R9, R84, RZ ;  /* 0x0000005409027227 */ /* 0x000fe200078e00ff */
[----:B------:R-:W-:-:S02]  /*0d70*/  IABS R26, R7 ;  /* 0x00000007001a7213 */ /* 0x000fc40000000000 */
[----:B------:R-:W-:Y:S01]  /*0d80*/  IABS R28, R6 ;  /* 0x00000006001c7213 */ /* 0x000fe20000000000 */
[----:B------:R-:W-:Y:S01]  /*0d90*/  IMAD.MOV R3, RZ, RZ, -R3 ;  /* 0x000000ffff037224 */ /* 0x000fe200078e0a03 */
[----:B------:R1:W-:Y:S01]  /*0da0*/  STL [R1+0xf6c], R7 ;  /* 0x000f6c0701007387 */ /* 0x0003e20000100800 */
[----:B------:R-:W-:Y:S02]  /*0db0*/  IMAD.MOV R4, RZ, RZ, -R4 ;  /* 0x000000ffff047224 */ /* 0x000fe400078e0a04 */
[----:B------:R-:W-:Y:S01]  /*0dc0*/  IMAD R16, R8, R3, R16 ;  /* 0x0000000308107224 */ /* 0x000fe200078e0210 */
[----:B------:R2:W-:Y:S01]  /*0dd0*/  STL [R1+0xf70], R6 ;  /* 0x000f700601007387 */ /* 0x0005e20000100800 */
[----:B0-----:R-:W-:Y:S02]  /*0de0*/  IMAD.MOV R5, RZ, RZ, -R2 ;  /* 0x000000ffff057224 */ /* 0x001fe400078e0a02 */
[----:B------:R-:W-:-:S04]  /*0df0*/  IMAD.HI.U32 R2, R9, R27, RZ ;  /* 0x0000001b09027227 */ /* 0x000fc800078e00ff */
[----:B-1----:R-:W-:Y:S02]  /*0e00*/  VIADD R7, R0, 0xe ;  /* 0x0000000e00077836 */ /* 0x002fe40000000000 */
[----:B------:R-:W-:Y:S02]  /*0e10*/  IMAD R83, R8, R4, R83 ;  /* 0x0000000408537224 */ /* 0x000fe400078e0253 */
[C---:B------:R-:W-:Y:S01]  /*0e20*/  IMAD.HI.U32 R3, R9.reuse, R26, RZ ;  /* 0x0000001a09037227 */ /* 0x040fe200078e00ff */
[----:B------:R-:W-:Y:S01]  /*0e30*/  IABS R29, R7 ;  /* 0x00000007001d7213 */ /* 0x000fe20000000000 */
[----:B------:R0:W-:Y:S02]  /*0e40*/  STL [R1+0xf74], R7 ;  /* 0x000f740701007387 */ /* 0x0001e40000100800 */
[----:B--2---:R-:W-:Y:S02]  /*0e50*/  VIADD R6, R0, 0xf ;  /* 0x0000000f00067836 */ /* 0x004fe40000000000 */
[----:B------:R-:W-:-:S03]  /*0e60*/  IMAD.HI.U32 R4, R9, R28, RZ ;  /* 0x0000001c09047227 */ /* 0x000fc600078e00ff */
[----:B------:R-:W-:Y:S01]  /*0e70*/  IABS R30, R6 ;  /* 0x00000006001e7213 */ /* 0x000fe20000000000 */
[----:B------:R-:W-:Y:S01]  /*0e80*/  IMAD.MOV R2, RZ, RZ, -R2 ;  /* 0x000000ffff027224 */ /* 0x000fe200078e0a02 */
[----:B------:R1:W-:Y:S01]  /*0e90*/  STL [R1+0xf78], R6 ;  /* 0x000f780601007387 */ /* 0x0003e20000100800 */
[C---:B------:R-:W-:Y:S02]  /*0ea0*/  IMAD R84, R8.reuse, R5, R84 ;  /* 0x0000000508547224 */ /* 0x040fe400078e0254 */
[----:B------:R-:W-:Y:S02]  /*0eb0*/  IMAD.MOV R3, RZ, RZ, -R3 ;  /* 0x000000ffff037224 */ /* 0x000fe400078e0a03 */
[----:B------:R-:W-:Y:S02]  /*0ec0*/  IMAD.MOV R5, RZ, RZ, -R4 ;  /* 0x000000ffff057224 */ /* 0x000fe400078e0a04 */
[C---:B------:R-:W-:Y:S02]  /*0ed0*/  IMAD R27, R8.reuse, R2, R27 ;  /* 0x00000002081b7224 */ /* 0x040fe400078e021b */
[----:B------:R-:W-:-:S02]  /*0ee0*/  IMAD R26, R8, R3, R26 ;  /* 0x00000003081a7224 */ /* 0x000fc400078e021a */
[----:B0-----:R-:W-:Y:S01]  /*0ef0*/  VIADD R7, R0, 0x10 ;  /* 0x0000001000077836 */ /* 0x001fe20000000000 */
[----:B------:R-:W-:Y:S01]  /*0f00*/  STL [R1+0x12d0], R27 ;  /* 0x0012d01b01007387 */ /* 0x000fe20000100800 */
[----:B------:R-:W-:Y:S02]  /*0f10*/  IMAD R28, R8, R5, R28 ;  /* 0x00000005081c7224 */ /* 0x000fe400078e021c */
[C---:B------:R-:W-:Y:S01]  /*0f20*/  IMAD.HI.U32 R2, R9.reuse, R29, RZ ;  /* 0x0000001d09027227 */ /* 0x040fe200078e00ff */
[----:B------:R-:W-:Y:S01]  /*0f30*/  STL [R1+0x12d4], R26 ;  /* 0x0012d41a01007387 */ /* 0x000fe20000100800 */
[----:B------:R-:W-:Y:S02]  /*0f40*/  IABS R85, R7 ;  /* 0x0000000700557213 */ /* 0x000fe40000000000 */
[----:B-1----:R-:W-:Y:S01]  /*0f50*/  VIADD R6, R0, 0x11 ;  /* 0x0000001100067836 */ /* 0x002fe20000000000 */
[----:B------:R-:W-:Y:S01]  /*0f60*/  STL [R1+0x12d8], R28 ;  /* 0x0012d81c01007387 */ /* 0x000fe20000100800 */
[----:B------:R-:W-:-:S03]  /*0f70*/  IMAD.HI.U32 R3, R9, R30, RZ ;  /* 0x0000001e09037227 */ /* 0x000fc600078e00ff */
[----:B------:R-:W-:Y:S01]  /*0f80*/  IABS R86, R6 ;  /* 0x0000000600567213 */ /* 0x000fe20000000000 */
[----:B------:R-:W-:Y:S01]  /*0f90*/  IMAD.MOV R2, RZ, RZ, -R2 ;  /* 0x000000ffff027224 */ /* 0x000fe200078e0a02 */
[----:B------:R-:W-:Y:S01]  /*0fa0*/  STL [R1+0xf7c], R7 ;  /* 0x000f7c0701007387 */ /* 0x000fe20000100800 */
[----:B------:R-:W-:Y:S02]  /*0fb0*/  IMAD.MOV R3, RZ, RZ, -R3 ;  /* 0x000000ffff037224 */ /* 0x000fe400078e0a03 */
[----:B------:R-:W-:Y:S01]  /*0fc0*/  IMAD R29, R8, R2, R29 ;  /* 0x00000002081d7224 */ /* 0x000fe200078e021d */
[----:B------:R0:W-:Y:S01]  /*0fd0*/  STL [R1+0xf80], R6 ;  /* 0x000f800601007387 */ /* 0x0001e20000100800 */
[----:B------:R-:W-:-:S04]  /*0fe0*/  IMAD.HI.U32 R2, R9, R85, RZ ;  /* 0x0000005509027227 */ /* 0x000fc800078e00ff */
[----:B------:R-:W-:Y:S02]  /*0ff0*/  IMAD R30, R8, R3, R30 ;  /* 0x00000003081e7224 */ /* 0x000fe400078e021e */
[C---:B------:R-:W-:Y:S02]  /*1000*/  VIADD R5, R0.reuse, 0x14 ;  /* 0x0000001400057836 */ /* 0x040fe40000000000 */
[C---:B------:R-:W-:Y:S02]  /*1010*/  VIADD R4, R0.reuse, 0x12 ;  /* 0x0000001200047836 */ /* 0x040fe40000000000 */
[----:B0-----:R-:W-:Y:S01]  /*1020*/  VIADD R6, R0, 0x13 ;  /* 0x0000001300067836 */ /* 0x001fe20000000000 */
[----:B------:R-:W-:Y:S01]  /*1030*/  IABS R32, R5 ;  /* 0x0000000500207213 */ /* 0x000fe20000000000 */
[----:B------:R-:W-:Y:S01]  /*1040*/  IMAD.HI.U32 R3, R9, R86, RZ ;  /* 0x0000005609037227 */ /* 0x000fe200078e00ff */
[----:B------:R0:W-:Y:S01]  /*1050*/  STL [R1+0xf88], R4 ;  /* 0x000f880401007387 */ /* 0x0001e20000100800 */
[----:B------:R-:W-:-:S02]  /*1060*/  IABS R17, R4 ;  /* 0x0000000400117213 */ /* 0x000fc40000000000 */
[----:B------:R-:W-:Y:S01]  /*1070*/  IMAD.MOV R2, RZ, RZ, -R2 ;  /* 0x000000ffff027224 */ /* 0x000fe200078e0a02 */
[----:B------:R-:W-:Y:S01]  /*1080*/  IABS R31, R6 ;  /* 0x00000006001f7213 */ /* 0x000fe20000000000 */
[----:B------:R-:W-:Y:S01]  /*1090*/  IMAD.MOV R3, RZ, RZ, -R3 ;  /* 0x000000ffff037224 */ /* 0x000fe200078e0a03 */
[----:B------:R-:W-:Y:S01]  /*10a0*/  STL [R1+0x12dc], R29 ;  /* 0x0012dc1d01007387 */ /* 0x000fe20000100800 */
[C---:B------:R-:W-:Y:S02]  /*10b0*/  IMAD R85, R8.reuse, R2, R85 ;  /* 0x0000000208557224 */ /* 0x040fe400078e0255 */
[----:B------:R-:W-:Y:S01]  /*10c0*/  IMAD R86, R8, R3, R86 ;  /* 0x0000000308567224 */ /* 0x000fe200078e0256 */
[----:B------:R-:W-:Y:S01]  /*10d0*/  STL [R1+0x12e0], R30 ;  /* 0x0012e01e01007387 */ /* 0x000fe20000100800 */
[C---:B------:R-:W-:Y:S02]  /*10e0*/  VIADD R7, R0.reuse, 0x15 ;  /* 0x0000001500077836 */ /* 0x040fe40000000000 */
[C---:B------:R-:W-:Y:S01]  /*10f0*/  IMAD.HI.U32 R2, R9.reuse, R31, RZ ;  /* 0x0000001f09027227 */ /* 0x040fe200078e00ff */
[----:B------:R1:W-:Y:S02]  /*1100*/  STL [R1+0xf8c], R6 ;  /* 0x000f8c0601007387 */ /* 0x0003e40000100800 */
[----:B------:R-:W-:Y:S01]  /*1110*/  IABS R33, R7 ;  /* 0x0000000700217213 */ /* 0x000fe20000000000 */
[C---:B------:R-:W-:Y:S01]  /*1120*/  IMAD.HI.U32 R3, R9.reuse, R32, RZ ;  /* 0x0000002009037227 */ /* 0x040fe200078e00ff */
[----:B------:R2:W-:Y:S03]  /*1130*/  STL [R1+0xf90], R5 ;  /* 0x000f900501007387 */ /* 0x0005e60000100800 */
[----:B0-----:R-:W-:Y:S01]  /*1140*/  IMAD.HI.U32 R4, R9, R17, RZ ;  /* 0x0000001109047227 */ /* 0x001fe200078e00ff */
[----:B------:R-:W-:Y:S03]  /*1150*/  STL [R1+0xf94], R7 ;  /* 0x000f940701007387 */ /* 0x000fe60000100800 */
[----:B-1----:R-:W-:-:S02]  /*1160*/  VIADD R6, R0, 0x16 ;  /* 0x0000001600067836 */ /* 0x002fc40000000000 */
[----:B------:R-:W-:Y:S02]  /*1170*/  IMAD.MOV R2, RZ, RZ, -R2 ;  /* 0x000000ffff027224 */ /* 0x000fe400078e0a02 */
[----:B--2---:R-:W-:Y:S01]  /*1180*/  VIADD R5, R0, 0x17 ;  /* 0x0000001700057836 */ /* 0x004fe20000000000 */
[----:B------:R-:W-:Y:S01]  /*1190*/  IABS R35, R6 ;  /* 0x0000000600237213 */ /* 0x000fe20000000000 */
[----:B------:R-:W-:Y:S01]  /*11a0*/  IMAD.MOV R3, RZ, RZ, -R3 ;  /* 0x000000ffff037224 */ /* 0x000fe200078e0a03 */
[----:B------:R-:W-:Y:S01]  /*11b0*/  STL [R1+0xf9c], R6 ;  /* 0x000f9c0601007387 */ /* 0x000fe20000100800 */
[----:B------:R-:W-:Y:S01]  /*11c0*/  IMAD.MOV R4, RZ, RZ, -R4 ;  /* 0x000000ffff047224 */ /* 0x000fe200078e0a04 */
[----:B------:R-:W-:Y:S01]  /*11d0*/  IABS R34, R5 ;  /* 0x0000000500227213 */ /* 0x000fe20000000000 */
[C---:B------:R-:W-:Y:S01]  /*11e0*/  IMAD R31, R8.reuse, R2, R31 ;  /* 0x00000002081f7224 */ /* 0x040fe200078e021f */
[----:B------:R0:W-:Y:S01]  /*11f0*/  STL [R1+0xf98], R5 ;  /* 0x000f980501007387 */ /* 0x0001e20000100800 */
[----:B------:R-:W-:-:S02]  /*1200*/  IMAD R32, R8, R3, R32 ;  /* 0x0000000308207224 */ /* 0x000fc400078e0220 */
[C---:B------:R-:W-:Y:S01]  /*1210*/  IMAD.HI.U32 R2, R9.reuse, R33, RZ ;  /* 0x0000002109027227 */ /* 0x040fe200078e00ff */
[----:B------:R-:W-:Y:S03]  /*1220*/  STL [R1+0x12e4], R31 ;  /* 0x0012e41f01007387 */ /* 0x000fe60000100800 */
[----:B------:R-:W-:Y:S01]  /*1230*/  IMAD R17, R8, R4, R17 ;  /* 0x0000000408117224 */ /* 0x000fe200078e0211 */
[----:B------:R-:W-:Y:S01]  /*1240*/  STL [R1+0x12e8], R32 ;  /* 0x0012e82001007387 */ /* 0x000fe20000100800 */
[----:B------:R-:W-:-:S04]  /*1250*/  IMAD.HI.U32 R3, R9, R35, RZ ;  /* 0x0000002309037227 */ /* 0x000fc800078e00ff */
[----:B0-----:R-:W-:Y:S02]  /*1260*/  VIADD R5, R0, 0x18 ;  /* 0x0000001800057836 */ /* 0x001fe40000000000 */
[----:B------:R-:W-:-:S03]  /*1270*/  IMAD.HI.U32 R4, R9, R34, RZ ;  /* 0x0000002209047227 */ /* 0x000fc600078e00ff */
[----:B------:R0:W-:Y:S01]  /*1280*/  STL [R1+0xfa4], R5 ;  /* 0x000fa40501007387 */ /* 0x0001e20000100800 */
[----:B------:R-:W-:Y:S01]  /*1290*/  IMAD.MOV R2, RZ, RZ, -R2 ;  /* 0x000000ffff027224 */ /* 0x000fe200078e0a02 */
[----:B------:R-:W-:Y:S01]  /*12a0*/  IABS R90, R5 ;  /* 0x00000005005a7213 */ /* 0x000fe20000000000 */
[----:B------:R-:W-:Y:S02]  /*12b0*/  IMAD.MOV R3, RZ, RZ, -R3 ;  /* 0x000000ffff037224 */ /* 0x000fe400078e0a03 */
[C---:B------:R-:W-:Y:S02]  /*12c0*/  VIADD R6, R0.reuse, 0x19 ;  /* 0x0000001900067836 */ /* 0x040fe40000000000 */
[----:B------:R-:W-:Y:S02]  /*12d0*/  VIADD R7, R0, 0x1a ;  /* 0x0000001a00077836 */ /* 0x000fe40000000000 */
[C---:B------:R-:W-:Y:S01]  /*12e0*/  IMAD R33, R8.reuse, R2, R33 ;  /* 0x0000000208217224 */ /* 0x040fe200078e0221 */
[----:B------:R1:W-:Y:S01]  /*12f0*/  STL [R1+0xfa0], R6 ;  /* 0x000fa00601007387 */ /* 0x0003e20000100800 */
[----:B0-----:R-:W-:Y:S01]  /*1300*/  IMAD.MOV R5, RZ, RZ, -R4 ;  /* 0x000000ffff057224 */ /* 0x001fe200078e0a04 */
[----:B------:R-:W-:Y:S01]  /*1310*/  IABS R87, R6 ;  /* 0x0000000600577213 */ /* 0x000fe20000000000 */
[C---:B------:R-:W-:Y:S01]  /*1320*/  IMAD R35, R8.reuse, R3, R35 ;  /* 0x0000000308237224 */ /* 0x040fe200078e0223 */
[----:B------:R-:W-:Y:S01]  /*1330*/  IABS R18, R7 ;  /* 0x0000000700127213 */ /* 0x000fe20000000000 */
[----:B------:R-:W-:Y:S01]  /*1340*/  IMAD R34, R8, R5, R34 ;  /* 0x0000000508227224 */ /* 0x000fe200078e0222 */
[----:B------:R-:W-:Y:S01]  /*1350*/  STL [R1+0x12ec], R33 ;  /* 0x0012ec2101007387 */ /* 0x000fe20000100800 */
[----:B------:R-:W-:-:S03]  /*1360*/  IMAD.HI.U32 R2, R9, R90, RZ ;  /* 0x0000005a09027227 */ /* 0x000fc600078e00ff */
[----:B------:R-:W-:Y:S01]  /*1370*/  STL [R1+0x12f0], R35 ;  /* 0x0012f02301007387 */ /* 0x000fe20000100800 */
[C---:B-1----:R-:W-:Y:S02]  /*1380*/  VIADD R6, R0.reuse, 0x1b ;  /* 0x0000001b00067836 */ /* 0x042fe40000000000 */
[----:B------:R-:W-:Y:S01]  /*1390*/  IMAD.MOV R5, RZ, RZ, -R2 ;  /* 0x000000ffff057224 */ /* 0x000fe200078e0a02 */
[----:B------:R-:W-:Y:S01]  /*13a0*/  STL [R1+0x12f4], R34 ;  /* 0x0012f42201007387 */ /* 0x000fe20000100800 */
[----:B------:R-:W-:Y:S01]  /*13b0*/  VIADD R4, R0, 0x1c ;  /* 0x0000001c00047836 */ /* 0x000fe20000000000 */
[----:B------:R-:W-:Y:S01]  /*13c0*/  IABS R36, R6 ;  /* 0x0000000600247213 */ /* 0x000fe20000000000 */
[C---:B------:R-:W-:Y:S01]  /*13d0*/  IMAD.HI.U32 R3, R9.reuse, R87, RZ ;  /* 0x0000005709037227 */ /* 0x040fe200078e00ff */
[----:B------:R0:W-:Y:S02]  /*13e0*/  STL [R1+0xfac], R7 ;  /* 0x000fac0701007387 */ /* 0x0001e40000100800 */
[----:B------:R-:W-:Y:S01]  /*13f0*/  IABS R93, R4 ;  /* 0x00000004005d7213 */ /* 0x000fe20000000000 */
[----:B------:R-:W-:Y:S01]  /*1400*/  IMAD.HI.U32 R2, R9, R18, RZ ;  /* 0x0000001209027227 */ /* 0x000fe200078e00ff */
[----:B------:R1:W-:Y:S03]  /*1410*/  STL [R1+0xfa8], R6 ;  /* 0x000fa80601007387 */ /* 0x0003e60000100800 */
[----:B------:R-:W-:Y:S01]  /*1420*/  IMAD R90, R8, R5, R90 ;  /* 0x00000005085a7224 */ /* 0x000fe200078e025a */
[----:B------:R2:W-:Y:S01]  /*1430*/  STL [R1+0xfb4], R4 ;  /* 0x000fb40401007387 */ /* 0x0005e20000100800 */
[----:B------:R-:W-:-:S02]  /*1440*/  IMAD.MOV R3, RZ, RZ, -R3 ;  /* 0x000000ffff037224 */ /* 0x000fc400078e0a03 */
[----:B0-----:R-:W-:Y:S02]  /*1450*/  VIADD R7, R0, 0x1d ;  /* 0x0000001d00077836 */ /* 0x001fe40000000000 */
[----:B------:R-:W-:Y:S02]  /*1460*/  IMAD.MOV R5, RZ, RZ, -R2 ;  /* 0x000000ffff057224 */ /* 0x000fe400078e0a02 */
[----:B------:R-:W-:Y:S01]  /*1470*/  IMAD R87, R8, R3, R87 ;  /* 0x0000000308577224 */ /* 0x000fe200078e0257 */
[----:B------:R-:W-:Y:S01]  /*1480*/  IABS R2, R7 ;  /* 0x0000000700027213 */ /* 0x000fe20000000000 */
[----:B-1----:R-:W-:Y:S01]  /*1490*/  VIADD R6, R0, 0x1e ;  /* 0x0000001e00067836 */ /* 0x002fe20000000000 */
[----:B------:R-:W-:Y:S01]  /*14a0*/  STL [R1+0xfb0], R7 ;  /* 0x000fb00701007387 */ /* 0x000fe20000100800 */
[----:B------:R-:W-:-:S03]  /*14b0*/  IMAD.HI.U32 R3, R9, R36, RZ ;  /* 0x0000002409037227 */ /* 0x000fc600078e00ff */
[----:B------:R0:W-:Y:S01]  /*14c0*/  STL [R1+0xfbc], R6 ;  /* 0x000fbc0601007387 */ /* 0x0001e20000100800 */
[----:B------:R-:W-:Y:S02]  /*14d0*/  IMAD R18, R8, R5, R18 ;  /* 0x0000000508127224 */ /* 0x000fe400078e0212 */
[----:B--2---:R-:W-:-:S03]  /*14e0*/  IMAD.HI.U32 R4, R9, R93, RZ ;  /* 0x0000005d09047227 */ /* 0x004fc600078e00ff */
[----:B------:R1:W-:Y:S01]  /*14f0*/  STL [R1+0x1378], R18 ;  /* 0x0013781201007387 */ /* 0x0003e20000100800 */
[----:B------:R-:W-:Y:S02]  /*1500*/  IMAD.MOV.U32 R5, RZ, RZ, R2 ;  /* 0x000000ffff057224 */ /* 0x000fe400078e0002 */
[----:B------:R-:W-:Y:S01]  /*1510*/  IMAD.MOV R3, RZ, RZ, -R3 ;  /* 0x000000ffff037224 */ /* 0x000fe200078e0a03 */
[----:B0-----:R-:W-:Y:S01]  /*1520*/  IABS R6, R6 ;  /* 0x0000000600067213 */ /* 0x001fe20000000000 */
[----:B------:R-:W-:Y:S02]  /*1530*/  IMAD.MOV R4, RZ, RZ, -R4 ;  /* 0x000000ffff047224 */ /* 0x000fe400078e0a04 */
[----:B------:R-:W-:-:S04]  /*1540*/  IMAD.HI.U32 R2, R9, R5, RZ ;  /* 0x0000000509027227 */ /* 0x000fc800078e00ff */
[----:B------:R-:W-:Y:S02]  /*1550*/  IMAD.IADD R38, R12, 0x1, R38 ;  /* 0x000000010c267824 */ /* 0x000fe400078e0226 */
[C---:B------:R-:W-:Y:S02]  /*1560*/  IMAD R36, R8.reuse, R3, R36 ;  /* 0x0000000308247224 */ /* 0x040fe400078e0224 */
[----:B------:R-:W-:Y:S02]  /*1570*/  IMAD R93, R8, R4, R93 ;  /* 0x00000004085d7224 */ /* 0x000fe400078e025d */
[C---:B------:R-:W-:Y:S01]  /*1580*/  VIADD R12, R0.reuse, 0x1f ;  /* 0x0000001f000c7836 */ /* 0x040fe20000000000 */
[----:B------:R-:W-:Y:S01]  /*1590*/  STL [R1+0x12f8], R36 ;  /* 0x0012f82401007387 */ /* 0x000fe20000100800 */
[----:B------:R-:W-:Y:S02]  /*15a0*/  IMAD.MOV R2, RZ, RZ, -R2 ;  /* 0x000000ffff027224 */ /* 0x000fe400078e0a02 */
[----:B------:R-:W-:Y:S01]  /*15b0*/  IMAD.MOV.U32 R4, RZ, RZ, R6 ;  /* 0x000000ffff047224 */ /* 0x000fe200078e0006 */
[----:B------:R-:W-:Y:S01]  /*15c0*/  STL [R1+0x12fc], R93 ;  /* 0x0012fc5d01007387 */ /* 0x000fe20000100800 */
[C---:B------:R-:W-:Y:S01]  /*15d0*/  VIADD R11, R0.reuse, 0x20 ;  /* 0x00000020000b7836 */ /* 0x040fe20000000000 */
[----:B------:R-:W-:Y:S01]  /*15e0*/  IABS R6, R12 ;  /* 0x0000000c00067213 */ /* 0x000fe20000000000 */
[----:B------:R-:W-:Y:S01]  /*15f0*/  VIADD R7, R0, 0x21 ;  /* 0x0000002100077836 */ /* 0x000fe20000000000 */
[----:B------:R-:W-:Y:S01]  /*1600*/  STL [R1+0xfb8], R12 ;  /* 0x000fb80c01007387 */ /* 0x000fe20000100800 */
[----:B------:R-:W-:Y:S01]  /*1610*/  IMAD R2, R8, R2, R5 ;  /* 0x0000000208027224 */ /* 0x000fe200078e0205 */
[----:B------:R-:W-:Y:S01]  /*1620*/  IABS R88, R11 ;  /* 0x0000000b00587213 */ /* 0x000fe20000000000 */
[----:B------:R-:W-:Y:S01]  /*1630*/  IMAD.HI.U32 R3, R9, R4, RZ ;  /* 0x0000000409037227 */ /* 0x000fe200078e00ff */
[----:B------:R0:W-:Y:S01]  /*1640*/  STL [R1+0xfd4], R11 ;  /* 0x000fd40b01007387 */ /* 0x0001e20000100800 */
[----:B------:R-:W-:-:S02]  /*1650*/  IABS R89, R7 ;  /* 0x0000000700597213 */ /* 0x000fc40000000000 */
[----:B------:R-:W-:Y:S01]  /*1660*/  IMAD.MOV R3, RZ, RZ, -R3 ;  /* 0x000000ffff037224 */ /* 0x000fe200078e0a03 */
[----:B------:R2:W-:Y:S01]  /*1670*/  STL [R1+0xfd0], R7 ;  /* 0x000fd00701007387 */ /* 0x0005e20000100800 */
[----:B-1----:R-:W-:Y:S02]  /*1680*/  VIADD R18, R0, 0x75 ;  /* 0x0000007500127836 */ /* 0x002fe40000000000 */
[----:B------:R-:W-:Y:S01]  /*1690*/  IMAD R4, R8, R3, R4 ;  /* 0x0000000308047224 */ /* 0x000fe200078e0204 */
[----:B------:R1:W-:Y:S01]  /*16a0*/  STL [R1], R2 ;  /* 0x0000000201007387 */ /* 0x0003e20000100800 */
[----:B------:R-:W-:Y:S01]  /*16b0*/  IMAD.HI.U32 R3, R9, R88, RZ ;  /* 0x0000005809037227 */ /* 0x000fe200078e00ff */
[----:B------:R-:W-:Y:S02]  /*16c0*/  IABS R37, R18 ;  /* 0x0000001200257213 */ /* 0x000fe40000000000 */
[----:B------:R3:W-:Y:S01]  /*16d0*/  STL [R1+0x4], R4 ;  /* 0x0000040401007387 */ /* 0x0007e20000100800 */
[----:B0-----:R-:W-:-:S02]  /*16e0*/  VIADD R11, R0, 0x22 ;  /* 0x00000022000b7836 */ /* 0x001fc40000000000 */
[----:B--2---:R-:W-:Y:S02]  /*16f0*/  VIADD R7, R0, 0x23 ;  /* 0x0000002300077836 */ /* 0x004fe40000000000 */
[----:B------:R-:W-:Y:S01]  /*1700*/  IMAD.MOV R3, RZ, RZ, -R3 ;  /* 0x000000ffff037224 */ /* 0x000fe200078e0a03 */
[----:B------:R-:W-:Y:S01]  /*1710*/  IABS R21, R11 ;  /* 0x0000000b00157213 */ /* 0x000fe20000000000 */
[C---:B-1----:R-:W-:Y:S01]  /*1720*/  IMAD.HI.U32 R2, R9.reuse, R6, RZ ;  /* 0x0000000609027227 */ /* 0x042fe200078e00ff */
[----:B------:R0:W-:Y:S03]  /*1730*/  STL [R1+0x1024], R11 ;  /* 0x0010240b01007387 */ /* 0x0001e60000100800 */
[----:B------:R-:W-:Y:S01]  /*1740*/  IMAD.MOV R5, RZ, RZ, -R2 ;  /* 0x000000ffff057224 */ /* 0x000fe200078e0a02 */
[----:B------:R1:W-:Y:S01]  /*1750*/  STL [R1+0xfe4], R7 ;  /* 0x000fe40701007387 */ /* 0x0003e20000100800 */
[----:B---3--:R-:W-:-:S04]  /*1760*/  IMAD.HI.U32 R4, R9, R89, RZ ;  /* 0x0000005909047227 */ /* 0x008fc800078e00ff */
[----:B------:R-:W-:Y:S01]  /*1770*/  IMAD R2, R8, R5, R6 ;  /* 0x0000000508027224 */ /* 0x000fe200078e0206 */
[----:B------:R-:W-:Y:S01]  /*1780*/  IABS R6, R7 ;  /* 0x0000000700067213 */ /* 0x000fe20000000000 */
[C---:B------:R-:W-:Y:S02]  /*1790*/  VIADD R5, R0.reuse, 0x24 ;  /* 0x0000002400057836 */ /* 0x040fe40000000000 */
[----:B------:R-:W-:Y:S01]  /*17a0*/  IMAD.MOV R4, RZ, RZ, -R4 ;  /* 0x000000ffff047224 */ /* 0x000fe200078e0a04 */
[----:B------:R2:W-:Y:S01]  /*17b0*/  STL [R1+0x8], R2 ;  /* 0x0000080201007387 */ /* 0x0005e20000100800 */
[C---:B0-----:R-:W-:Y:S02]  /*17c0*/  VIADD R11, R0.reuse, 0x25 ;  /* 0x00000025000b7836 */ /* 0x041fe40000000000 */
[----:B-1----:R-:W-:Y:S01]  /*17d0*/  VIADD R7, R0, 0x26 ;  /* 0x0000002600077836 */ /* 0x002fe20000000000 */
[----:B------:R0:W-:Y:S01]  /*17e0*/  STL [R1+0x1074], R5 ;  /* 0x0010740501007387 */ /* 0x0001e20000100800 */
[C---:B------:R-:W-:Y:S01]  /*17f0*/  IMAD R88, R8.reuse, R3, R88 ;  /* 0x0000000308587224 */ /* 0x040fe200078e0258 */
[----:B------:R-:W-:Y:S01]  /*1800*/  IABS R12, R11 ;  /* 0x0000000b000c7213 */ /* 0x000fe20000000000 */
[----:B------:R-:W-:Y:S01]  /*1810*/  IMAD R89, R8, R4, R89 ;  /* 0x0000000408597224 */ /* 0x000fe200078e0259 */
[----:B------:R-:W-:Y:S01]  /*1820*/  STL [R1+0x1048], R11 ;  /* 0x0010480b01007387 */ /* 0x000fe20000100800 */
[----:B------:R-:W-:Y:S01]  /*1830*/  IMAD.HI.U32 R3, R9, R6, RZ ;  /* 0x0000000609037227 */ /* 0x000fe200078e00ff */
[----:B------:R-:W-:-:S02]  /*1840*/  IABS R13, R7 ;  /* 0x00000007000d7213 */ /* 0x000fc40000000000 */
[----:B------:R1:W-:Y:S01]  /*1850*/  STL [R1+0x108c], R7 ;  /* 0x00108c0701007387 */ /* 0x0003e20000100800 */
[----:B--2---:R-:W-:Y:S01]  /*1860*/  IMAD.HI.U32 R2, R9, R21, RZ ;  /* 0x0000001509027227 */ /* 0x004fe200078e00ff */
[----:B0-----:R-:W-:-:S03]  /*1870*/  IABS R5, R5 ;  /* 0x0000000500057213 */ /* 0x001fc60000000000 */
[----:B------:R-:W-:Y:S02]  /*1880*/  IMAD.MOV R4, RZ, RZ, -R2 ;  /* 0x000000ffff047224 */ /* 0x000fe400078e0a02 */
[----:B------:R-:W-:Y:S02]  /*1890*/  IMAD.MOV.U32 R2, RZ, RZ, R5 ;  /* 0x000000ffff027224 */ /* 0x000fe400078e0005 */
[----:B------:R-:W-:Y:S02]  /*18a0*/  IMAD R21, R8, R4, R21 ;  /* 0x0000000408157224 */ /* 0x000fe400078e0215 */
[----:B-1----:R-:W-:Y:S02]  /*18b0*/  IMAD.MOV R7, RZ, RZ, -R3 ;  /* 0x000000ffff077224 */ /* 0x002fe400078e0a03 */
[----:B------:R-:W-:Y:S02]  /*18c0*/  IMAD.MOV.U32 R4, RZ, RZ, R12 ;  /* 0x000000ffff047224 */ /* 0x000fe400078e000c */
[----:B------:R-:W-:-:S04]  /*18d0*/  IMAD.HI.U32 R5, R9, R2, RZ ;  /* 0x0000000209057227 */ /* 0x000fc800078e00ff */
[----:B------:R-:W-:Y:S02]  /*18e0*/  VIADD R12, R0, 0x27 ;  /* 0x00000027000c7836 */ /* 0x000fe40000000000 */
[----:B------:R-:W-:Y:S02]  /*18f0*/  IMAD R6, R8, R7, R6 ;  /* 0x0000000708067224 */ /* 0x000fe400078e0206 */
[----:B------:R-:W-:Y:S02]  /*1900*/  IMAD.MOV.U32 R3, RZ, RZ, R13 ;  /* 0x000000ffff037224 */ /* 0x000fe400078e000d */
[----:B------:R-:W-:Y:S01]  /*1910*/  IMAD.HI.U32 R7, R9, R4, RZ ;  /* 0x0000000409077227 */ /* 0x000fe200078e00ff */
[----:B------:R0:W-:Y:S03]  /*1920*/  STL [R1+0xc], R6 ;  /* 0x00000c0601007387 */ /* 0x0001e60000100800 */
[----:B------:R-:W-:Y:S01]  /*1930*/  IMAD.MOV R13, RZ, RZ, -R5 ;  /* 0x000000ffff0d7224 */ /* 0x000fe200078e0a05 */
[----:B------:R-:W-:Y:S01]  /*1940*/  IABS R5, R12 ;  /* 0x0000000c00057213 */ /* 0x000fe20000000000 */
[----:B------:R-:W-:Y:S01]  /*1950*/  IMAD.MOV R7, RZ, RZ, -R7 ;  /* 0x000000ffff077224 */ /* 0x000fe200078e0a07 */
[----:B------:R1:W-:Y:S01]  /*1960*/  STL [R1+0x1084], R12 ;  /* 0x0010840c01007387 */ /* 0x0003e20000100800 */
[----:B------:R-:W-:-:S02]  /*1970*/  VIADD R11, R0, 0x28 ;  /* 0x00000028000b7836 */ /* 0x000fc40000000000 */
[----:B------:R-:W-:Y:S02]  /*1980*/  VIADD R93, R0, 0xa9 ;  /* 0x000000a9005d7836 */ /* 0x000fe40000000000 */
[----:B0-----:R-:W-:Y:S01]  /*1990*/  IMAD.HI.U32 R6, R9, R3, RZ ;  /* 0x0000000309067227 */ /* 0x001fe200078e00ff */
[----:B------:R0:W-:Y:S01]  /*19a0*/  STL [R1+0x10e0], R11 ;  /* 0x0010e00b01007387 */ /* 0x0001e20000100800 */
[----:B------:R-:W-:Y:S02]  /*19b0*/  IABS R63, R11 ;  /* 0x0000000b003f7213 */ /* 0x000fe40000000000 */
[----:B------:R-:W-:Y:S01]  /*19c0*/  IMAD.MOV R6, RZ, RZ, -R6 ;  /* 0x000000ffff067224 */ /* 0x000fe200078e0a06 */
[----:B------:R-:W-:Y:S01]  /*19d0*/  IABS R53, R93 ;  /* 0x0000005d00357213 */ /* 0x000fe20000000000 */
[----:B-1----:R-:W-:Y:S02]  /*19e0*/  IMAD R12, R8, R13, R2 ;  /* 0x0000000d080c7224 */ /* 0x002fe400078e0202 */
[----:B------:R-:W-:-:S02]  /*19f0*/  IMAD.MOV.U32 R2, RZ, RZ, R5 ;  /* 0x000000ffff027224 */ /* 0x000fc400078e0005 */
[C---:B------:R-:W-:Y:S01]  /*1a00*/  IMAD R5, R8.reuse, R7, R4 ;  /* 0x0000000708057224 */ /* 0x040fe200078e0204 */
[----:B------:R1:W-:Y:S01]  /*1a10*/  STL [R1+0x14], R12 ;  /* 0x0000140c01007387 */ /* 0x0003e20000100800 */
[----:B------:R-:W-:Y:S02]  /*1a20*/  IMAD R3, R8, R6, R3 ;  /* 0x0000000608037224 */ /* 0x000fe400078e0203 */
[C---:B------:R-:W-:Y:S01]  /*1a30*/  VIADD R4, R0.reuse, 0x29 ;  /* 0x0000002900047836 */ /* 0x040fe20000000000 */
[----:B------:R2:W-:Y:S01]  /*1a40*/  STL [R1+0x10], R5 ;  /* 0x0000100501007387 */ /* 0x0005e20000100800 */
[C---:B0-----:R-:W-:Y:S02]  /*1a50*/  VIADD R11, R0.reuse, 0x2a ;  /* 0x0000002a000b7836 */ /* 0x041fe40000000000 */
[C---:B------:R-:W-:Y:S01]  /*1a60*/  VIADD R7, R0.reuse, 0x2b ;  /* 0x0000002b00077836 */ /* 0x040fe20000000000 */
[----:B------:R0:W-:Y:S01]  /*1a70*/  STL [R1+0x18], R3 ;  /* 0x0000180301007387 */ /* 0x0001e20000100800 */
[----:B------:R-:W-:Y:S01]  /*1a80*/  IABS R64, R4 ;  /* 0x0000000400407213 */ /* 0x000fe20000000000 */
[C---:B------:R-:W-:Y:S01]  /*1a90*/  VIADD R6, R0.reuse, 0x2c ;  /* 0x0000002c00067836 */ /* 0x040fe20000000000 */
[----:B------:R-:W-:Y:S01]  /*1aa0*/  IABS R20, R11 ;  /* 0x0000000b00147213 */ /* 0x000fe20000000000 */
[----:B------:R3:W-:Y:S01]  /*1ab0*/  STL [R1+0x10d8], R4 ;  /* 0x0010d80401007387 */ /* 0x0007e20000100800 */
[----:B-1----:R-:W-:-:S02]  /*1ac0*/  VIADD R12, R0, 0x2f ;  /* 0x0000002f000c7836 */ /* 0x002fc40000000000 */
[C---:B--2---:R-:W-:Y:S01]  /*1ad0*/  IMAD.HI.U32 R5, R9.reuse, R2, RZ ;  /* 0x0000000209057227 */ /* 0x044fe200078e00ff */
[----:B------:R-:W-:Y:S01]  /*1ae0*/  STL [R1+0x1128], R11 ;  /* 0x0011280b01007387 */ /* 0x000fe20000100800 */
[----:B0-----:R-:W-:Y:S02]  /*1af0*/  IABS R3, R7 ;  /* 0x0000000700037213 */ /* 0x001fe40000000000 */
[----:B------:R-:W-:Y:S01]  /*1b00*/  IMAD.MOV R5, RZ, RZ, -R5 ;  /* 0x000000ffff057224 */ /* 0x000fe200078e0a05 */
[----:B------:R-:W-:Y:S01]  /*1b10*/  STL [R1+0x1124], R7 ;  /* 0x0011240701007387 */ /* 0x000fe20000100800 */
[----:B------:R-:W-:Y:S02]  /*1b20*/  VIADD R13, R0, 0x36 ;  /* 0x00000036000d7836 */ /* 0x000fe40000000000 */
[----:B------:R-:W-:Y:S02]  /*1b30*/  IMAD R2, R8, R5, R2 ;  /* 0x0000000508027224 */ /* 0x000fe400078e0202 */
[----:B---3--:R-:W-:-:S03]  /*1b40*/  IMAD.HI.U32 R4, R9, R63, RZ ;  /* 0x0000003f09047227 */ /* 0x008fc600078e00ff */
[----:B------:R0:W-:Y:S01]  /*1b50*/  STL [R1+0x1c], R2 ;  /* 0x00001c0201007387 */ /* 0x0001e20000100800 */
[----:B------:R-:W-:Y:S02]  /*1b60*/  IMAD.MOV R4, RZ, RZ, -R4 ;  /* 0x000000ffff047224 */ /* 0x000fe400078e0a04 */
[C---:B------:R-:W-:Y:S01]  /*1b70*/  IMAD.HI.U32 R5, R9.reuse, R20, RZ ;  /* 0x0000001409057227 */ /* 0x040fe200078e00ff */
[----:B------:R1:W-:Y:S03]  /*1b80*/  STL [R1+0x1104], R6 ;  /* 0x0011040601007387 */ /* 0x0003e60000100800 */
[----:B------:R-:W-:Y:S02]  /*1b90*/  IMAD R63, R8, R4, R63 ;  /* 0x00000004083f7224 */ /* 0x000fe400078e023f */
[----:B------:R-:W-:-:S04]  /*1ba0*/  IMAD.HI.U32 R4, R9, R3, RZ ;  /* 0x0000000309047227 */ /* 0x000fc800078e00ff */
[----:B0-----:R-:W-:Y:S01]  /*1bb0*/  IMAD.HI.U32 R2, R9, R64, RZ ;  /* 0x0000004009027227 */ /* 0x001fe200078e00ff */
[----:B-1----:R-:W-:-:S03]  /*1bc0*/  IABS R6, R6 ;  /* 0x0000000600067213 */ /* 0x002fc60000000000 */
[----:B------:R-:W-:Y:S02]  /*1bd0*/  IMAD.MOV R2, RZ, RZ, -R2 ;  /* 0x000000ffff027224 */ /* 0x000fe400078e0a02 */
[----:B------:R-:W-:Y:S02]  /*1be0*/  VIADD R7, R0, 0x2d ;  /* 0x0000002d00077836 */ /* 0x000fe40000000000 */
[----:B------:R-:W-:Y:S02]  /*1bf0*/  IMAD.MOV R5, RZ, RZ, -R5 ;  /* 0x000000ffff057224 */ /* 0x000fe400078e0a05 */
[----:B------:R-:W-:Y:S01]  /*1c00*/  IMAD.MOV R4, RZ, RZ, -R4 ;  /* 0x000000ffff047224 */ /* 0x000fe200078e0a04 */
[----:B------:R0:W-:Y:S01]  /*1c10*/  STL [R1+0x1100], R7 ;  /* 0x0011000701007387 */ /* 0x0001e20000100800 */
[C---:B------:R-:W-:Y:S01]  /*1c20*/  IMAD R64, R8.reuse, R2, R64 ;  /* 0x0000000208407224 */ /* 0x040fe200078e0240 */
[----:B------:R-:W-:Y:S01]  /*1c30*/  IABS R2, R7 ;  /* 0x0000000700027213 */ /* 0x000fe20000000000 */
[----:B------:R-:W-:-:S02]  /*1c40*/  IMAD R20, R8, R5, R20 ;  /* 0x0000000508147224 */ /* 0x000fc400078e0214 */
[----:B------:R-:W-:Y:S02]  /*1c50*/  IMAD R3, R8, R4, R3 ;  /* 0x0000000408037224 */ /* 0x000fe400078e0203 */
[C---:B------:R-:W-:Y:S02]  /*1c60*/  VIADD R5, R0.reuse, 0x2e ;  /* 0x0000002e00057836 */ /* 0x040fe40000000000 */
[C---:B------:R-:W-:Y:S01]  /*1c70*/  IMAD.HI.U32 R4, R9.reuse, R2, RZ ;  /* 0x0000000209047227 */ /* 0x040fe200078e00ff */
[----:B------:R1:W-:Y:S03]  /*1c80*/  STL [R1+0x20], R3 ;  /* 0x0000200301007387 */ /* 0x0003e60000100800 */
[----:B0-----:R-:W-:Y:S01]  /*1c90*/  IMAD.HI.U32 R7, R9, R6, RZ ;  /* 0x0000000609077227 */ /* 0x001fe200078e00ff */
[----:B------:R0:W-:Y:S03]  /*1ca0*/  STL [R1+0x10d4], R5 ;  /* 0x0010d40501007387 */ /* 0x0001e60000100800 */
[----:B------:R-:W-:Y:S01]  /*1cb0*/  IMAD.MOV R7, RZ, RZ, -R7 ;  /* 0x000000ffff077224 */ /* 0x000fe200078e0a07 */
[----:B------:R-:W-:Y:S01]  /*1cc0*/  STL [R1+0x10d0], R12 ;  /* 0x0010d00c01007387 */ /* 0x000fe20000100800 */
[----:B------:R-:W-:Y:S01]  /*1cd0*/  VIADD R11, R0, 0x30 ;  /* 0x00000030000b7836 */ /* 0x000fe20000000000 */
[----:B-1----:R-:W-:Y:S01]  /*1ce0*/  IABS R3, R12 ;  /* 0x0000000c00037213 */ /* 0x002fe20000000000 */
[----:B------:R-:W-:-:S02]  /*1cf0*/  IMAD R6, R8, R7, R6 ;  /* 0x0000000708067224 */ /* 0x000fc400078e0206 */
[----:B------:R-:W-:Y:S01]  /*1d00*/  IMAD.MOV R4, RZ, RZ, -R4 ;  /* 0x000000ffff047224 */ /* 0x000fe200078e0a04 */
[----:B0-----:R-:W-:Y:S01]  /*1d10*/  IABS R5, R5 ;  /* 0x0000000500057213 */ /* 0x001fe20000000000 */
[----:B------:R0:W-:Y:S01]  /*1d20*/  STL [R1+0x10f0], R11 ;  /* 0x0010f00b01007387 */ /* 0x0001e20000100800 */
[----:B------:R-:W-:Y:S01]  /*1d30*/  IABS R65, R11 ;  /* 0x0000000b00417213 */ /* 0x000fe20000000000 */
[----:B------:R-:W-:Y:S02]  /*1d40*/  IMAD R2, R8, R4, R2 ;  /* 0x0000000408027224 */ /* 0x000fe400078e0202 */
[----:B------:R1:W-:Y:S01]  /*1d50*/  STL [R1+0x24], R6 ;  /* 0x0000240601007387 */ /* 0x0003e20000100800 */
[----:B------:R-:W-:-:S03]  /*1d60*/  IMAD.HI.U32 R4, R9, R3, RZ ;  /* 0x0000000309047227 */ /* 0x000fc600078e00ff */
[----:B------:R-:W-:Y:S01]  /*1d70*/  STL [R1+0x28], R2 ;  /* 0x0000280201007387 */ /* 0x000fe20000100800 */
[----:B------:R-:W-:Y:S02]  /*1d80*/  IMAD.MOV R4, RZ, RZ, -R4 ;  /* 0x000000ffff047224 */ /* 0x000fe400078e0a04 */
[C---:B0-----:R-:W-:Y:S02]  /*1d90*/  VIADD R11, R0.reuse, 0x31 ;  /* 0x00000031000b7836 */ /* 0x041fe40000000000 */
[----:B------:R-:W-:Y:S02]  /*1da0*/  VIADD R7, R0, 0x32 ;  /* 0x0000003200077836 */ /* 0x000fe40000000000 */
[----:B-1----:R-:W-:Y:S01]  /*1db0*/  IMAD.HI.U32 R6, R9, R5, RZ ;  /* 0x0000000509067227 */ /* 0x002fe200078e00ff */
[----:B------:R0:W-:Y:S01]  /*1dc0*/  STL [R1+0x10b8], R11 ;  /* 0x0010b80b01007387 */ /* 0x0001e20000100800 */
[----:B------:R-:W-:Y:S02]  /*1dd0*/  IABS R66, R11 ;  /* 0x0000000b00427213 */ /* 0x000fe40000000000 */
[----:B------:R-:W-:Y:S01]  /*1de0*/  IMAD.MOV R6, RZ, RZ, -R6 ;  /* 0x000000ffff067224 */ /* 0x000fe200078e0a06 */
[----:B------:R1:W-:Y:S01]  /*1df0*/  STL [R1+0x10c0], R7 ;  /* 0x0010c00701007387 */ /* 0x0003e20000100800 */
[C---:B------:R-:W-:Y:S01]  /*1e00*/  IMAD R3, R8.reuse, R4, R3 ;  /* 0x0000000408037224 */ /* 0x040fe200078e0203 */
[----:B------:R-:W-:Y:S01]  /*1e10*/  IABS R19, R7 ;  /* 0x0000000700137213 */ /* 0x000fe20000000000 */
[----:B------:R-:W-:-:S02]  /*1e20*/  IMAD R5, R8, R6, R5 ;  /* 0x0000000608057224 */ /* 0x000fc400078e0205 */
[C---:B------:R-:W-:Y:S02]  /*1e30*/  VIADD R6, R0.reuse, 0x34 ;  /* 0x0000003400067836 */ /* 0x040fe40000000000 */
[----:B0-----:R-:W-:Y:S01]  /*1e40*/  VIADD R11, R0, 0x33 ;  /* 0x00000033000b7836 */ /* 0x001fe20000000000 */
[----:B------:R0:W-:Y:S01]  /*1e50*/  STL [R1+0x2c], R5 ;  /* 0x00002c0501007387 */ /* 0x0001e20000100800 */
[----:B------:R-:W-:-:S03]  /*1e60*/  IMAD.HI.U32 R2, R9, R65, RZ ;  /* 0x0000004109027227 */ /* 0x000fc600078e00ff */
[----:B------:R2:W-:Y:S01]  /*1e70*/  STL [R1+0x40], R3 ;  /* 0x0000400301007387 */ /* 0x0005e20000100800 */
[----:B------:R-:W-:Y:S01]  /*1e80*/  IMAD.MOV R2, RZ, RZ, -R2 ;  /* 0x000000ffff027224 */ /* 0x000fe200078e0a02 */
[----:B------:R-:W-:Y:S01]  /*1e90*/  IABS R4, R11 ;  /* 0x0000000b00047213 */ /* 0x000fe20000000000 */
[----:B-1----:R-:W-:Y:S01]  /*1ea0*/  VIADD R7, R0, 0x35 ;  /* 0x0000003500077836 */ /* 0x002fe20000000000 */
[----:B------:R-:W-:Y:S01]  /*1eb0*/  STL [R1+0x1080], R11 ;  /* 0x0010800b01007387 */ /* 0x000fe20000100800 */
[----:B------:R-:W-:Y:S02]  /*1ec0*/  IMAD R65, R8, R2, R65 ;  /* 0x0000000208417224 */ /* 0x000fe400078e0241 */
[C---:B0-----:R-:W-:Y:S01]  /*1ed0*/  IMAD.HI.U32 R5, R9.reuse, R66, RZ ;  /* 0x0000004209057227 */ /* 0x041fe200078e00ff */
[----:B------:R0:W-:Y:S01]  /*1ee0*/  STL [R1+0x1098], R6 ;  /* 0x0010980601007387 */ /* 0x0001e20000100800 */
[----:B------:R-:W-:Y:S02]  /*1ef0*/  IABS R2, R7 ;  /* 0x0000000700027213 */ /* 0x000fe40000000000 */
[C---:B------:R-:W-:Y:S01]  /*1f00*/  IMAD.HI.U32 R12, R9.reuse, R4, RZ ;  /* 0x00000004090c7227 */ /* 0x040fe200078e00ff */
[----:B------:R1:W-:Y:S03]  /*1f10*/  STL [R1+0x1094], R7 ;  /* 0x0010940701007387 */ /* 0x0003e60000100800 */
[----:B--2---:R-:W-:Y:S01]  /*1f20*/  IMAD.HI.U32 R3, R9, R19, RZ ;  /* 0x0000001309037227 */ /* 0x004fe200078e00ff */
[----:B------:R-:W-:Y:S01]  /*1f30*/  STL [R1+0x106c], R13 ;  /* 0x00106c0d01007387 */ /* 0x000fe20000100800 */
[----:B0-----:R-:W-:-:S02]  /*1f40*/  IABS R6, R6 ;  /* 0x0000000600067213 */ /* 0x001fc40000000000 */
[----:B------:R-:W-:Y:S02]  /*1f50*/  IMAD.MOV R5, RZ, RZ, -R5 ;  /* 0x000000ffff057224 */ /* 0x000fe400078e0a05 */
[----:B------:R-:W-:Y:S02]  /*1f60*/  IMAD.MOV R12, RZ, RZ, -R12 ;  /* 0x000000ffff0c7224 */ /* 0x000fe400078e0a0c */
[----:B-1----:R-:W-:-:S04]  /*1f70*/  IMAD.HI.U32 R7, R9, R6, RZ ;  /* 0x0000000609077227 */ /* 0x002fc800078e00ff */
[----:B------:R-:W-:Y:S02]  /*1f80*/  IMAD.MOV R3, RZ, RZ, -R3 ;  /* 0x000000ffff037224 */ /* 0x000fe400078e0a03 */
[----:B------:R-:W-:Y:S02]  /*1f90*/  IMAD.MOV R7, RZ, RZ, -R7 ;  /* 0x000000ffff077224 */ /* 0x000fe400078e0a07 */
[----:B------:R-:W-:Y:S02]  /*1fa0*/  IMAD R66, R8, R5, R66 ;  /* 0x0000000508427224 */ /* 0x000fe400078e0242 */
[----:B------:R-:W-:Y:S02]  /*1fb0*/  VIADD R11, R0, 0x37 ;  /* 0x00000037000b7836 */ /* 0x000fe40000000000 */
[----:B------:R-:W-:-:S03]  /*1fc0*/  IMAD.HI.U32 R5, R9, R2, RZ ;  /* 0x0000000209057227 */ /* 0x000fc600078e00ff */
[----:B------:R-:W-:Y:S01]  /*1fd0*/  STL [R1+0x1064], R11 ;  /* 0x0010640b01007387 */ /* 0x000fe20000100800 */
[C---:B------:R-:W-:Y:S01]  /*1fe0*/  IMAD R12, R8.reuse, R12, R4 ;  /* 0x0000000c080c7224 */ /* 0x040fe200078e0204 */
[----:B------:R-:W-:Y:S01]  /*1ff0*/  IABS R4, R11 ;  /* 0x0000000b00047213 */ /* 0x000fe20000000000 */
[C---:B------:R-:W-:Y:S01]  /*2000*/  IMAD R19, R8.reuse, R3, R19 ;  /* 0x0000000308137224 */ /* 0x040fe200078e0213 */
[----:B------:R-:W-:Y:S01]  /*2010*/  IABS R3, R13 ;  /* 0x0000000d00037213 */ /* 0x000fe20000000000 */
[----:B------:R-:W-:Y:S01]  /*2020*/  IMAD R6, R8, R7, R6 ;  /* 0x0000000708067224 */ /* 0x000fe200078e0206 */
[----:B------:R0:W-:Y:S01]  /*2030*/  STL [R1+0x30], R12 ;  /* 0x0000300c01007387 */ /* 0x0001e20000100800 */
[----:B------:R-:W-:Y:S02]  /*2040*/  IMAD.MOV R5, RZ, RZ, -R5 ;  /* 0x000000ffff057224 */ /* 0x000fe400078e0a05 */
[----:B------:R-:W-:Y:S01]  /*2050*/  VIADD R7, R0, 0x3a ;  /* 0x0000003a00077836 */ /* 0x000fe20000000000 */
[----:B------:R1:W-:Y:S01]  /*2060*/  STL [R1+0x44], R6 ;  /* 0x0000440601007387 */ /* 0x0003e20000100800 */
[----:B------:R-:W-:-:S02]  /*2070*/  IMAD R2, R8, R5, R2 ;  /* 0x0000000508027224 */ /* 0x000fc400078e0202 */
[----:B------:R-:W-:-:S03]  /*2080*/  IMAD.HI.U32 R5, R9, R4, RZ ;  /* 0x0000000409057227 */ /* 0x000fc600078e00ff */
[----:B------:R2:W-:Y:S01]  /*2090*/  STL [R1+0x54], R2 ;  /* 0x0000540201007387 */ /* 0x0005e20000100800 */
[C---:B0-----:R-:W-:Y:S02]  /*20a0*/  VIADD R12, R0.reuse, 0x38 ;  /* 0x00000038000c7836 */ /* 0x041fe40000000000 */
[----:B------:R-:W-:Y:S02]  /*20b0*/  VIADD R11, R0, 0x39 ;  /* 0x00000039000b7836 */ /* 0x000fe40000000000 */
[----:B-1----:R-:W-:Y:S01]  /*20c0*/  IMAD.HI.U32 R6, R9, R3, RZ ;  /* 0x0000000309067227 */ /* 0x002fe200078e00ff */
[----:B------:R-:W-:Y:S01]  /*20d0*/  STL [R1+0x1044], R12 ;  /* 0x0010440c01007387 */ /* 0x000fe20000100800 */
[----:B------:R-:W-:Y:S02]  /*20e0*/  IABS R67, R12 ;  /* 0x0000000c00437213 */ /* 0x000fe40000000000 */
[----:B------:R-:W-:Y:S01]  /*20f0*/  IMAD.MOV R6, RZ, RZ, -R6 ;  /* 0x000000ffff067224 */ /* 0x000fe200078e0a06 */
[----:B------:R-:W-:Y:S01]  /*2100*/  IABS R68, R11 ;  /* 0x0000000b00447213 */ /* 0x000fe20000000000 */
[----:B------:R-:W-:Y:S01]  /*2110*/  IMAD.MOV R5, RZ, RZ, -R5 ;  /* 0x000000ffff057224 */ /* 0x000fe200078e0a05 */
[----:B--2---:R-:W-:Y:S01]  /*2120*/  IABS R2, R7 ;  /* 0x0000000700027213 */ /* 0x004fe20000000000 */
[C---:B------:R-:W-:Y:S01]  /*2130*/  IMAD R3, R8.reuse, R6, R3 ;  /* 0x0000000608037224 */ /* 0x040fe200078e0203 */
[----:B------:R-:W-:Y:S01]  /*2140*/  STL [R1+0x103c], R11 ;  /* 0x00103c0b01007387 */ /* 0x000fe20000100800 */
[----:B------:R-:W-:-:S02]  /*2150*/  IMAD R4, R8, R5, R4 ;  /* 0x0000000508047224 */ /* 0x000fc400078e0204 */
[----:B------:R-:W-:Y:S01]  /*2160*/  IMAD.HI.U32 R5, R9, R68, RZ ;  /* 0x0000004409057227 */ /* 0x000fe200078e00ff */
[----:B------:R0:W-:Y:S03]  /*2170*/  STL [R1+0x1054], R7 ;  /* 0x0010540701007387 */ /* 0x0001e60000100800 */
[----:B------:R-:W-:Y:S01]  /*2180*/  IMAD.MOV R5, RZ, RZ, -R5 ;  /* 0x000000ffff057224 */ /* 0x000fe200078e0a05 */
[----:B------:R1:W-:Y:S01]  /*2190*/  STL [R1+0x5c], R3 ;  /* 0x00005c0301007387 */ /* 0x0003e20000100800 */
[----:B------:R-:W-:Y:S02]  /*21a0*/  VIADD R6, R0, 0x3c ;  /* 0x0000003c00067836 */ /* 0x000fe40000000000 */
[----:B------:R-:W-:Y:S01]  /*21b0*/  IMAD R68, R8, R5, R68 ;  /* 0x0000000508447224 */ /* 0x000fe200078e0244 */
[----:B------:R2:W-:Y:S01]  /*21c0*/  STL [R1+0x8c], R4 ;  /* 0x00008c0401007387 */ /* 0x0005e20000100800 */
[----:B------:R-:W-:-:S02]  /*21d0*/  VIADD R5, R0, 0x3d ;  /* 0x0000003d00057836 */ /* 0x000fc40000000000 */
[C---:B0-----:R-:W-:Y:S02]  /*21e0*/  VIADD R7, R0.reuse, 0x3b ;  /* 0x0000003b00077836 */ /* 0x041fe40000000000 */
[----:B------:R-:W-:Y:S02]  /*21f0*/  VIADD R13, R0, 0x3e ;  /* 0x0000003e000d7836 */ /* 0x000fe40000000000 */
[C---:B-1----:R-:W-:Y:S01]  /*2200*/  IMAD.HI.U32 R3, R9.reuse, R67, RZ ;  /* 0x0000004309037227 */ /* 0x042fe200078e00ff */
[----:B------:R0:W-:Y:S03]  /*2210*/  STL [R1+0x100c], R7 ;  /* 0x00100c0701007387 */ /* 0x0001e60000100800 */
[----:B--2---:R-:W-:Y:S01]  /*2220*/  IMAD.HI.U32 R4, R9, R2, RZ ;  /* 0x0000000209047227 */ /* 0x004fe200078e00ff */
[----:B------:R1:W-:Y:S03]  /*2230*/  STL [R1+0x1014], R6 ;  /* 0x0010140601007387 */ /* 0x0003e60000100800 */
[----:B------:R-:W-:-:S02]  /*2240*/  IMAD.MOV R4, RZ, RZ, -R4 ;  /* 0x000000ffff047224 */ /* 0x000fc400078e0a04 */
[----:B------:R-:W-:Y:S01]  /*2250*/  IMAD.MOV R3, RZ, RZ, -R3 ;  /* 0x000000ffff037224 */ /* 0x000fe200078e0a03 */
[----:B0-----:R-:W-:Y:S01]  /*2260*/  IABS R7, R7 ;  /* 0x0000000700077213 */ /* 0x001fe20000000000 */
[C---:B------:R-:W-:Y:S01]  /*2270*/  IMAD R2, R8.reuse, R4, R2 ;  /* 0x0000000408027224 */ /* 0x040fe200078e0202 */
[----:B------:R-:W-:Y:S01]  /*2280*/  IABS R4, R13 ;  /* 0x0000000d00047213 */ /* 0x000fe20000000000 */
[----:B------:R-:W-:Y:S01]  /*2290*/  IMAD R67, R8, R3, R67 ;  /* 0x0000000308437224 */ /* 0x000fe200078e0243 */
[----:B------:R-:W-:Y:S01]  /*22a0*/  IABS R3, R6 ;  /* 0x0000000600037213 */ /* 0x000fe20000000000 */
[----:B------:R-:W-:Y:S01]  /*22b0*/  IMAD.HI.U32 R12, R9, R7, RZ ;  /* 0x00000007090c7227 */ /* 0x000fe200078e00ff */
[----:B------:R0:W-:Y:S01]  /*22c0*/  STL [R1+0x90], R2 ;  /* 0x0000900201007387 */ /* 0x0001e20000100800 */
[----:B-1----:R-:W-:Y:S02]  /*22d0*/  IABS R6, R5 ;  /* 0x0000000500067213 */ /* 0x002fe40000000000 */
[----:B------:R-:W-:Y:S01]  /*22e0*/  IMAD.MOV R12, RZ, RZ, -R12 ;  /* 0x000000ffff0c7224 */ /* 0x000fe200078e0a0c */
[----:B------:R1:W-:Y:S01]  /*22f0*/  STL [R1+0xfe0], R5 ;  /* 0x000fe00501007387 */ /* 0x0003e20000100800 */
[----:B------:R-:W-:-:S02]  /*2300*/  VIADD R11, R0, 0x3f ;  /* 0x0000003f000b7836 */ /* 0x000fc40000000000 */
[----:B------:R-:W-:Y:S01]  /*2310*/  IMAD R7, R8, R12, R7 ;  /* 0x0000000c08077224 */ /* 0x000fe200078e0207 */
[----:B------:R2:W-:Y:S01]  /*2320*/  STL [R1+0xffc], R13 ;  /* 0x000ffc0d01007387 */ /* 0x0005e20000100800 */
[C---:B------:R-:W-:Y:S01]  /*2330*/  VIADD R12, R0.reuse, 0x40 ;  /* 0x00000040000c7836 */ /* 0x040fe20000000000 */
[----:B0-----:R-:W-:Y:S01]  /*2340*/  IABS R2, R11 ;  /* 0x0000000b00027213 */ /* 0x001fe20000000000 */
[C---:B------:R-:W-:Y:S01]  /*2350*/  VIADD R36, R0.reuse, 0xb0 ;  /* 0x000000b000247836 */ /* 0x040fe20000000000 */
[----:B------:R-:W-:Y:S01]  /*2360*/  STL [R1+0xff8], R11 ;  /* 0x000ff80b01007387 */ /* 0x000fe20000100800 */
[----:B------:R-:W-:Y:S01]  /*2370*/  VIADD R35, R0, 0xb1 ;  /* 0x000000b100237836 */ /* 0x000fe20000000000 */
[----:B------:R-:W-:Y:S01]  /*2380*/  IABS R69, R12 ;  /* 0x0000000c00457213 */ /* 0x000fe20000000000 */
[----:B-1----:R-:W-:Y:S01]  /*2390*/  IMAD.HI.U32 R5, R9, R3, RZ ;  /* 0x0000000309057227 */ /* 0x002fe200078e00ff */
[----:B------:R0:W-:Y:S01]  /*23a0*/  STL [R1+0xb0], R7 ;  /* 0x0000b00701007387 */ /* 0x0001e20000100800 */
[----:B------:R-:W-:-:S02]  /*23b0*/  IABS R54, R36 ;  /* 0x0000002400367213 */ /* 0x000fc40000000000 */
[----:B------:R-:W-:Y:S01]  /*23c0*/  IMAD.MOV R5, RZ, RZ, -R5 ;  /* 0x000000ffff057224 */ /* 0x000fe200078e0a05 */
[----:B------:R-:W-:Y:S01]  /*23d0*/  IABS R55, R35 ;  /* 0x0000002300377213 */ /* 0x000fe20000000000 */
[----:B--2---:R-:W-:Y:S02]  /*23e0*/  VIADD R13, R0, 0x45 ;  /* 0x00000045000d7836 */ /* 0x004fe40000000000 */
[----:B------:R-:W-:Y:S02]  /*23f0*/  IMAD R3, R8, R5, R3 ;  /* 0x0000000508037224 */ /* 0x000fe400078e0203 */
[----:B------:R-:W-:-:S03]  /*2400*/  IMAD.HI.U32 R5, R9, R4, RZ ;  /* 0x0000000409057227 */ /* 0x000fc600078e00ff */
[----:B------:R1:W-:Y:S01]  /*2410*/  STL [R1+0xb4], R3 ;  /* 0x0000b40301007387 */ /* 0x0003e20000100800 */
[----:B0-----:R-:W-:-:S03]  /*2420*/  IMAD.HI.U32 R7, R9, R6, RZ ;  /* 0x0000000609077227 */ /* 0x001fc600078e00ff */
[----:B------:R-:W-:Y:S01]  /*2430*/  STL [R1+0xfd8], R12 ;  /* 0x000fd80c01007387 */ /* 0x000fe20000100800 */
[----:B------:R-:W-:Y:S02]  /*2440*/  IMAD.MOV R7, RZ, RZ, -R7 ;  /* 0x000000ffff077224 */ /* 0x000fe400078e0a07 */
[----:B------:R-:W-:Y:S02]  /*2450*/  VIADD R11, R0, 0x41 ;  /* 0x00000041000b7836 */ /* 0x000fe40000000000 */
[----:B------:R-:W-:Y:S02]  /*2460*/  IMAD.MOV R5, RZ, RZ, -R5 ;  /* 0x000000ffff057224 */ /* 0x000fe400078e0a05 */
[----:B-1----:R-:W-:Y:S01]  /*2470*/  IMAD.HI.U32 R3, R9, R2, RZ ;  /* 0x0000000209037227 */ /* 0x002fe200078e00ff */
[----:B------:R0:W-:Y:S01]  /*2480*/  STL [R1+0xfdc], R11 ;  /* 0x000fdc0b01007387 */ /* 0x0001e20000100800 */
[----:B------:R-:W-:Y:S02]  /*2490*/  IABS R70, R11 ;  /* 0x0000000b00467213 */ /* 0x000fe40000000000 */
[----:B------:R-:W-:-:S02]  /*24a0*/  IMAD.MOV R3, RZ, RZ, -R3 ;  /* 0x000000ffff037224 */ /* 0x000fc400078e0a03 */
[C---:B------:R-:W-:Y:S02]  /*24b0*/  IMAD R6, R8.reuse, R7, R6 ;  /* 0x0000000708067224 */ /* 0x040fe400078e0206 */
[C---:B------:R-:W-:Y:S02]  /*24c0*/  IMAD R5, R8.reuse, R5, R4 ;  /* 0x0000000508057224 */ /* 0x040fe400078e0204 */
[----:B------:R-:W-:Y:S01]  /*24d0*/  IMAD R2, R8, R3, R2 ;  /* 0x0000000308027224 */ /* 0x000fe200078e0202 */
[----:B------:R1:W-:Y:S01]  /*24e0*/  STL [R1+0xd4], R6 ;  /* 0x0000d40601007387 */ /* 0x0003e20000100800 */
[C---:B------:R-:W-:Y:S02]  /*24f0*/  VIADD R4, R0.reuse, 0x42 ;  /* 0x0000004200047836 */ /* 0x040fe40000000000 */
[C---:B------:R-:W-:Y:S01]  /*2500*/  VIADD R7, R0.reuse, 0x44 ;  /* 0x0000004400077836 */ /* 0x040fe20000000000 */
[----:B------:R2:W-:Y:S01]  /*2510*/  STL [R1+0xe0], R5 ;  /* 0x0000e00501007387 */ /* 0x0005e20000100800 */
[----:B0-----:R-:W-:-:S02]  /*2520*/  VIADD R11, R0, 0x46 ;  /* 0x00000046000b7836 */ /* 0x001fc40000000000 */
[C---:B------:R-:W-:Y:S01]  /*2530*/  VIADD R34, R0.reuse, 0xb8 ;  /* 0x000000b800227836 */ /* 0x040fe20000000000 */
[----:B------:R0:W-:Y:S01]  /*2540*/  STL [R1+0x108], R2 ;  /* 0x0001080201007387 */ /* 0x0001e20000100800 */
[----:B------:R-:W-:Y:S01]  /*2550*/  IABS R3, R7 ;  /* 0x0000000700037213 */ /* 0x000fe20000000000 */
[C---:B-1----:R-:W-:Y:S02]  /*2560*/  VIADD R6, R0.reuse, 0x43 ;  /* 0x0000004300067836 */ /* 0x042fe40000000000 */
[----:B------:R1:W-:Y:S01]  /*2570*/  STL [R1+0xfc4], R4 ;  /* 0x000fc40401007387 */ /* 0x0003e20000100800 */
[----:B------:R-:W-:Y:S01]  /*2580*/  VIADD R33, R0, 0xb9 ;  /* 0x000000b900217836 */ /* 0x000fe20000000000 */
[----:B------:R-:W-:Y:S01]  /*2590*/  IABS R56, R34 ;  /* 0x0000002200387213 */ /* 0x000fe20000000000 */
[----:B--2---:R-:W-:Y:S01]  /*25a0*/  IMAD.HI.U32 R5, R9, R69, RZ ;  /* 0x0000004509057227 */ /* 0x004fe200078e00ff */
[----:B------:R2:W-:Y:S01]  /*25b0*/  STL [R1+0xfc0], R6 ;  /* 0x000fc00601007387 */ /* 0x0005e20000100800 */
[----:B0-----:R-:W-:-:S02]  /*25c0*/  IABS R2, R4 ;  /* 0x0000000400027213 */ /* 0x001fc40000000000 */
[----:B------:R-:W-:Y:S01]  /*25d0*/  IMAD.MOV R5, RZ, RZ, -R5 ;  /* 0x000000ffff057224 */ /* 0x000fe200078e0a05 */
[----:B------:R0:W-:Y:S01]  /*25e0*/  STL [R1+0x1020], R7 ;  /* 0x0010200701007387 */ /* 0x0001e20000100800 */
[----:B------:R-:W-:Y:S01]  /*25f0*/  IABS R57, R33 ;  /* 0x0000002100397213 */ /* 0x000fe20000000000 */
[C---:B-1----:R-:W-:Y:S02]  /*2600*/  IMAD.HI.U32 R4, R9.reuse, R70, RZ ;  /* 0x0000004609047227 */ /* 0x042fe400078e00ff */
[----:B------:R-:W-:Y:S01]  /*2610*/  STL [R1+0xff0], R13 ;  /* 0x000ff00d01007387 */ /* 0x000fe20000100800 */
[----:B--2---:R-:W-:Y:S01]  /*2620*/  IABS R6, R6 ;  /* 0x0000000600067213 */ /* 0x004fe20000000000 */
[C---:B------:R-:W-:Y:S02]  /*2630*/  IMAD.HI.U32 R12, R9.reuse, R2, RZ ;  /* 0x00000002090c7227 */ /* 0x040fe400078e00ff */
[----:B------:R1:W-:Y:S02]  /*2640*/  STL [R1+0xff4], R11 ;  /* 0x000ff40b01007387 */ /* 0x0003e40000100800 */
[----:B0-----:R-:W-:-:S04]  /*2650*/  IMAD.HI.U32 R7, R9, R6, RZ ;  /* 0x0000000609077227 */ /* 0x001fc800078e00ff */
[----:B------:R-:W-:Y:S02]  /*2660*/  IMAD.MOV R12, RZ, RZ, -R12 ;  /* 0x000000ffff0c7224 */ /* 0x000fe400078e0a0c */
[----:B------:R-:W-:Y:S02]  /*2670*/  IMAD.MOV R4, RZ, RZ, -R4 ;  /* 0x000000ffff047224 */ /* 0x000fe400078e0a04 */
[----:B------:R-:W-:Y:S02]  /*2680*/  IMAD.MOV R7, RZ, RZ, -R7 ;  /* 0x000000ffff077224 */ /* 0x000fe400078e0a07 */
[C---:B------:R-:W-:Y:S01]  /*2690*/  IMAD R12, R8.reuse, R12, R2 ;  /* 0x0000000c080c7224 */ /* 0x040fe200078e0202 */
[----:B------:R-:W-:Y:S01]  /*26a0*/  IABS R2, R11 ;  /* 0x0000000b00027213 */ /* 0x000fe20000000000 */
[C---:B------:R-:W-:Y:S01]  /*26b0*/  IMAD R69, R8.reuse, R5, R69 ;  /* 0x0000000508457224 */ /* 0x040fe200078e0245 */
[----:B------:R-:W-:Y:S01]  /*26c0*/  IABS R5, R13 ;  /* 0x0000000d00057213 */ /* 0x000fe20000000000 */
[C---:B------:R-:W-:Y:S01]  /*26d0*/  IMAD R70, R8.reuse, R4, R70 ;  /* 0x0000000408467224 */ /* 0x040fe200078e0246 */
[----:B------:R0:W-:Y:S01]  /*26e0*/  STL [R1+0x110], R12 ;  /* 0x0001100c01007387 */ /* 0x0001e20000100800 */
[----:B------:R-:W-:-:S02]  /*26f0*/  IMAD R6, R8, R7, R6 ;  /* 0x0000000708067224 */ /* 0x000fc400078e0206 */
[----:B------:R-:W-:-:S03]  /*2700*/  IMAD.HI.U32 R4, R9, R3, RZ ;  /* 0x0000000309047227 */ /* 0x000fc600078e00ff */
[----:B------:R2:W-:Y:S01]  /*2710*/  STL [R1+0x12c], R6 ;  /* 0x00012c0601007387 */ /* 0x0005e20000100800 */
[----:B------:R-:W-:Y:S02]  /*2720*/  IMAD.MOV R4, RZ, RZ, -R4 ;  /* 0x000000ffff047224 */ /* 0x000fe400078e0a04 */
[----:B-1----:R-:W-:Y:S02]  /*2730*/  VIADD R11, R0, 0x48 ;  /* 0x00000048000b7836 */ /* 0x002fe40000000000 */
[----:B------:R-:W-:Y:S02]  /*2740*/  IMAD R3, R8, R4, R3 ;  /* 0x0000000408037224 */ /* 0x000fe400078e0203 */
[C---:B0-----:R-:W-:Y:S01]  /*2750*/  VIADD R12, R0.reuse, 0x47 ;  /* 0x00000047000c7836 */ /* 0x041fe20000000000 */
[----:B------:R-:W-:Y:S01]  /*2760*/  IABS R71, R11 ;  /* 0x0000000b00477213 */ /* 0x000fe20000000000 */
[C---:B------:R-:W-:Y:S01]  /*2770*/  IMAD.HI.U32 R4, R9.reuse, R2, RZ ;  /* 0x0000000209047227 */ /* 0x040fe200078e00ff */
[----:B------:R0:W-:Y:S03]  /*2780*/  STL [R1+0x144], R3 ;  /* 0x0001440301007387 */ /* 0x0001e60000100800 */
[----:B--2---:R-:W-:Y:S01]  /*2790*/  IMAD.HI.U32 R6, R9, R5, RZ ;  /* 0x0000000509067227 */ /* 0x004fe200078e00ff */
[----:B------:R-:W-:Y:S03]  /*27a0*/  STL [R1+0xfcc], R12 ;  /* 0x000fcc0c01007387 */ /* 0x000fe60000100800 */
[----:B------:R-:W-:Y:S01]  /*27b0*/  IMAD.MOV R6, RZ, RZ, -R6 ;  /* 0x000000ffff067224 */ /* 0x000fe200078e0a06 */
[----:B------:R-:W-:Y:S01]  /*27c0*/  STL [R1+0xfc8], R11 ;  /* 0x000fc80b01007387 */ /* 0x000fe20000100800 */
[----:B------:R-:W-:Y:S01]  /*27d0*/  VIADD R7, R0, 0x49 ;  /* 0x0000004900077836 */ /* 0x000fe20000000000 */
[----:B0-----:R-:W-:Y:S01]  /*27e0*/  IABS R3, R12 ;  /* 0x0000000c00037213 */ /* 0x001fe20000000000 */
[----:B------:R-:W-:-:S02]  /*27f0*/  IMAD R5, R8, R6, R5 ;  /* 0x0000000608057224 */ /* 0x000fc400078e0205 */
[----:B------:R-:W-:Y:S01]  /*2800*/  IMAD.MOV R4, RZ, RZ, -R4 ;  /* 0x000000ffff047224 */ /* 0x000fe200078e0a04 */
[----:B------:R0:W-:Y:S01]  /*2810*/  STL [R1+0x1008], R7 ;  /* 0x0010080701007387 */ /* 0x0001e20000100800 */
[----:B------:R-:W-:Y:S01]  /*2820*/  VIADD R6, R0, 0x4a ;  /* 0x0000004a00067836 */ /* 0x000fe20000000000 */
[----:B------:R-:W-:Y:S01]  /*2830*/  IABS R72, R7 ;  /* 0x0000000700487213 */ /* 0x000fe20000000000 */
[----:B------:R-:W-:Y:S01]  /*2840*/  IMAD R2, R8, R4, R2 ;  /* 0x0000000408027224 */ /* 0x000fe200078e0202 */
[----:B------:R1:W-:Y:S01]  /*2850*/  STL [R1+0x160], R5 ;  /* 0x0001600501007387 */ /* 0x0003e20000100800 */
[----:B------:R-:W-:-:S03]  /*2860*/  IMAD.HI.U32 R4, R9, R71, RZ ;  /* 0x0000004709047227 */ /* 0x000fc600078e00ff */
[----:B------:R2:W-:Y:S01]  /*2870*/  STL [R1+0x164], R2 ;  /* 0x0001640201007387 */ /* 0x0005e20000100800 */
[----:B------:R-:W-:Y:S02]  /*2880*/  IMAD.MOV R4, RZ, RZ, -R4 ;  /* 0x000000ffff047224 */ /* 0x000fe400078e0a04 */
[----:B0-----:R-:W-:Y:S01]  /*2890*/  VIADD R7, R0, 0x4b ;  /* 0x0000004b00077836 */ /* 0x001fe20000000000 */
[----:B------:R0:W-:Y:S01]  /*28a0*/  STL [R1+0xfec], R6 ;  /* 0x000fec0601007387 */ /* 0x0001e20000100800 */
[----:B------:R-:W-:Y:S02]  /*28b0*/  IMAD R71, R8, R4, R71 ;  /* 0x0000000408477224 */ /* 0x000fe400078e0247 */
[----:B-1----:R-:W-:Y:S01]  /*28c0*/  IMAD.HI.U32 R5, R9, R3, RZ ;  /* 0x0000000309057227 */ /* 0x002fe200078e00ff */
[----:B------:R1:W-:Y:S03]  /*28d0*/  STL [R1+0xfe8], R7 ;  /* 0x000fe80701007387 */ /* 0x0003e60000100800 */
[----:B------:R-:W-:-:S02]  /*28e0*/  IMAD.MOV R5, RZ, RZ, -R5 ;  /* 0x000000ffff057224 */ /* 0x000fc400078e0a05 */
[----:B--2---:R-:W-:Y:S01]  /*28f0*/  IMAD.HI.U32 R2, R9, R72, RZ ;  /* 0x0000004809027227 */ /* 0x004fe200078e00ff */
[----:B0-----:R-:W-:-:S03]  /*2900*/  IABS R6, R6 ;  /* 0x0000000600067213 */ /* 0x001fc60000000000 */
[----:B------:R-:W-:Y:S01]  /*2910*/  IMAD R5, R8, R5, R3 ;  /* 0x0000000508057224 */ /* 0x000fe200078e0203 */
[----:B------:R-:W-:Y:S01]  /*2920*/  IABS R3, R7 ;  /* 0x0000000700037213 */ /* 0x000fe20000000000 */
[----:B------:R-:W-:-:S03]  /*2930*/  IMAD.HI.U32 R12, R9, R6, RZ ;  /* 0x00000006090c7227 */ /* 0x000fc600078e00ff */
[----:B------:R0:W-:Y:S01]  /*2940*/  STL [R1+0x18c], R5 ;  /* 0x00018c0501007387 */ /* 0x0001e20000100800 */
[C---:B-1----:R-:W-:Y:S02]  /*2950*/  VIADD R7, R0.reuse, 0x4c ;  /* 0x0000004c00077836 */ /* 0x042fe40000000000 */
[----:B------:R-:W-:Y:S02]  /*2960*/  IMAD.MOV R12, RZ, RZ, -R12 ;  /* 0x000000ffff0c7224 */ /* 0x000fe400078e0a0c */
[----:B------:R-:W-:Y:S01]  /*2970*/  IMAD.MOV R2, RZ, RZ, -R2 ;  /* 0x000000ffff027224 */ /* 0x000fe200078e0a02 */
[----:B------:R1:W-:Y:S01]  /*2980*/  STL [R1+0x102c], R7 ;  /* 0x00102c0701007387 */ /* 0x0003e20000100800 */
[----:B------:R-:W-:Y:S02]  /*2990*/  VIADD R11, R0, 0x4e ;  /* 0x0000004e000b7836 */ /* 0x000fe40000000000 */
[----:B------:R-:W-:-:S04]  /*29a0*/  IMAD.HI.U32 R4, R9, R3, RZ ;  /* 0x0000000309047227 */ /* 0x000fc800078e00ff */
[----:B0-----:R-:W-:Y:S02]  /*29b0*/  VIADD R5, R0, 0x4d ;  /* 0x0000004d00057836 */ /* 0x001fe40000000000 */
[C---:B------:R-:W-:Y:S01]  /*29c0*/  IMAD R6, R8.reuse, R12, R6 ;  /* 0x0000000c08067224 */ /* 0x040fe200078e0206 */
[----:B-1----:R-:W-:Y:S01]  /*29d0*/  IABS R7, R7 ;  /* 0x0000000700077213 */ /* 0x002fe20000000000 */
[----:B------:R-:W-:Y:S01]  /*29e0*/  IMAD R72, R8, R2, R72 ;  /* 0x0000000208487224 */ /* 0x000fe200078e0248 */
[----:B------:R0:W-:Y:S01]  /*29f0*/  STL [R1+0x101c], R5 ;  /* 0x00101c0501007387 */ /* 0x0001e20000100800 */
[----:B------:R-:W-:Y:S01]  /*2a00*/  IABS R2, R11 ;  /* 0x0000000b00027213 */ /* 0x000fe20000000000 */
[----:B------:R-:W-:Y:S02]  /*2a10*/  IMAD.MOV R4, RZ, RZ, -R4 ;  /* 0x000000ffff047224 */ /* 0x000fe400078e0a04 */
[----:B------:R-:W-:Y:S01]  /*2a20*/  STL [R1+0x1034], R11 ;  /* 0x0010340b01007387 */ /* 0x000fe20000100800 */
[----:B------:R-:W-:-:S03]  /*2a30*/  IMAD.HI.U32 R12, R9, R7, RZ ;  /* 0x00000007090c7227 */ /* 0x000fc600078e00ff */
[----:B------:R1:W-:Y:S01]  /*2a40*/  STL [R1+0x198], R6 ;  /* 0x0001980601007387 */ /* 0x0003e20000100800 */
[----:B------:R-:W-:Y:S01]  /*2a50*/  IMAD R3, R8, R4, R3 ;  /* 0x0000000408037224 */ /* 0x000fe200078e0203 */
[----:B0-----:R-:W-:Y:S01]  /*2a60*/  IABS R5, R5 ;  /* 0x0000000500057213 */ /* 0x001fe20000000000 */
[----:B------:R-:W-:-:S03]  /*2a70*/  IMAD.HI.U32 R4, R9, R2, RZ ;  /* 0x0000000209047227 */ /* 0x000fc600078e00ff */
[----:B------:R0:W-:Y:S01]  /*2a80*/  STL [R1+0x2b0], R3 ;  /* 0x0002b00301007387 */ /* 0x0001e20000100800 */
[C---:B------:R-:W-:Y:S02]  /*2a90*/  VIADD R13, R0.reuse, 0x4f ;  /* 0x0000004f000d7836 */ /* 0x040fe40000000000 */
[----:B------:R-:W-:Y:S02]  /*2aa0*/  IMAD.MOV R12, RZ, RZ, -R12 ;  /* 0x000000ffff0c7224 */ /* 0x000fe400078e0a0c */
[----:B-1----:R-:W-:Y:S01]  /*2ab0*/  IMAD.HI.U32 R6, R9, R5, RZ ;  /* 0x0000000509067227 */ /* 0x002fe200078e00ff */
[----:B------:R-:W-:Y:S03]  /*2ac0*/  STL [R1+0x1004], R13 ;  /* 0x0010040d01007387 */ /* 0x000fe60000100800 */
[----:B------:R-:W-:Y:S01]  /*2ad0*/  VIADD R11, R0, 0x50 ;  /* 0x00000050000b7836 */ /* 0x000fe20000000000 */
[----:B0-----:R-:W-:Y:S01]  /*2ae0*/  IABS R3, R13 ;  /* 0x0000000d00037213 */ /* 0x001fe20000000000 */
[----:B------:R-:W-:-:S02]  /*2af0*/  IMAD.MOV R6, RZ, RZ, -R6 ;  /* 0x000000ffff067224 */ /* 0x000fc400078e0a06 */
[----:B------:R-:W-:Y:S01]  /*2b00*/  IMAD.MOV R4, RZ, RZ, -R4 ;  /* 0x000000ffff047224 */ /* 0x000fe200078e0a04 */
[----:B------:R0:W-:Y:S01]  /*2b10*/  STL [R1+0x1000], R11 ;  /* 0x0010000b01007387 */ /* 0x0001e20000100800 */
[C---:B------:R-:W-:Y:S01]  /*2b20*/  IMAD R7, R8.reuse, R12, R7 ;  /* 0x0000000c08077224 */ /* 0x040fe200078e0207 */
[----:B------:R-:W-:Y:S01]  /*2b30*/  IABS R73, R11 ;  /* 0x0000000b00497213 */ /* 0x000fe20000000000 */
        /* <DEDUP_REMOVED lines=9> */
[C---:B------:R-:W-:Y:S01]  /*2bd0*/  VIADD R31, R0.reuse, 0xc1 ;  /* 0x000000c1001f7836 */ /* 0x040fe20000000000 */
[----:B------:R-:W-:Y:S01]  /*2be0*/  IABS R74, R11 ;  /* 0x0000000b004a7213 */ /* 0x000fe20000000000 */
[----:B-1----:R-:W-:Y:S01]  /*2bf0*/  VIADD R7, R0, 0x53 ;  /* 0x0000005300077836 */ /* 0x002fe20000000000 */
[----:B------:R-:W-:Y:S01]  /*2c00*/  STL [R1+0x1010], R11 ;  /* 0x0010100b01007387 */ /* 0x000fe20000100800 */
[----:B------:R-:W-:Y:S01]  /*2c10*/  IABS R58, R32 ;  /* 0x00000020003a7213 */ /* 0x000fe20000000000 */
[C---:B--2---:R-:W-:Y:S01]  /*2c20*/  IMAD.HI.U32 R5, R9.reuse, R3, RZ ;  /* 0x0000000309057227 */ /* 0x044fe200078e00ff */
[----:B------:R-:W-:Y:S01]  /*2c30*/  IABS R59, R31 ;  /* 0x0000001f003b7213 */ /* 0x000fe20000000000 */
[----:B------:R1:W-:Y:S01]  /*2c40*/  STL [R1+0x1018], R6 ;  /* 0x0010180601007387 */ /* 0x0003e20000100800 */
[----:B------:R-:W-:Y:S01]  /*2c50*/  IABS R4, R7 ;  /* 0x0000000700047213 */ /* 0x000fe20000000000 */
[----:B0-----:R-:W-:-:S02]  /*2c60*/  IMAD.HI.U32 R2, R9, R73, RZ ;  /* 0x0000004909027227 */ /* 0x001fc400078e00ff */
[----:B------:R0:W-:Y:S02]  /*2c70*/  STL [R1+0x1028], R7 ;  /* 0x0010280701007387 */ /* 0x0001e40000100800 */
[----:B------:R-:W-:Y:S02]  /*2c80*/  IMAD.MOV R5, RZ, RZ, -R5 ;  /* 0x000000ffff057224 */ /* 0x000fe400078e0a05 */
[----:B------:R-:W-:Y:S01]  /*2c90*/  IMAD.MOV R2, RZ, RZ, -R2 ;  /* 0x000000ffff027224 */ /* 0x000fe200078e0a02 */
[----:B-1----:R-:W-:Y:S01]  /*2ca0*/  IABS R6, R6 ;  /* 0x0000000600067213 */ /* 0x002fe20000000000 */
[----:B------:R-:W-:Y:S02]  /*2cb0*/  IMAD R3, R8, R5, R3 ;  /* 0x0000000508037224 */ /* 0x000fe400078e0203 */
[----:B------:R-:W-:Y:S02]  /*2cc0*/  VIADD R11, R0, 0x55 ;  /* 0x00000055000b7836 */ /* 0x000fe40000000000 */
[C---:B0-----:R-:W-:Y:S01]  /*2cd0*/  IMAD.HI.U32 R7, R9.reuse, R6, RZ ;  /* 0x0000000609077227 */ /* 0x041fe200078e00ff */
[----:B------:R0:W-:Y:S03]  /*2ce0*/  STL [R1+0x514], R3 ;  /* 0x0005140301007387 */ /* 0x0001e60000100800 */
[----:B------:R-:W-:Y:S01]  /*2cf0*/  IMAD.MOV R7, RZ, RZ, -R7 ;  /* 0x000000ffff077224 */ /* 0x000fe200078e0a07 */
[----:B------:R1:W-:Y:S01]  /*2d00*/  STL [R1+0x1068], R12 ;  /* 0x0010680c01007387 */ /* 0x0003e20000100800 */
[C---:B------:R-:W-:Y:S01]  /*2d10*/  IMAD R73, R8.reuse, R2, R73 ;  /* 0x0000000208497224 */ /* 0x040fe200078e0249 */
[----:B------:R-:W-:Y:S01]  /*2d20*/  IABS R2, R12 ;  /* 0x0000000c00027213 */ /* 0x000fe20000000000 */
[----:B------:R-:W-:Y:S01]  /*2d30*/  IMAD.HI.U32 R5, R9, R4, RZ ;  /* 0x0000000409057227 */ /* 0x000fe200078e00ff */
[----:B------:R-:W-:Y:S03]  /*2d40*/  STL [R1+0x1060], R11 ;  /* 0x0010600b01007387 */ /* 0x000fe60000100800 */
[----:B------:R-:W-:-:S02]  /*2d50*/  IMAD R6, R8, R7, R6 ;  /* 0x0000000708067224 */ /* 0x000fc400078e0206 */
[----:B0-----:R-:W-:-:S03]  /*2d60*/  IMAD.HI.U32 R3, R9, R74, RZ ;  /* 0x0000004a09037227 */ /* 0x001fc600078e00ff */
[----:B------:R0:W-:Y:S01]  /*2d70*/  STL [R1+0x51c], R6 ;  /* 0x00051c0601007387 */ /* 0x0001e20000100800 */
[----:B------:R-:W-:Y:S02]  /*2d80*/  IMAD.MOV R5, RZ, RZ, -R5 ;  /* 0x000000ffff057224 */ /* 0x000fe400078e0a05 */
[----:B------:R-:W-:Y:S02]  /*2d90*/  IMAD.MOV R3, RZ, RZ, -R3 ;  /* 0x000000ffff037224 */ /* 0x000fe400078e0a03 */
[----:B------:R-:W-:Y:S02]  /*2da0*/  IMAD R4, R8, R5, R4 ;  /* 0x0000000508047224 */ /* 0x000fe400078e0204 */
[----:B-1----:R-:W-:Y:S02]  /*2db0*/  VIADD R12, R0, 0x56 ;  /* 0x00000056000c7836 */ /* 0x002fe40000000000 */
[----:B------:R-:W-:Y:S01]  /*2dc0*/  IMAD R74, R8, R3, R74 ;  /* 0x00000003084a7224 */ /* 0x000fe200078e024a */
[----:B------:R-:W-:Y:S01]  /*2dd0*/  IABS R3, R11 ;  /* 0x0000000b00037213 */ /* 0x000fe20000000000 */
[----:B0-----:R-:W-:Y:S01]  /*2de0*/  IMAD.HI.U32 R6, R9, R2, RZ ;  /* 0x0000000209067227 */ /* 0x001fe200078e00ff */
[----:B------:R0:W-:Y:S01]  /*2df0*/  STL [R1+0x520], R4 ;  /* 0x0005200401007387 */ /* 0x0001e20000100800 */
[----:B------:R-:W-:-:S02]  /*2e00*/  IABS R5, R12 ;  /* 0x0000000c00057213 */ /* 0x000fc40000000000 */
[C---:B------:R-:W-:Y:S01]  /*2e10*/  VIADD R7, R0.reuse, 0x57 ;  /* 0x0000005700077836 */ /* 0x040fe20000000000 */
[----:B------:R1:W-:Y:S01]  /*2e20*/  STL [R1+0x1038], R12 ;  /* 0x0010380c01007387 */ /* 0x0003e20000100800 */
[----:B------:R-:W-:Y:S02]  /*2e30*/  IMAD.MOV R6, RZ, RZ, -R6 ;  /* 0x000000ffff067224 */ /* 0x000fe400078e0a06 */
[----:B------:R-:W-:Y:S01]  /*2e40*/  VIADD R11, R0, 0x58 ;  /* 0x00000058000b7836 */ /* 0x000fe20000000000 */
[----:B------:R2:W-:Y:S01]  /*2e50*/  STL [R1+0x1040], R7 ;  /* 0x0010400701007387 */ /* 0x0005e20000100800 */
[----:B------:R-:W-:Y:S02]  /*2e60*/  IMAD R6, R8, R6, R2 ;  /* 0x0000000608067224 */ /* 0x000fe400078e0202 */
[----:B0-----:R-:W-:Y:S01]  /*2e70*/  IMAD.HI.U32 R4, R9, R3, RZ ;  /* 0x0000000309047227 */ /* 0x001fe200078e00ff */
[----:B------:R0:W-:Y:S01]  /*2e80*/  STL [R1+0x104c], R11 ;  /* 0x00104c0b01007387 */ /* 0x0001e20000100800 */
[----:B------:R-:W-:-:S02]  /*2e90*/  IABS R75, R11 ;  /* 0x0000000b004b7213 */ /* 0x000fc40000000000 */
[----:B------:R-:W-:Y:S01]  /*2ea0*/  IMAD.MOV R4, RZ, RZ, -R4 ;  /* 0x000000ffff047224 */ /* 0x000fe200078e0a04 */
[----:B------:R3:W-:Y:S01]  /*2eb0*/  STL [R1+0x53c], R6 ;  /* 0x00053c0601007387 */ /* 0x0007e20000100800 */
[----:B-1----:R-:W-:Y:S01]  /*2ec0*/  VIADD R12, R0, 0x5c ;  /* 0x0000005c000c7836 */ /* 0x002fe20000000000 */
[----:B--2---:R-:W-:Y:S01]  /*2ed0*/  IABS R7, R7 ;  /* 0x0000000700077213 */ /* 0x004fe20000000000 */
[----:B------:R-:W-:Y:S02]  /*2ee0*/  IMAD R4, R8, R4, R3 ;  /* 0x0000000408047224 */ /* 0x000fe400078e0203 */
[C---:B------:R-:W-:Y:S02]  /*2ef0*/  VIADD R30, R0.reuse, 0xc8 ;  /* 0x000000c8001e7836 */ /* 0x040fe40000000000 */
[----:B------:R-:W-:Y:S01]  /*2f00*/  IMAD.MOV.U32 R2, RZ, RZ, R7 ;  /* 0x000000ffff027224 */ /* 0x000fe200078e0007 */
[----:B------:R1:W-:Y:S01]  /*2f10*/  STL [R1+0x544], R4 ;  /* 0x0005440401007387 */ /* 0x0003e20000100800 */
[----:B0-----:R-:W-:Y:S01]  /*2f20*/  VIADD R11, R0, 0x59 ;  /* 0x00000059000b7836 */ /* 0x001fe20000000000 */
[----:B------:R-:W-:Y:S01]  /*2f30*/  IABS R60, R30 ;  /* 0x0000001e003c7213 */ /* 0x000fe20000000000 */
[----:B---3--:R-:W-:-:S03]  /*2f40*/  IMAD.HI.U32 R6, R9, R5, RZ ;  /* 0x0000000509067227 */ /* 0x008fc600078e00ff */
[----:B------:R-:W-:Y:S01]  /*2f50*/  STL [R1+0x1058], R11 ;  /* 0x0010580b01007387 */ /* 0x000fe20000100800 */
[----:B------:R-:W-:Y:S01]  /*2f60*/  IMAD.MOV R6, RZ, RZ, -R6 ;  /* 0x000000ffff067224 */ /* 0x000fe200078e0a06 */
[----:B------:R-:W-:Y:S01]  /*2f70*/  IABS R80, R11 ;  /* 0x0000000b00507213 */ /* 0x000fe20000000000 */
[----:B------:R-:W-:-:S04]  /*2f80*/  IMAD.HI.U32 R3, R9, R2, RZ ;  /* 0x0000000209037227 */ /* 0x000fc800078e00ff */
[----:B------:R-:W-:Y:S02]  /*2f90*/  VIADD R7, R0, 0x5a ;  /* 0x0000005a00077836 */ /* 0x000fe40000000000 */
[C---:B------:R-:W-:Y:S02]  /*2fa0*/  IMAD R6, R8.reuse, R6, R5 ;  /* 0x0000000608067224 */ /* 0x040fe400078e0205 */
[----:B------:R-:W-:Y:S01]  /*2fb0*/  IMAD.MOV R3, RZ, RZ, -R3 ;  /* 0x000000ffff037224 */ /* 0x000fe200078e0a03 */
[----:B------:R0:W-:Y:S01]  /*2fc0*/  STL [R1+0x105c], R7 ;  /* 0x00105c0701007387 */ /* 0x0001e20000100800 */
[----:B------:R-:W-:Y:S01]  /*2fd0*/  IABS R5, R7 ;  /* 0x0000000700057213 */ /* 0x000fe20000000000 */
[----:B-1----:R-:W-:Y:S02]  /*2fe0*/  IMAD.HI.U32 R4, R9, R75, RZ ;  /* 0x0000004b09047227 */ /* 0x002fe400078e00ff */
[----:B------:R1:W-:Y:S02]  /*2ff0*/  STL [R1+0x54c], R6 ;  /* 0x00054c0601007387 */ /* 0x0003e40000100800 */
[----:B------:R-:W-:-:S02]  /*3000*/  IMAD R2, R8, R3, R2 ;  /* 0x0000000308027224 */ /* 0x000fc400078e0202 */
[----:B------:R-:W-:Y:S02]  /*3010*/  IMAD.MOV R4, RZ, RZ, -R4 ;  /* 0x000000ffff047224 */ /* 0x000fe400078e0a04 */
[C---:B0-----:R-:W-:Y:S01]  /*3020*/  IMAD.HI.U32 R7, R9.reuse, R80, RZ ;  /* 0x0000005009077227 */ /* 0x041fe200078e00ff */
[----:B------:R0:W-:Y:S03]  /*3030*/  STL [R1+0x554], R2 ;  /* 0x0005540201007387 */ /* 0x0001e60000100800 */
[C---:B-1----:R-:W-:Y:S02]  /*3040*/  VIADD R6, R0.reuse, 0x5b ;  /* 0x0000005b00067836 */ /* 0x042fe40000000000 */
[----:B------:R-:W-:Y:S02]  /*3050*/  VIADD R11, R0, 0x5d ;  /* 0x0000005d000b7836 */ /* 0x000fe40000000000 */
[----:B------:R-:W-:Y:S01]  /*3060*/  IMAD.MOV R7, RZ, RZ, -R7 ;  /* 0x000000ffff077224 */ /* 0x000fe200078e0a07 */
[----:B------:R1:W-:Y:S01]  /*3070*/  STL [R1+0x1030], R6 ;  /* 0x0010300601007387 */ /* 0x0003e20000100800 */
[C---:B------:R-:W-:Y:S01]  /*3080*/  IMAD R75, R8.reuse, R4, R75 ;  /* 0x00000004084b7224 */ /* 0x040fe200078e024b */
[----:B0-----:R-:W-:Y:S01]  /*3090*/  IABS R2, R6 ;  /* 0x0000000600027213 */ /* 0x001fe20000000000 */
[----:B------:R-:W-:Y:S01]  /*30a0*/  IMAD R80, R8, R7, R80 ;  /* 0x0000000708507224 */ /* 0x000fe200078e0250 */
[----:B------:R-:W-:Y:S01]  /*30b0*/  IABS R4, R12 ;  /* 0x0000000c00047213 */ /* 0x000fe20000000000 */
[----:B------:R0:W-:Y:S01]  /*30c0*/  STL [R1+0x10a4], R12 ;  /* 0x0010a40c01007387 */ /* 0x0001e20000100800 */
[----:B------:R-:W-:Y:S01]  /*30d0*/  IABS R3, R11 ;  /* 0x0000000b00037213 */ /* 0x000fe20000000000 */
[----:B------:R-:W-:-:S02]  /*30e0*/  IMAD.HI.U32 R7, R9, R2, RZ ;  /* 0x0000000209077227 */ /* 0x000fc400078e00ff */
[----:B------:R2:W-:Y:S02]  /*30f0*/  STL [R1+0x10a0], R11 ;  /* 0x0010a00b01007387 */ /* 0x0005e40000100800 */
[----:B-1----:R-:W-:-:S04]  /*3100*/  IMAD.HI.U32 R6, R9, R5, RZ ;  /* 0x0000000509067227 */ /* 0x002fc800078e00ff */
[----:B------:R-:W-:Y:S02]  /*3110*/  IMAD.MOV R6, RZ, RZ, -R6 ;  /* 0x000000ffff067224 */ /* 0x000fe400078e0a06 */
[----:B0-----:R-:W-:Y:S02]  /*3120*/  VIADD R12, R0, 0x5e ;  /* 0x0000005e000c7836 */ /* 0x001fe40000000000 */
[----:B------:R-:W-:Y:S02]  /*3130*/  IMAD R6, R8, R6, R5 ;  /* 0x0000000608067224 */ /* 0x000fe400078e0205 */
[----:B------:R-:W-:-:S03]  /*3140*/  IMAD.HI.U32 R5, R9, R4, RZ ;  /* 0x0000000409057227 */ /* 0x000fc600078e00ff */
[----:B------:R0:W-:Y:S01]  /*3150*/  STL [R1+0x560], R6 ;  /* 0x0005600601007387 */ /* 0x0001e20000100800 */
[----:B------:R-:W-:Y:S02]  /*3160*/  IMAD.MOV R7, RZ, RZ, -R7 ;  /* 0x000000ffff077224 */ /* 0x000fe400078e0a07 */
[----:B--2---:R-:W-:Y:S01]  /*3170*/  VIADD R11, R0, 0x5f ;  /* 0x0000005f000b7836 */ /* 0x004fe20000000000 */
[----:B------:R1:W-:Y:S01]  /*3180*/  STL [R1+0x1078], R12 ;  /* 0x0010780c01007387 */ /* 0x0003e20000100800 */
[----:B------:R-:W-:Y:S02]  /*3190*/  IMAD.MOV R5, RZ, RZ, -R5 ;  /* 0x000000ffff057224 */ /* 0x000fe400078e0a05 */
[----:B------:R-:W-:Y:S01]  /*31a0*/  IMAD R13, R8, R7, R2 ;  /* 0x00000007080d7224 */ /* 0x000fe200078e0202 */
[----:B------:R2:W-:Y:S01]  /*31b0*/  STL [R1+0x107c], R11 ;  /* 0x00107c0b01007387 */ /* 0x0005e20000100800 */
[----:B------:R-:W-:Y:S01]  /*31c0*/  IABS R7, R11 ;  /* 0x0000000b00077213 */ /* 0x000fe20000000000 */
[----:B0-----:R-:W-:-:S02]  /*31d0*/  IMAD.HI.U32 R6, R9, R3, RZ ;  /* 0x0000000309067227 */ /* 0x001fc400078e00ff */
[----:B------:R-:W-:Y:S02]  /*31e0*/  STL [R1+0x55c], R13 ;  /* 0x00055c0d01007387 */ /* 0x000fe40000100800 */
[----:B------:R-:W-:Y:S01]  /*31f0*/  IMAD.MOV R6, RZ, RZ, -R6 ;  /* 0x000000ffff067224 */ /* 0x000fe200078e0a06 */
[----:B-1----:R-:W-:Y:S01]  /*3200*/  IABS R12, R12 ;  /* 0x0000000c000c7213 */ /* 0x002fe20000000000 */
[----:B------:R-:W-:Y:S02]  /*3210*/  VIADD R29, R0, 0xc9 ;  /* 0x000000c9001d7836 */ /* 0x000fe40000000000 */
[C---:B--2---:R-:W-:Y:S02]  /*3220*/  IMAD R11, R8.reuse, R5, R4 ;  /* 0x00000005080b7224 */ /* 0x044fe400078e0204 */
[----:B------:R-:W-:Y:S01]  /*3230*/  IMAD R5, R8, R6, R3 ;  /* 0x0000000608057224 */ /* 0x000fe200078e0203 */
[----:B------:R-:W-:Y:S01]  /*3240*/  IABS R61, R29 ;  /* 0x0000001d003d7213 */ /* 0x000fe20000000000 */
[----:B------:R-:W-:Y:S01]  /*3250*/  IMAD.MOV.U32 R2, RZ, RZ, R12 ;  /* 0x000000ffff027224 */ /* 0x000fe200078e000c */
[----:B------:R0:W-:Y:S01]  /*3260*/  STL [R1+0x580], R11 ;  /* 0x0005800b01007387 */ /* 0x0001e20000100800 */
[----:B------:R-:W-:-:S02]  /*3270*/  VIADD R4, R0, 0x60 ;  /* 0x0000006000047836 */ /* 0x000fc40000000000 */
[----:B------:R-:W-:Y:S01]  /*3280*/  IMAD.HI.U32 R6, R9, R2, RZ ;  /* 0x0000000209067227 */ /* 0x000fe200078e00ff */
[----:B------:R1:W-:Y:S02]  /*3290*/  STL [R1+0x57c], R5 ;  /* 0x00057c0501007387 */ /* 0x0003e40000100800 */
[----:B------:R-:W-:Y:S01]  /*32a0*/  IABS R76, R4 ;  /* 0x00000004004c7213 */ /* 0x000fe20000000000 */
[----:B------:R-:W-:Y:S01]  /*32b0*/  IMAD.MOV.U32 R3, RZ, RZ, R7 ;  /* 0x000000ffff037224 */ /* 0x000fe200078e0007 */
[----:B------:R2:W-:Y:S01]  /*32c0*/  STL [R1+0x1050], R4 ;  /* 0x0010500401007387 */ /* 0x0005e20000100800 */
[----:B------:R-:W-:Y:S02]  /*32d0*/  IMAD.MOV R6, RZ, RZ, -R6 ;  /* 0x000000ffff067224 */ /* 0x000fe400078e0a06 */
[----:B0-----:R-:W-:Y:S02]  /*32e0*/  VIADD R11, R0, 0x61 ;  /* 0x00000061000b7836 */ /* 0x001fe40000000000 */
[----:B------:R-:W-:-:S02]  /*32f0*/  IMAD R6, R8, R6, R2 ;  /* 0x0000000608067224 */ /* 0x000fc400078e0202 */
[C---:B-1----:R-:W-:Y:S01]  /*3300*/  VIADD R5, R0.reuse, 0x62 ;  /* 0x0000006200057836 */ /* 0x042fe20000000000 */
[----:B------:R0:W-:Y:S01]  /*3310*/  STL [R1+0x1090], R11 ;  /* 0x0010900b01007387 */ /* 0x0001e20000100800 */
[----:B------:R-:W-:Y:S01]  /*3320*/  IABS R77, R11 ;  /* 0x0000000b004d7213 */ /* 0x000fe20000000000 */
[----:B--2---:R-:W-:Y:S02]  /*3330*/  IMAD.HI.U32 R4, R9, R3, RZ ;  /* 0x0000000309047227 */ /* 0x004fe400078e00ff */
[----:B------:R1:W-:Y:S02]  /*3340*/  STL [R1+0x109c], R5 ;  /* 0x00109c0501007387 */ /* 0x0003e40000100800 */
[----:B------:R-:W-:Y:S02]  /*3350*/  IMAD.MOV R4, RZ, RZ, -R4 ;  /* 0x000000ffff047224 */ /* 0x000fe400078e0a04 */
[----:B------:R2:W-:Y:S01]  /*3360*/  STL [R1+0x58c], R6 ;  /* 0x00058c0601007387 */ /* 0x0005e20000100800 */
[----:B------:R-:W-:-:S02]  /*3370*/  VIADD R7, R0, 0x64 ;  /* 0x0000006400077836 */ /* 0x000fc40000000000 */
[----:B------:R-:W-:Y:S02]  /*3380*/  IMAD R3, R8, R4, R3 ;  /* 0x0000000408037224 */ /* 0x000fe400078e0203 */
[C---:B0-----:R-:W-:Y:S01]  /*3390*/  VIADD R11, R0.reuse, 0x63 ;  /* 0x00000063000b7836 */ /* 0x041fe20000000000 */
[----:B-1----:R-:W-:Y:S01]  /*33a0*/  IABS R5, R5 ;  /* 0x0000000500057213 */ /* 0x002fe20000000000 */
[C---:B------:R-:W-:Y:S01]  /*33b0*/  VIADD R12, R0.reuse, 0x66 ;  /* 0x00000066000c7836 */ /* 0x040fe20000000000 */
[----:B------:R0:W-:Y:S01]  /*33c0*/  STL [R1+0x594], R3 ;  /* 0x0005940301007387 */ /* 0x0001e20000100800 */
[----:B------:R-:W-:Y:S02]  /*33d0*/  VIADD R28, R0, 0xd0 ;  /* 0x000000d0001c7836 */ /* 0x000fe40000000000 */
[----:B------:R-:W-:Y:S01]  /*33e0*/  IMAD.MOV.U32 R2, RZ, RZ, R5 ;  /* 0x000000ffff027224 */ /* 0x000fe200078e0005 */
[----:B------:R-:W-:Y:S01]  /*33f0*/  STL [R1+0x1070], R11 ;  /* 0x0010700b01007387 */ /* 0x000fe20000100800 */
[----:B------:R-:W-:Y:S01]  /*3400*/  IMAD.HI.U32 R5, R9, R76, RZ ;  /* 0x0000004c09057227 */ /* 0x000fe200078e00ff */
[----:B------:R-:W-:-:S02]  /*3410*/  IABS R50, R28 ;  /* 0x0000001c00327213 */ /* 0x000fc40000000000 */
[----:B------:R1:W-:Y:S01]  /*3420*/  STL [R1+0x10dc], R7 ;  /* 0x0010dc0701007387 */ /* 0x0003e20000100800 */
[----:B--2---:R-:W-:Y:S01]  /*3430*/  IMAD.HI.U32 R6, R9, R77, RZ ;  /* 0x0000004d09067227 */ /* 0x004fe200078e00ff */
[----:B0-----:R-:W-:-:S03]  /*3440*/  IABS R3, R11 ;  /* 0x0000000b00037213 */ /* 0x001fc60000000000 */
[----:B------:R-:W-:-:S04]  /*3450*/  IMAD.HI.U32 R4, R9, R2, RZ ;  /* 0x0000000209047227 */ /* 0x000fc800078e00ff */
[----:B------:R-:W-:Y:S02]  /*3460*/  IMAD.MOV R5, RZ, RZ, -R5 ;  /* 0x000000ffff057224 */ /* 0x000fe400078e0a05 */
[----:B------:R-:W-:Y:S02]  /*3470*/  IMAD.MOV R6, RZ, RZ, -R6 ;  /* 0x000000ffff067224 */ /* 0x000fe400078e0a06 */
[----:B------:R-:W-:Y:S02]  /*3480*/  IMAD.MOV R4, RZ, RZ, -R4 ;  /* 0x000000ffff047224 */ /* 0x000fe400078e0a04 */
[C---:B------:R-:W-:Y:S01]  /*3490*/  IMAD R76, R8.reuse, R5, R76 ;  /* 0x00000005084c7224 */ /* 0x040fe200078e024c */
[----:B------:R-:W-:Y:S01]  /*34a0*/  IABS R5, R7 ;  /* 0x0000000700057213 */ /* 0x000fe20000000000 */
[C---:B------:R-:W-:Y:S02]  /*34b0*/  IMAD R77, R8.reuse, R6, R77 ;  /* 0x00000006084d7224 */ /* 0x040fe400078e024d */
[----:B------:R-:W-:-:S02]  /*34c0*/  IMAD R2, R8, R4, R2 ;  /* 0x0000000408027224 */ /* 0x000fc400078e0202 */
[C---:B------:R-:W-:Y:S02]  /*34d0*/  VIADD R6, R0.reuse, 0x65 ;  /* 0x0000006500067836 */ /* 0x040fe40000000000 */
[C---:B-1----:R-:W-:Y:S01]  /*34e0*/  IMAD.HI.U32 R7, R9.reuse, R3, RZ ;  /* 0x0000000309077227 */ /* 0x042fe200078e00ff */
[----:B------:R-:W-:Y:S03]  /*34f0*/  STL [R1+0x59c], R2 ;  /* 0x00059c0201007387 */ /* 0x000fe60000100800 */
[----:B------:R-:W-:Y:S01]  /*3500*/  IMAD.MOV.U32 R4, RZ, RZ, R5 ;  /* 0x000000ffff047224 */ /* 0x000fe200078e0005 */
[----:B------:R0:W-:Y:S01]  /*3510*/  STL [R1+0x10b0], R6 ;  /* 0x0010b00601007387 */ /* 0x0001e20000100800 */
[----:B------:R-:W-:Y:S02]  /*3520*/  IMAD.MOV R7, RZ, RZ, -R7 ;  /* 0x000000ffff077224 */ /* 0x000fe400078e0a07 */
[----:B------:R-:W-:Y:S01]  /*3530*/  IMAD.HI.U32 R5, R9, R4, RZ ;  /* 0x0000000409057227 */ /* 0x000fe200078e00ff */
[----:B------:R1:W-:Y:S03]  /*3540*/  STL [R1+0x10b4], R12 ;  /* 0x0010b40c01007387 */ /* 0x0003e60000100800 */
[----:B------:R-:W-:-:S02]  /*3550*/  VIADD R11, R0, 0x67 ;  /* 0x00000067000b7836 */ /* 0x000fc40000000000 */
[----:B------:R-:W-:Y:S01]  /*3560*/  IMAD R7, R8, R7, R3 ;  /* 0x0000000708077224 */ /* 0x000fe200078e0203 */
[----:B0-----:R-:W-:Y:S01]  /*3570*/  IABS R6, R6 ;  /* 0x0000000600067213 */ /* 0x001fe20000000000 */
[----:B------:R-:W-:Y:S01]  /*3580*/  IMAD.MOV R5, RZ, RZ, -R5 ;  /* 0x000000ffff057224 */ /* 0x000fe200078e0a05 */
[----:B------:R-:W-:Y:S01]  /*3590*/  STL [R1+0x10bc], R11 ;  /* 0x0010bc0b01007387 */ /* 0x000fe20000100800 */
[----:B------:R-:W-:Y:S01]  /*35a0*/  IABS R2, R11 ;  /* 0x0000000b00027213 */ /* 0x000fe20000000000 */
[----:B------:R-:W-:Y:S01]  /*35b0*/  VIADD R27, R0, 0xd1 ;  /* 0x000000d1001b7836 */ /* 0x000fe20000000000 */
[----:B-1----:R-:W-:Y:S01]  /*35c0*/  IABS R12, R12 ;  /* 0x0000000c000c7213 */ /* 0x002fe20000000000 */
[----:B------:R0:W-:Y:S01]  /*35d0*/  STL [R1+0x5b4], R7 ;  /* 0x0005b40701007387 */ /* 0x0001e20000100800 */
[----:B------:R-:W-:Y:S02]  /*35e0*/  IMAD R5, R8, R5, R4 ;  /* 0x0000000508057224 */ /* 0x000fe400078e0204 */
[----:B------:R-:W-:-:S02]  /*35f0*/  IMAD R81, R38, 0x80, R22 ;  /* 0x0000008026517824 */ /* 0x000fc400078e0216 */
[----:B------:R-:W-:Y:S01]  /*3600*/  IMAD.MOV.U32 R3, RZ, RZ, R12 ;  /* 0x000000ffff037224 */ /* 0x000fe200078e000c */
[----:B------:R1:W-:Y:S01]  /*3610*/  STL [R1+0x5c0], R5 ;  /* 0x0005c00501007387 */ /* 0x0003e20000100800 */
[----:B------:R-:W-:Y:S01]  /*3620*/  VIADD R12, R0, 0x68 ;  /* 0x00000068000c7836 */ /* 0x000fe20000000000 */
[----:B------:R-:W-:Y:S01]  /*3630*/  IABS R39, R81 ;  /* 0x0000005100277213 */ /* 0x000fe20000000000 */
[----:B------:R-:W-:Y:S01]  /*3640*/  IMAD.HI.U32 R4, R9, R3, RZ ;  /* 0x0000000309047227 */ /* 0x000fe200078e00ff */
[----:B------:R-:W-:Y:S02]  /*3650*/  ISETP.GE.AND P2, PT, R81, RZ, PT ;  /* 0x000000ff5100720c */ /* 0x000fe40003f46270 */
[----:B------:R-:W-:Y:S01]  /*3660*/  STL [R1+0x1088], R12 ;  /* 0x0010880c01007387 */ /* 0x000fe20000100800 */
[----:B0-----:R-:W-:Y:S01]  /*3670*/  IMAD.HI.U32 R7, R9, R6, RZ ;  /* 0x0000000609077227 */ /* 0x001fe200078e00ff */
[----:B------:R-:W-:-:S03]  /*3680*/  IABS R78, R12 ;  /* 0x0000000c004e7213 */ /* 0x000fc60000000000 */
[----:B------:R-:W-:Y:S02]  /*3690*/  IMAD.MOV R7, RZ, RZ, -R7 ;  /* 0x000000ffff077224 */ /* 0x000fe400078e0a07 */
[----:B-1----:R-:W-:-:S04]  /*36a0*/  IMAD.HI.U32 R5, R9, R2, RZ ;  /* 0x0000000209057227 */ /* 0x002fc800078e00ff */
[----:B------:R-:W-:Y:S02]  /*36b0*/  IMAD.MOV R4, RZ, RZ, -R4 ;  /* 0x000000ffff047224 */ /* 0x000fe400078e0a04 */
[----:B------:R-:W-:Y:S02]  /*36c0*/  VIADD R11, R0, 0x69 ;  /* 0x00000069000b7836 */ /* 0x000fe40000000000 */
[C---:B------:R-:W-:Y:S02]  /*36d0*/  IMAD R6, R8.reuse, R7, R6 ;  /* 0x0000000708067224 */ /* 0x040fe400078e0206 */
[----:B------:R-:W-:Y:S01]  /*36e0*/  IMAD.MOV R5, RZ, RZ, -R5 ;  /* 0x000000ffff057224 */ /* 0x000fe200078e0a05 */
[----:B------:R-:W-:Y:S01]  /*36f0*/  STL [R1+0x10cc], R11 ;  /* 0x0010cc0b01007387 */ /* 0x000fe20000100800 */
[C---:B------:R-:W-:Y:S01]  /*3700*/  IMAD R3, R8.reuse, R4, R3 ;  /* 0x0000000408037224 */ /* 0x040fe200078e0203 */
[----:B------:R-:W-:Y:S01]  /*3710*/  IABS R79, R11 ;  /* 0x0000000b004f7213 */ /* 0x000fe20000000000 */
[----:B------:R-:W-:Y:S01]  /*3720*/  IMAD R2, R8, R5, R2 ;  /* 0x0000000508027224 */ /* 0x000fe200078e0202 */
[----:B------:R0:W-:Y:S01]  /*3730*/  STL [R1+0x5bc], R6 ;  /* 0x0005bc0601007387 */ /* 0x0001e20000100800 */
[----:B------:R-:W-:-:S02]  /*3740*/  VIADD R4, R0, 0x6a ;  /* 0x0000006a00047836 */ /* 0x000fc40000000000 */
[C---:B------:R-:W-:Y:S01]  /*3750*/  IMAD.HI.U32 R5, R9.reuse, R79, RZ ;  /* 0x0000004f09057227 */ /* 0x040fe200078e00ff */
[----:B------:R1:W-:Y:S03]  /*3760*/  STL [R1+0x5d0], R3 ;  /* 0x0005d00301007387 */ /* 0x0003e60000100800 */
[C---:B------:R-:W-:Y:S01]  /*3770*/  VIADD R7, R0.reuse, 0x6c ;  /* 0x0000006c00077836 */ /* 0x040fe20000000000 */
[----:B------:R2:W-:Y:S01]  /*3780*/  STL [R1+0x5cc], R2 ;  /* 0x0005cc0201007387 */ /* 0x0005e20000100800 */
[----:B------:R-:W-:Y:S02]  /*3790*/  IMAD.MOV R5, RZ, RZ, -R5 ;  /* 0x000000ffff057224 */ /* 0x000fe400078e0a05 */
[----:B0-----:R-:W-:Y:S01]  /*37a0*/  IMAD.HI.U32 R6, R9, R78, RZ ;  /* 0x0000004e09067227 */ /* 0x001fe200078e00ff */
[----:B------:R0:W-:Y:S03]  /*37b0*/  STL [R1+0x10ac], R4 ;  /* 0x0010ac0401007387 */ /* 0x0001e60000100800 */
[----:B-1----:R-:W-:-:S02]  /*37c0*/  VIADD R3, R0, 0x6b ;  /* 0x0000006b00037836 */ /* 0x002fc40000000000 */
[----:B------:R-:W-:Y:S01]  /*37d0*/  IMAD R79, R8, R5, R79 ;  /* 0x00000005084f7224 */ /* 0x000fe200078e024f */
[----:B--2---:R-:W-:Y:S01]  /*37e0*/  IABS R2, R7 ;  /* 0x0000000700027213 */ /* 0x004fe20000000000 */
[----:B------:R-:W-:Y:S01]  /*37f0*/  IMAD.MOV R6, RZ, RZ, -R6 ;  /* 0x000000ffff067224 */ /* 0x000fe200078e0a06 */
[----:B------:R1:W-:Y:S01]  /*3800*/  STL [R1+0x10a8], R3 ;  /* 0x0010a80301007387 */ /* 0x0003e20000100800 */
[----:B------:R-:W-:Y:S01]  /*3810*/  VIADD R12, R0, 0x6d ;  /* 0x0000006d000c7836 */ /* 0x000fe20000000000 */
[----:B0-----:R-:W-:Y:S01]  /*3820*/  IABS R4, R4 ;  /* 0x0000000400047213 */ /* 0x001fe20000000000 */
[----:B------:R-:W-:Y:S01]  /*3830*/  IMAD R78, R8, R6, R78 ;  /* 0x00000006084e7224 */ /* 0x000fe200078e024e */
[----:B------:R0:W-:Y:S01]  /*3840*/  STL [R1+0x1118], R7 ;  /* 0x0011180701007387 */ /* 0x0001e20000100800 */
[----:B------:R-:W-:Y:S02]  /*3850*/  VIADD R11, R0, 0x6e ;  /* 0x0000006e000b7836 */ /* 0x000fe40000000000 */
[----:B------:R-:W-:Y:S01]  /*3860*/  IMAD.HI.U32 R6, R9, R2, RZ ;  /* 0x0000000209067227 */ /* 0x000fe200078e00ff */
[----:B------:R2:W-:Y:S01]  /*3870*/  STL [R1+0x10ec], R12 ;  /* 0x0010ec0c01007387 */ /* 0x0005e20000100800 */
[----:B-1----:R-:W-:-:S02]  /*3880*/  IABS R3, R3 ;  /* 0x0000000300037213 */ /* 0x002fc40000000000 */
[----:B------:R-:W-:Y:S01]  /*3890*/  IMAD.MOV R6, RZ, RZ, -R6 ;  /* 0x000000ffff067224 */ /* 0x000fe200078e0a06 */
[----:B------:R1:W-:Y:S01]  /*38a0*/  STL [R1+0x10f4], R11 ;  /* 0x0010f40b01007387 */ /* 0x0003e20000100800 */
[----:B------:R-:W-:Y:S02]  /*38b0*/  VIADD R26, R0, 0xd8 ;  /* 0x000000d8001a7836 */ /* 0x000fe40000000000 */
[----:B0-----:R-:W-:Y:S01]  /*38c0*/  IMAD.HI.U32 R7, R9, R4, RZ ;  /* 0x0000000409077227 */ /* 0x001fe200078e00ff */
[----:B--2---:R-:W-:-:S03]  /*38d0*/  IABS R12, R12 ;  /* 0x0000000c000c7213 */ /* 0x004fc60000000000 */
[----:B------:R-:W-:-:S04]  /*38e0*/  IMAD.HI.U32 R5, R9, R3, RZ ;  /* 0x0000000309057227 */ /* 0x000fc800078e00ff */
[----:B------:R-:W-:Y:S02]  /*38f0*/  IMAD.MOV R7, RZ, RZ, -R7 ;  /* 0x000000ffff077224 */ /* 0x000fe400078e0a07 */
[----:B------:R-:W-:Y:S02]  /*3900*/  IMAD.MOV R5, RZ, RZ, -R5 ;  /* 0x000000ffff057224 */ /* 0x000fe400078e0a05 */
[C---:B------:R-:W-:Y:S01]  /*3910*/  IMAD R13, R8.reuse, R7, R4 ;  /* 0x00000007080d7224 */ /* 0x040fe200078e0204 */
[----:B------:R-:W-:Y:S01]  /*3920*/  IABS R7, R11 ;  /* 0x0000000b00077213 */ /* 0x000fe20000000000 */
[C---:B------:R-:W-:Y:S02]  /*3930*/  IMAD R3, R8.reuse, R5, R3 ;  /* 0x0000000508037224 */ /* 0x040fe400078e0203 */
[----:B------:R-:W-:Y:S01]  /*3940*/  IMAD.MOV.U32 R4, RZ, RZ, R12 ;  /* 0x000000ffff047224 */ /* 0x000fe200078e000c */
[----:B------:R0:W-:Y:S01]  /*3950*/  STL [R1+0x5dc], R13 ;  /* 0x0005dc0d01007387 */ /* 0x0001e20000100800 */
[----:B------:R-:W-:-:S02]  /*3960*/  IMAD R2, R8, R6, R2 ;  /* 0x0000000608027224 */ /* 0x000fc400078e0202 */
[C---:B------:R-:W-:Y:S01]  /*3970*/  VIADD R12, R0.reuse, 0x6f ;  /* 0x0000006f000c7836 */ /* 0x040fe20000000000 */
[----:B------:R2:W-:Y:S01]  /*3980*/  STL [R1+0x5f4], R3 ;  /* 0x0005f40301007387 */ /* 0x0005e20000100800 */
[C---:B-1----:R-:W-:Y:S02]  /*3990*/  VIADD R11, R0.reuse, 0x70 ;  /* 0x00000070000b7836 */ /* 0x042fe40000000000 */
[C---:B------:R-:W-:Y:S01]  /*39a0*/  VIADD R5, R0.reuse, 0x71 ;  /* 0x0000007100057836 */ /* 0x040fe20000000000 */
[----:B------:R1:W-:Y:S01]  /*39b0*/  STL [R1+0x5fc], R2 ;  /* 0x0005fc0201007387 */ /* 0x0003e20000100800 */
[C---:B------:R-:W-:Y:S02]  /*39c0*/  VIADD R25, R0.reuse, 0xd9 ;  /* 0x000000d900197836 */ /* 0x040fe40000000000 */
[C---:B0-----:R-:W-:Y:S01]  /*39d0*/  VIADD R13, R0.reuse, 0x74 ;  /* 0x00000074000d7836 */ /* 0x041fe20000000000 */
[----:B------:R0:W-:Y:S01]  /*39e0*/  STL [R1+0x10c8], R12 ;  /* 0x0010c80c01007387 */ /* 0x0001e20000100800 */
[----:B------:R-:W-:-:S02]  /*39f0*/  VIADD R24, R0, 0xe0 ;  /* 0x000000e000187836 */ /* 0x000fc40000000000 */
[----:B--2---:R-:W-:Y:S01]  /*3a00*/  IMAD.MOV.U32 R3, RZ, RZ, R7 ;  /* 0x000000ffff037224 */ /* 0x004fe200078e0007 */
[----:B------:R-:W-:Y:S01]  /*3a10*/  STL [R1+0x10c4], R11 ;  /* 0x0010c40b01007387 */ /* 0x000fe20000100800 */
[C---:B------:R-:W-:Y:S01]  /*3a20*/  IMAD.HI.U32 R7, R9.reuse, R4, RZ ;  /* 0x0000000409077227 */ /* 0x040fe200078e00ff */
[----:B-1----:R-:W-:Y:S02]  /*3a30*/  IABS R2, R12 ;  /* 0x0000000c00027213 */ /* 0x002fe40000000000 */
[----:B------:R1:W-:Y:S01]  /*3a40*/  STL [R1+0x1108], R5 ;  /* 0x0011080501007387 */ /* 0x0003e20000100800 */
[----:B------:R-:W-:Y:S01]  /*3a50*/  IMAD.MOV R7, RZ, RZ, -R7 ;  /* 0x000000ffff077224 */ /* 0x000fe200078e0a07 */
[----:B0-----:R-:W-:Y:S01]  /*3a60*/  IABS R12, R11 ;  /* 0x0000000b000c7213 */ /* 0x001fe20000000000 */
[----:B------:R-:W-:-:S04]  /*3a70*/  IMAD.HI.U32 R6, R9, R3, RZ ;  /* 0x0000000309067227 */ /* 0x000fc800078e00ff */
[----:B------:R-:W-:Y:S02]  /*3a80*/  IMAD R7, R8, R7, R4 ;  /* 0x0000000708077224 */ /* 0x000fe400078e0204 */
[----:B------:R-:W-:Y:S01]  /*3a90*/  IMAD.MOV R6, RZ, RZ, -R6 ;  /* 0x000000ffff067224 */ /* 0x000fe200078e0a06 */
[----:B-1----:R-:W-:Y:S01]  /*3aa0*/  IABS R5, R5 ;  /* 0x0000000500057213 */ /* 0x002fe20000000000 */
[----:B------:R-:W-:Y:S01]  /*3ab0*/  IMAD.MOV.U32 R4, RZ, RZ, R12 ;  /* 0x000000ffff047224 */ /* 0x000fe200078e000c */
[----:B------:R0:W-:Y:S01]  /*3ac0*/  STL [R1+0x604], R7 ;  /* 0x0006040701007387 */ /* 0x0001e20000100800 */
[----:B------:R-:W-:-:S04]  /*3ad0*/  IMAD.HI.U32 R12, R9, R2, RZ ;  /* 0x00000002090c7227 */ /* 0x000fc800078e00ff */
[----:B------:R-:W-:Y:S02]  /*3ae0*/  IMAD R3, R8, R6, R3 ;  /* 0x0000000608037224 */ /* 0x000fe400078e0203 */
[----:B------:R-:W-:Y:S02]  /*3af0*/  IMAD.MOV R12, RZ, RZ, -R12 ;  /* 0x000000ffff0c7224 */ /* 0x000fe400078e0a0c */
[C---:B------:R-:W-:Y:S01]  /*3b00*/  VIADD R11, R0.reuse, 0x73 ;  /* 0x00000073000b7836 */ /* 0x040fe20000000000 */
[----:B------:R1:W-:Y:S01]  /*3b10*/  STL [R1+0x610], R3 ;  /* 0x0006100301007387 */ /* 0x0003e20000100800 */
[----:B0-----:R-:W-:Y:S02]  /*3b20*/  VIADD R7, R0, 0x72 ;  /* 0x0000007200077836 */ /* 0x001fe40000000000 */
[----:B------:R-:W-:Y:S01]  /*3b30*/  IMAD R12, R8, R12, R2 ;  /* 0x0000000c080c7224 */ /* 0x000fe200078e0202 */
[----:B------:R-:W-:Y:S01]  /*3b40*/  IABS R2, R11 ;  /* 0x0000000b00027213 */ /* 0x000fe20000000000 */
[C---:B------:R-:W-:Y:S01]  /*3b50*/  IMAD.HI.U32 R6, R9.reuse, R4, RZ ;  /* 0x0000000409067227 */ /* 0x040fe200078e00ff */
[----:B------:R0:W-:Y:S03]  /*3b60*/  STL [R1+0x10e8], R7 ;  /* 0x0010e80701007387 */ /* 0x0001e60000100800 */
[----:B------:R-:W-:Y:S01]  /*3b70*/  IMAD.MOV R6, RZ, RZ, -R6 ;  /* 0x000000ffff067224 */ /* 0x000fe200078e0a06 */
[----:B------:R2:W-:Y:S01]  /*3b80*/  STL [R1+0x10e4], R11 ;  /* 0x0010e40b01007387 */ /* 0x0005e20000100800 */
[----:B-1----:R-:W-:-:S03]  /*3b90*/  IMAD.HI.U32 R3, R9, R5, RZ ;  /* 0x0000000509037227 */ /* 0x002fc600078e00ff */
[----:B------:R1:W-:Y:S01]  /*3ba0*/  STL [R1+0x60c], R12 ;  /* 0x00060c0c01007387 */ /* 0x0003e20000100800 */
[----:B------:R-:W-:Y:S01]  /*3bb0*/  IMAD.MOV R3, RZ, RZ, -R3 ;  /* 0x000000ffff037224 */ /* 0x000fe200078e0a03 */
[----:B0-----:R-:W-:Y:S01]  /*3bc0*/  IABS R7, R7 ;  /* 0x0000000700077213 */ /* 0x001fe20000000000 */
[----:B------:R-:W-:Y:S01]  /*3bd0*/  IMAD R4, R8, R6, R4 ;  /* 0x0000000608047224 */ /* 0x000fe200078e0204 */
[----:B------:R0:W-:Y:S01]  /*3be0*/  STL [R1+0x1120], R13 ;  /* 0x0011200d01007387 */ /* 0x0001e20000100800 */
[----:B------:R-:W-:-:S03]  /*3bf0*/  IMAD.HI.U32 R6, R9, R2, RZ ;  /* 0x0000000209067227 */ /* 0x000fc600078e00ff */
[----:B------:R3:W-:Y:S01]  /*3c00*/  STL [R1+0x1114], R18 ;  /* 0x0011141201007387 */ /* 0x0007e20000100800 */
[----:B--2---:R-:W-:Y:S02]  /*3c10*/  VIADD R11, R0, 0x76 ;  /* 0x00000076000b7836 */ /* 0x004fe40000000000 */
[----:B-1----:R-:W-:Y:S01]  /*3c20*/  IMAD.HI.U32 R12, R9, R7, RZ ;  /* 0x00000007090c7227 */ /* 0x002fe200078e00ff */
[----:B0-----:R-:W-:-:S03]  /*3c30*/  IABS R13, R13 ;  /* 0x0000000d000d7213 */ /* 0x001fc60000000000 */
[----:B------:R-:W-:Y:S01]  /*3c40*/  IMAD.MOV R12, RZ, RZ, -R12 ;  /* 0x000000ffff0c7224 */ /* 0x000fe200078e0a0c */
[----:B------:R0:W-:Y:S01]  /*3c50*/  STL [R1+0x1130], R11 ;  /* 0x0011300b01007387 */ /* 0x0001e20000100800 */
[----:B------:R-:W-:Y:S01]  /*3c60*/  IMAD R5, R8, R3, R5 ;  /* 0x0000000308057224 */ /* 0x000fe200078e0205 */
[----:B------:R-:W-:Y:S01]  /*3c70*/  IABS R3, R11 ;  /* 0x0000000b00037213 */ /* 0x000fe20000000000 */
[----:B------:R-:W-:Y:S02]  /*3c80*/  IMAD.MOV R6, RZ, RZ, -R6 ;  /* 0x000000ffff067224 */ /* 0x000fe400078e0a06 */
[----:B---3--:R-:W-:Y:S02]  /*3c90*/  VIADD R18, R0, 0x77 ;  /* 0x0000007700127836 */ /* 0x008fe40000000000 */
[----:B------:R-:W-:Y:S02]  /*3ca0*/  IMAD R6, R8, R6, R2 ;  /* 0x0000000608067224 */ /* 0x000fe400078e0202 */
[----:B------:R-:W-:-:S02]  /*3cb0*/  VIADD R23, R0, 0xe1 ;  /* 0x000000e100177836 */ /* 0x000fc40000000000 */
[----:B0-----:R-:W-:Y:S02]  /*3cc0*/  IMAD R11, R8, R12, R7 ;  /* 0x0000000c080b7224 */ /* 0x001fe400078e0207 */
[----:B------:R-:W-:Y:S02]  /*3cd0*/  IMAD.MOV.U32 R7, RZ, RZ, R37 ;  /* 0x000000ffff077224 */ /* 0x000fe400078e0025 */
[C---:B------:R-:W-:Y:S01]  /*3ce0*/  IMAD.HI.U32 R12, R9.reuse, R13, RZ ;  /* 0x0000000d090c7227 */ /* 0x040fe200078e00ff */
[----:B------:R-:W-:Y:S03]  /*3cf0*/  STL [R1+0x620], R11 ;  /* 0x0006200b01007387 */ /* 0x000fe60000100800 */
[C---:B------:R-:W-:Y:S01]  /*3d00*/  IMAD.HI.U32 R2, R9.reuse, R7, RZ ;  /* 0x0000000709027227 */ /* 0x040fe200078e00ff */
[----:B------:R0:W-:Y:S03]  /*3d10*/  STL [R1+0x61c], R6 ;  /* 0x00061c0601007387 */ /* 0x0001e60000100800 */
[----:B------:R-:W-:Y:S01]  /*3d20*/  IMAD.HI.U32 R37, R9, R3, RZ ;  /* 0x0000000309257227 */ /* 0x000fe200078e00ff */
[----:B------:R1:W-:Y:S03]  /*3d30*/  STL [R1+0x10fc], R18 ;  /* 0x0010fc1201007387 */ /* 0x0003e60000100800 */
[----:B------:R-:W-:-:S02]  /*3d40*/  IMAD.MOV R12, RZ, RZ, -R12 ;  /* 0x000000ffff0c7224 */ /* 0x000fc400078e0a0c */
[----:B------:R-:W-:Y:S01]  /*3d50*/  IMAD.MOV R2, RZ, RZ, -R2 ;  /* 0x000000ffff027224 */ /* 0x000fe200078e0a02 */
[----:B0-----:R-:W-:Y:S01]  /*3d60*/  IABS R6, R18 ;  /* 0x0000001200067213 */ /* 0x001fe20000000000 */
[----:B------:R-:W-:Y:S02]  /*3d70*/  VIADD R11, R0, 0x78 ;  /* 0x00000078000b7836 */ /* 0x000fe40000000000 */
[----:B------:R-:W-:Y:S02]  /*3d80*/  IMAD.MOV R37, RZ, RZ, -R37 ;  /* 0x000000ffff257224 */ /* 0x000fe400078e0a25 */
[C---:B------:R-:W-:Y:S01]  /*3d90*/  IMAD R12, R8.reuse, R12, R13 ;  /* 0x0000000c080c7224 */ /* 0x040fe200078e020d */
[----:B------:R0:W-:Y:S01]  /*3da0*/  STL [R1+0x10f8], R11 ;  /* 0x0010f80b01007387 */ /* 0x0001e20000100800 */
[C---:B------:R-:W-:Y:S01]  /*3db0*/  IMAD R7, R8.reuse, R2, R7 ;  /* 0x0000000208077224 */ /* 0x040fe200078e0207 */
[----:B------:R-:W-:Y:S01]  /*3dc0*/  IABS R40, R11 ;  /* 0x0000000b00287213 */ /* 0x000fe20000000000 */
[----:B------:R-:W-:Y:S01]  /*3dd0*/  IMAD R3, R8, R37, R3 ;  /* 0x0000002508037224 */ /* 0x000fe200078e0203 */
[----:B------:R2:W-:Y:S01]  /*3de0*/  STL [R1+0x63c], R12 ;  /* 0x00063c0c01007387 */ /* 0x0005e20000100800 */
[----:B------:R-:W-:-:S02]  /*3df0*/  VIADD R2, R0, 0x79 ;  /* 0x0000007900027836 */ /* 0x000fc40000000000 */
[C---:B-1----:R-:W-:Y:S01]  /*3e00*/  VIADD R18, R0.reuse, 0x7c ;  /* 0x0000007c00127836 */ /* 0x042fe20000000000 */
[----:B------:R1:W-:Y:S01]  /*3e10*/  STL [R1+0x644], R7 ;  /* 0x0006440701007387 */ /* 0x0003e20000100800 */
[----:B------:R-:W-:Y:S01]  /*3e20*/  IMAD.HI.U32 R38, R91, R39, RZ ;  /* 0x000000275b267227 */ /* 0x000fe200078e00ff */
[----:B------:R-:W-:Y:S02]  /*3e30*/  IABS R41, R2 ;  /* 0x0000000200297213 */ /* 0x000fe40000000000 */
[----:B------:R3:W-:Y:S01]  /*3e40*/  STL [R1+0x64c], R3 ;  /* 0x00064c0301007387 */ /* 0x0007e20000100800 */
[C---:B0-----:R-:W-:Y:S02]  /*3e50*/  VIADD R11, R0.reuse, 0x7b ;  /* 0x0000007b000b7836 */ /* 0x041fe40000000000 */
[----:B--2---:R-:W-:Y:S01]  /*3e60*/  VIADD R12, R0, 0x7a ;  /* 0x0000007a000c7836 */ /* 0x004fe20000000000 */
[----:B------:R0:W-:Y:S01]  /*3e70*/  STL [R1+0x110c], R2 ;  /* 0x00110c0201007387 */ /* 0x0001e20000100800 */
[----:B------:R-:W-:-:S03]  /*3e80*/  IMAD.HI.U32 R13, R9, R41, RZ ;  /* 0x00000029090d7227 */ /* 0x000fc600078e00ff */
[----:B------:R2:W-:Y:S01]  /*3e90*/  STL [R1+0x1110], R12 ;  /* 0x0011100c01007387 */ /* 0x0005e20000100800 */
[C---:B-1----:R-:W-:Y:S01]  /*3ea0*/  IMAD.HI.U32 R7, R9.reuse, R6, RZ ;  /* 0x0000000609077227 */ /* 0x042fe200078e00ff */
[----:B---3--:R-:W-:Y:S02]  /*3eb0*/  IABS R3, R11 ;  /* 0x0000000b00037213 */ /* 0x008fe40000000000 */
[----:B------:R1:W-:Y:S01]  /*3ec0*/  STL [R1+0x111c], R11 ;  /* 0x00111c0b01007387 */ /* 0x0003e20000100800 */
[----:B------:R-:W-:Y:S02]  /*3ed0*/  IMAD.MOV R7, RZ, RZ, -R7 ;  /* 0x000000ffff077224 */ /* 0x000fe400078e0a07 */
[----:B0-----:R-:W-:Y:S01]  /*3ee0*/  IMAD.HI.U32 R2, R9, R40, RZ ;  /* 0x0000002809027227 */ /* 0x001fe200078e00ff */
[----:B--2---:R-:W-:-:S03]  /*3ef0*/  IABS R12, R12 ;  /* 0x0000000c000c7213 */ /* 0x004fc60000000000 */
[----:B------:R-:W-:Y:S02]  /*3f00*/  IMAD R7, R8, R7, R6 ;  /* 0x0000000708077224 */ /* 0x000fe400078e0206 */
[----:B------:R-:W-:Y:S02]  /*3f10*/  IMAD.MOV R2, RZ, RZ, -R2 ;  /* 0x000000ffff027224 */ /* 0x000fe400078e0a02 */
[----:B------:R-:W-:Y:S01]  /*3f20*/  IMAD.MOV.U32 R6, RZ, RZ, R12 ;  /* 0x000000ffff067224 */ /* 0x000fe200078e000c */
[----:B------:R0:W-:Y:S01]  /*3f30*/  STL [R1+0x320], R7 ;  /* 0x0003200701007387 */ /* 0x0001e20000100800 */
[----:B------:R-:W-:-:S03]  /*3f40*/  IMAD.HI.U32 R12, R9, R3, RZ ;  /* 0x00000003090c7227 */ /* 0x000fc600078e00ff */
[----:B------:R2:W-:Y:S01]  /*3f50*/  STL [R1+0x1150], R18 ;  /* 0x0011501201007387 */ /* 0x0005e20000100800 */
[----:B------:R-:W-:Y:S02]  /*3f60*/  IMAD.MOV R13, RZ, RZ, -R13 ;  /* 0x000000ffff0d7224 */ /* 0x000fe400078e0a0d */
[----:B-1----:R-:W-:Y:S02]  /*3f70*/  VIADD R11, R0, 0x7d ;  /* 0x0000007d000b7836 */ /* 0x002fe40000000000 */
[----:B------:R-:W-:Y:S01]  /*3f80*/  IMAD R40, R8, R2, R40 ;  /* 0x0000000208287224 */ /* 0x000fe200078e0228 */
[----:B------:R-:W-:Y:S01]  /*3f90*/  IABS R2, R18 ;  /* 0x0000001200027213 */ /* 0x000fe20000000000 */
[----:B0-----:R-:W-:Y:S01]  /*3fa0*/  IMAD.HI.U32 R7, R9, R6, RZ ;  /* 0x0000000609077227 */ /* 0x001fe200078e00ff */
[----:B------:R0:W-:Y:S03]  /*3fb0*/  STL [R1+0x114c], R11 ;  /* 0x00114c0b01007387 */ /* 0x0001e60000100800 */
[----:B------:R-:W-:-:S02]  /*3fc0*/  IMAD.MOV R7, RZ, RZ, -R7 ;  /* 0x000000ffff077224 */ /* 0x000fc400078e0a07 */
[----:B------:R-:W-:Y:S02]  /*3fd0*/  IMAD.MOV R12, RZ, RZ, -R12 ;  /* 0x000000ffff0c7224 */ /* 0x000fe400078e0a0c */
[----:B------:R-:W-:Y:S01]  /*3fe0*/  IMAD R41, R8, R13, R41 ;  /* 0x0000000d08297224 */ /* 0x000fe200078e0229 */
[----:B------:R-:W-:Y:S01]  /*3ff0*/  IABS R13, R11 ;  /* 0x0000000b000d7213 */ /* 0x000fe20000000000 */
[----:B--2---:R-:W-:Y:S02]  /*4000*/  VIADD R18, R0, 0x7f ;  /* 0x0000007f00127836 */ /* 0x004fe40000000000 */
[C---:B0-----:R-:W-:Y:S02]  /*4010*/  IMAD R11, R8.reuse, R7, R6 ;  /* 0x00000007080b7224 */ /* 0x041fe400078e0206 */
[----:B------:R-:W-:Y:S02]  /*4020*/  IMAD R7, R8, R12, R3 ;  /* 0x0000000c08077224 */ /* 0x000fe400078e0203 */
[----:B------:R-:W-:Y:S01]  /*4030*/  VIADD R6, R0, 0x7e ;  /* 0x0000007e00067836 */ /* 0x000fe20000000000 */
[----:B------:R0:W-:Y:S01]  /*4040*/  STL [R1+0x31c], R11 ;  /* 0x00031c0b01007387 */ /* 0x0001e20000100800 */
[----:B------:R-:W-:-:S03]  /*4050*/  IMAD.HI.U32 R12, R9, R2, RZ ;  /* 0x00000002090c7227 */ /* 0x000fc600078e00ff */
[----:B------:R1:W-:Y:S01]  /*4060*/  STL [R1+0x318], R7 ;  /* 0x0003180701007387 */ /* 0x0003e20000100800 */
[----:B------:R-:W-:Y:S01]  /*4070*/  IMAD.MOV.U32 R3, RZ, RZ, R13 ;  /* 0x000000ffff037224 */ /* 0x000fe200078e000d */
[----:B------:R-:W-:Y:S01]  /*4080*/  IABS R13, R18 ;  /* 0x00000012000d7213 */ /* 0x000fe20000000000 */
[----:B------:R-:W-:Y:S01]  /*4090*/  IMAD.MOV R12, RZ, RZ, -R12 ;  /* 0x000000ffff0c7224 */ /* 0x000fe200078e0a0c */
[----:B------:R2:W-:Y:S01]  /*40a0*/  STL [R1+0x1134], R6 ;  /* 0x0011340601007387 */ /* 0x0005e20000100800 */
[----:B------:R-:W-:Y:S02]  /*40b0*/  IMAD.MOV R38, RZ, RZ, -R38 ;  /* 0x000000ffff267224 */ /* 0x000fe400078e0a26 */
[----:B0-----:R-:W-:Y:S01]  /*40c0*/  VIADD R11, R0, 0x80 ;  /* 0x00000080000b7836 */ /* 0x001fe20000000000 */
[----:B------:R0:W-:Y:S01]  /*40d0*/  STL [R1+0x1138], R18 ;  /* 0x0011381201007387 */ /* 0x0001e20000100800 */
[----:B------:R-:W-:Y:S01]  /*40e0*/  IMAD R39, R15, R38, R39 ;  /* 0x000000260f277224 */ /* 0x000fe200078e0227 */
[----:B-1----:R-:W-:-:S02]  /*40f0*/  IABS R7, R6 ;  /* 0x0000000600077213 */ /* 0x002fc40000000000 */
[----:B------:R1:W-:Y:S01]  /*4100*/  STL [R1+0x113c], R11 ;  /* 0x00113c0b01007387 */ /* 0x0003e20000100800 */
[----:B------:R-:W-:Y:S01]  /*4110*/  IABS R42, R11 ;  /* 0x0000000b002a7213 */ /* 0x000fe20000000000 */
[----:B--2---:R-:W-:Y:S01]  /*4120*/  IMAD.HI.U32 R6, R9, R3, RZ ;  /* 0x0000000309067227 */ /* 0x004fe200078e00ff */
[----:B------:R-:W-:-:S03]  /*4130*/  ISETP.GT.U32.AND P0, PT, R15, R39, PT ;  /* 0x000000270f00720c */ /* 0x000fc60003f04070 */
[----:B------:R-:W-:Y:S02]  /*4140*/  IMAD.MOV R6, RZ, RZ, -R6 ;  /* 0x000000ffff067224 */ /* 0x000fe400078e0a06 */
[----:B0-----:R-:W-:Y:S02]  /*4150*/  VIADD R18, R0, 0x84 ;  /* 0x0000008400127836 */ /* 0x001fe40000000000 */
[----:B-1----:R-:W-:Y:S02]  /*4160*/  IMAD R11, R8, R12, R2 ;  /* 0x0000000c080b7224 */ /* 0x002fe400078e0202 */
[----:B------:R-:W-:-:S03]  /*4170*/  IMAD.HI.U32 R12, R9, R7, RZ ;  /* 0x00000007090c7227 */ /* 0x000fc600078e00ff */
[----:B------:R0:W-:Y:S01]  /*4180*/  STL [R1+0x314], R11 ;  /* 0x0003140b01007387 */ /* 0x0001e20000100800 */
[----:B------:R-:W-:Y:S02]  /*4190*/  IMAD.MOV.U32 R2, RZ, RZ, R13 ;  /* 0x000000ffff027224 */ /* 0x000fe400078e000d */
[----:B------:R-:W-:Y:S02]  /*41a0*/  IMAD R6, R8, R6, R3 ;  /* 0x0000000608067224 */ /* 0x000fe400078e0203 */
[----:B------:R-:W-:Y:S02]  /*41b0*/  IMAD.MOV R12, RZ, RZ, -R12 ;  /* 0x000000ffff0c7224 */ /* 0x000fe400078e0a0c */
[----:B------:R-:W-:Y:S01]  /*41c0*/  IMAD.HI.U32 R3, R9, R2, RZ ;  /* 0x0000000209037227 */ /* 0x000fe200078e00ff */
[----:B------:R1:W-:Y:S03]  /*41d0*/  STL [R1+0x310], R6 ;  /* 0x0003100601007387 */ /* 0x0003e60000100800 */
[----:B------:R-:W-:-:S02]  /*41e0*/  VIADD R13, R0, 0x81 ;  /* 0x00000081000d7836 */ /* 0x000fc40000000000 */
[----:B0-----:R-:W-:Y:S02]  /*41f0*/  VIADD R11, R0, 0x82 ;  /* 0x00000082000b7836 */ /* 0x001fe40000000000 */
[C---:B------:R-:W-:Y:S01]  /*4200*/  IMAD R12, R8.reuse, R12, R7 ;  /* 0x0000000c080c7224 */ /* 0x040fe200078e0207 */
[----:B------:R0:W-:Y:S01]  /*4210*/  STL [R1+0x1144], R13 ;  /* 0x0011440d01007387 */ /* 0x0001e20000100800 */
[----:B------:R-:W-:Y:S01]  /*4220*/  IMAD.MOV R3, RZ, RZ, -R3 ;  /* 0x000000ffff037224 */ /* 0x000fe200078e0a03 */
[----:B------:R-:W-:Y:S01]  /*4230*/  IABS R7, R11 ;  /* 0x0000000b00077213 */ /* 0x000fe20000000000 */
[----:B-1----:R-:W-:Y:S01]  /*4240*/  IMAD.HI.U32 R6, R9, R42, RZ ;  /* 0x0000002a09067227 */ /* 0x002fe200078e00ff */
[----:B------:R1:W-:Y:S01]  /*4250*/  STL [R1+0x1148], R11 ;  /* 0x0011480b01007387 */ /* 0x0003e20000100800 */
[----:B------:R-:W-:Y:S02]  /*4260*/  IABS R43, R13 ;  /* 0x0000000d002b7213 */ /* 0x000fe40000000000 */
[----:B------:R-:W-:Y:S01]  /*4270*/  IMAD R2, R8, R3, R2 ;  /* 0x0000000308027224 */ /* 0x000fe200078e0202 */
[----:B------:R2:W-:Y:S01]  /*4280*/  STL [R1+0x30c], R12 ;  /* 0x00030c0c01007387 */ /* 0x0005e20000100800 */
[----:B------:R-:W-:-:S02]  /*4290*/  IMAD.MOV R6, RZ, RZ, -R6 ;  /* 0x000000ffff067224 */ /* 0x000fc400078e0a06 */
[----:B0-----:R-:W-:Y:S01]  /*42a0*/  IMAD.HI.U32 R13, R9, R43, RZ ;  /* 0x0000002b090d7227 */ /* 0x001fe200078e00ff */
[----:B------:R0:W-:Y:S03]  /*42b0*/  STL [R1+0x308], R2 ;  /* 0x0003080201007387 */ /* 0x0001e60000100800 */
[C---:B-1----:R-:W-:Y:S02]  /*42c0*/  VIADD R11, R0.reuse, 0x85 ;  /* 0x00000085000b7836 */ /* 0x042fe40000000000 */
[----:B------:R-:W-:Y:S02]  /*42d0*/  IMAD.MOV R13, RZ, RZ, -R13 ;  /* 0x000000ffff0d7224 */ /* 0x000fe400078e0a0d */
[----:B--2---:R-:W-:Y:S01]  /*42e0*/  VIADD R12, R0, 0x83 ;  /* 0x00000083000c7836 */ /* 0x004fe20000000000 */
[----:B------:R-:W-:Y:S01]  /*42f0*/  IABS R3, R11 ;  /* 0x0000000b00037213 */ /* 0x000fe20000000000 */
[C---:B------:R-:W-:Y:S01]  /*4300*/  IMAD R42, R8.reuse, R6, R42 ;  /* 0x00000006082a7224 */ /* 0x040fe200078e022a */
[----:B------:R-:W-:Y:S01]  /*4310*/  IABS R6, R18 ;  /* 0x0000001200067213 */ /* 0x000fe20000000000 */
[----:B------:R-:W-:Y:S01]  /*4320*/  IMAD R43, R8, R13, R43 ;  /* 0x0000000d082b7224 */ /* 0x000fe200078e022b */
[----:B------:R1:W-:Y:S01]  /*4330*/  STL [R1+0x112c], R12 ;  /* 0x00112c0c01007387 */ /* 0x0003e20000100800 */
[----:B0-----:R-:W-:Y:S01]  /*4340*/  IABS R2, R12 ;  /* 0x0000000c00027213 */ /* 0x001fe20000000000 */
[----:B------:R-:W-:-:S02]  /*4350*/  @!P0 IMAD.IADD R39, R39, 0x1, -R15 ;  /* 0x0000000127278824 */ /* 0x000fc400078e0a0f */
[----:B------:R0:W-:Y:S02]  /*4360*/  STL [R1+0x1174], R18 ;  /* 0x0011741201007387 */ /* 0x0001e40000100800 */
[----:B------:R-:W-:Y:S01]  /*4370*/  IMAD.HI.U32 R13, R9, R2, RZ ;  /* 0x00000002090d7227 */ /* 0x000fe200078e00ff */
[----:B------:R-:W-:Y:S01]  /*4380*/  ISETP.GT.U32.AND P0, PT, R15, R39, PT ;  /* 0x000000270f00720c */ /* 0x000fe20003f04070 */
[----:B------:R2:W-:Y:S02]  /*4390*/  STL [R1+0x1170], R11 ;  /* 0x0011700b01007387 */ /* 0x0005e40000100800 */
[----:B-1----:R-:W-:-:S04]  /*43a0*/  IMAD.HI.U32 R12, R9, R7, RZ ;  /* 0x00000007090c7227 */ /* 0x002fc800078e00ff */
[----:B------:R-:W-:Y:S02]  /*43b0*/  IMAD.MOV R12, RZ, RZ, -R12 ;  /* 0x000000ffff0c7224 */ /* 0x000fe400078e0a0c */
[----:B0-----:R-:W-:Y:S02]  /*43c0*/  VIADD R18, R0, 0x86 ;  /* 0x0000008600127836 */ /* 0x001fe40000000000 */
[----:B--2---:R-:W-:Y:S02]  /*43d0*/  IMAD R11, R8, R12, R7 ;  /* 0x0000000c080b7224 */ /* 0x004fe400078e0207 */
[C---:B------:R-:W-:Y:S01]  /*43e0*/  IMAD.HI.U32 R7, R9.reuse, R6, RZ ;  /* 0x0000000609077227 */ /* 0x040fe200078e00ff */
[----:B------:R-:W-:Y:S02]  /*43f0*/  IABS R37, R18 ;  /* 0x0000001200257213 */ /* 0x000fe40000000000 */
[----:B------:R0:W-:Y:S01]  /*4400*/  STL [R1+0x2ac], R11 ;  /* 0x0002ac0b01007387 */ /* 0x0001e20000100800 */
[----:B------:R-:W-:-:S03]  /*4410*/  IMAD.HI.U32 R12, R9, R3, RZ ;  /* 0x00000003090c7227 */ /* 0x000fc600078e00ff */
[----:B------:R1:W-:Y:S01]  /*4420*/  STL [R1+0x1158], R18 ;  /* 0x0011581201007387 */ /* 0x0003e20000100800 */
[----:B------:R-:W-:Y:S02]  /*4430*/  IMAD.MOV R13, RZ, RZ, -R13 ;  /* 0x000000ffff0d7224 */ /* 0x000fe400078e0a0d */
[----:B------:R-:W-:Y:S02]  /*4440*/  IMAD.MOV R7, RZ, RZ, -R7 ;  /* 0x000000ffff077224 */ /* 0x000fe400078e0a07 */
[----:B------:R-:W-:Y:S02]  /*4450*/  IMAD.MOV R12, RZ, RZ, -R12 ;  /* 0x000000ffff0c7224 */ /* 0x000fe400078e0a0c */
[----:B0-----:R-:W-:Y:S02]  /*4460*/  VIADD R11, R0, 0x87 ;  /* 0x00000087000b7836 */ /* 0x001fe40000000000 */
[----:B-1----:R-:W-:-:S03]  /*4470*/  IMAD R18, R8, R13, R2 ;  /* 0x0000000d08127224 */ /* 0x002fc600078e0202 */
[----:B------:R0:W-:Y:S01]  /*4480*/  STL [R1+0x115c], R11 ;  /* 0x00115c0b01007387 */ /* 0x0001e20000100800 */
[----:B------:R-:W-:Y:S01]  /*4490*/  IABS R13, R11 ;  /* 0x0000000b000d7213 */ /* 0x000fe20000000000 */
[----:B------:R-:W-:Y:S02]  /*44a0*/  IMAD.MOV.U32 R2, RZ, RZ, R37 ;  /* 0x000000ffff027224 */ /* 0x000fe400078e0025 */
[----:B------:R-:W-:Y:S01]  /*44b0*/  STL [R1+0x1cc], R18 ;  /* 0x0001cc1201007387 */ /* 0x000fe20000100800 */
        /* <DEDUP_REMOVED lines=10> */
[C---:B------:R-:W-:Y:S02]  /*4560*/  VIADD R13, R0.reuse, 0x8b ;  /* 0x0000008b000d7836 */ /* 0x040fe40000000000 */
[C---:B0-----:R-:W-:Y:S02]  /*4570*/  VIADD R11, R0.reuse, 0x89 ;  /* 0x00000089000b7836 */ /* 0x041fe40000000000 */
[C---:B------:R-:W-:Y:S02]  /*4580*/  VIADD R18, R0.reuse, 0x8e ;  /* 0x0000008e00127836 */ /* 0x040fe40000000000 */
[----:B-1----:R-:W-:Y:S01]  /*4590*/  VIADD R7, R0, 0x8a ;  /* 0x0000008a00077836 */ /* 0x002fe20000000000 */
[----:B------:R0:W-:Y:S01]  /*45a0*/  STL [R1+0x1168], R11 ;  /* 0x0011680b01007387 */ /* 0x0001e20000100800 */
[----:B------:R-:W-:Y:S01]  /*45b0*/  IABS R45, R11 ;  /* 0x0000000b002d7213 */ /* 0x000fe20000000000 */
[----:B--2---:R-:W-:Y:S01]  /*45c0*/  IMAD.HI.U32 R6, R9, R3, RZ ;  /* 0x0000000309067227 */ /* 0x004fe200078e00ff */
[----:B------:R-:W-:Y:S01]  /*45d0*/  IABS R37, R18 ;  /* 0x0000001200257213 */ /* 0x000fe20000000000 */
[----:B------:R1:W-:Y:S02]  /*45e0*/  STL [R1+0x116c], R7 ;  /* 0x00116c0701007387 */ /* 0x0003e40000100800 */
[----:B------:R-:W-:-:S02]  /*45f0*/  IMAD.MOV R6, RZ, RZ, -R6 ;  /* 0x000000ffff067224 */ /* 0x000fc400078e0a06 */
[C---:B0-----:R-:W-:Y:S02]  /*4600*/  IMAD R11, R8.reuse, R12, R2 ;  /* 0x0000000c080b7224 */ /* 0x041fe400078e0202 */
[----:B------:R-:W-:Y:S01]  /*4610*/  IMAD R3, R8, R6, R3 ;  /* 0x0000000608037224 */ /* 0x000fe200078e0203 */
[----:B-1----:R-:W-:Y:S02]  /*4620*/  IABS R7, R7 ;  /* 0x0000000700077213 */ /* 0x002fe40000000000 */
[----:B------:R0:W-:Y:S01]  /*4630*/  STL [R1+0x1a4], R11 ;  /* 0x0001a40b01007387 */ /* 0x0001e20000100800 */
[----:B------:R-:W-:-:S03]  /*4640*/  IMAD.HI.U32 R12, R9, R45, RZ ;  /* 0x0000002d090c7227 */ /* 0x000fc600078e00ff */
[----:B------:R1:W-:Y:S01]  /*4650*/  STL [R1+0x1a0], R3 ;  /* 0x0001a00301007387 */ /* 0x0003e20000100800 */
[----:B------:R-:W-:Y:S02]  /*4660*/  IMAD.MOV.U32 R2, RZ, RZ, R7 ;  /* 0x000000ffff027224 */ /* 0x000fe400078e0007 */
[C---:B------:R-:W-:Y:S01]  /*4670*/  IMAD.HI.U32 R7, R9.reuse, R44, RZ ;  /* 0x0000002c09077227 */ /* 0x040fe200078e00ff */
[----:B------:R2:W-:Y:S03]  /*4680*/  STL [R1+0x1154], R13 ;  /* 0x0011540d01007387 */ /* 0x0005e60000100800 */
[----:B------:R-:W-:Y:S02]  /*4690*/  IMAD.MOV R7, RZ, RZ, -R7 ;  /* 0x000000ffff077224 */ /* 0x000fe400078e0a07 */
[----:B0-----:R-:W-:Y:S01]  /*46a0*/  VIADD R11, R0, 0x8c ;  /* 0x0000008c000b7836 */ /* 0x001fe20000000000 */
[----:B-1----:R-:W-:Y:S01]  /*46b0*/  IABS R3, R13 ;  /* 0x0000000d00037213 */ /* 0x002fe20000000000 */
[----:B------:R-:W-:-:S03]  /*46c0*/  IMAD.HI.U32 R6, R9, R2, RZ ;  /* 0x0000000209067227 */ /* 0x000fc600078e00ff */
[----:B------:R0:W-:Y:S01]  /*46d0*/  STL [R1+0x1198], R11 ;  /* 0x0011980b01007387 */ /* 0x0001e20000100800 */
[C---:B------:R-:W-:Y:S01]  /*46e0*/  IMAD R44, R8.reuse, R7, R44 ;  /* 0x00000007082c7224 */ /* 0x040fe200078e022c */
[----:B------:R-:W-:Y:S01]  /*46f0*/  IABS R7, R11 ;  /* 0x0000000b00077213 */ /* 0x000fe20000000000 */
[----:B------:R-:W-:Y:S02]  /*4700*/  IMAD.MOV R6, RZ, RZ, -R6 ;  /* 0x000000ffff067224 */ /* 0x000fe400078e0a06 */
[----:B------:R-:W-:Y:S02]  /*4710*/  IMAD.MOV R12, RZ, RZ, -R12 ;  /* 0x000000ffff0c7224 */ /* 0x000fe400078e0a0c */
[C---:B------:R-:W-:Y:S02]  /*4720*/  IMAD R2, R8.reuse, R6, R2 ;  /* 0x0000000608027224 */ /* 0x040fe400078e0202 */
[----:B------:R-:W-:Y:S02]  /*4730*/  IMAD.MOV.U32 R6, RZ, RZ, R7 ;  /* 0x000000ffff067224 */ /* 0x000fe400078e0007 */
[----:B------:R-:W-:Y:S01]  /*4740*/  IMAD R45, R8, R12, R45 ;  /* 0x0000000c082d7224 */ /* 0x000fe200078e022d */
[----:B------:R1:W-:Y:S01]  /*4750*/  STL [R1+0x19c], R2 ;  /* 0x00019c0201007387 */ /* 0x0003e20000100800 */
[----:B------:R-:W-:-:S02]  /*4760*/  VIADD R12, R0, 0x8d ;  /* 0x0000008d000c7836 */ /* 0x000fc40000000000 */
[----:B--2---:R-:W-:-:S03]  /*4770*/  IMAD.HI.U32 R13, R9, R3, RZ ;  /* 0x00000003090d7227 */ /* 0x004fc600078e00ff */
[----:B------:R2:W-:Y:S01]  /*4780*/  STL [R1+0x1180], R12 ;  /* 0x0011800c01007387 */ /* 0x0005e20000100800 */
[----:B------:R-:W-:-:S03]  /*4790*/  IMAD.HI.U32 R7, R9, R6, RZ ;  /* 0x0000000609077227 */ /* 0x000fc600078e00ff */
[----:B------:R3:W-:Y:S01]  /*47a0*/  STL [R1+0x1184], R18 ;  /* 0x0011841201007387 */ /* 0x0007e20000100800 */
[----:B0-----:R-:W-:Y:S02]  /*47b0*/  VIADD R11, R0, 0x8f ;  /* 0x0000008f000b7836 */ /* 0x001fe40000000000 */
[----:B------:R-:W-:Y:S02]  /*47c0*/  IMAD.MOV R13, RZ, RZ, -R13 ;  /* 0x000000ffff0d7224 */ /* 0x000fe400078e0a0d */
[----:B------:R-:W-:Y:S01]  /*47d0*/  IMAD.MOV R7, RZ, RZ, -R7 ;  /* 0x000000ffff077224 */ /* 0x000fe200078e0a07 */
[----:B------:R0:W-:Y:S01]  /*47e0*/  STL [R1+0x1188], R11 ;  /* 0x0011880b01007387 */ /* 0x0001e20000100800 */
[----:B-1----:R-:W-:Y:S02]  /*47f0*/  IABS R2, R11 ;  /* 0x0000000b00027213 */ /* 0x002fe40000000000 */
[----:B--2---:R-:W-:Y:S01]  /*4800*/  IABS R12, R12 ;  /* 0x0000000c000c7213 */ /* 0x004fe20000000000 */
[----:B------:R-:W-:-:S02]  /*4810*/  IMAD R7, R8, R7, R6 ;  /* 0x0000000708077224 */ /* 0x000fc400078e0206 */
[----:B---3--:R-:W-:Y:S02]  /*4820*/  VIADD R18, R0, 0x90 ;  /* 0x0000009000127836 */ /* 0x008fe40000000000 */
[----:B0-----:R-:W-:-:S03]  /*4830*/  IMAD R11, R8, R13, R3 ;  /* 0x0000000d080b7224 */ /* 0x001fc600078e0203 */
[----:B------:R-:W-:Y:S01]  /*4840*/  IABS R46, R18 ;  /* 0x00000012002e7213 */ /* 0x000fe20000000000 */
[----:B------:R-:W-:Y:S02]  /*4850*/  IMAD.MOV.U32 R3, RZ, RZ, R37 ;  /* 0x000000ffff037224 */ /* 0x000fe400078e0025 */
[C---:B------:R-:W-:Y:S01]  /*4860*/  IMAD.HI.U32 R13, R9.reuse, R12, RZ ;  /* 0x0000000c090d7227 */ /* 0x040fe200078e00ff */
[----:B------:R0:W-:Y:S03]  /*4870*/  STL [R1+0x194], R11 ;  /* 0x0001940b01007387 */ /* 0x0001e60000100800 */
[----:B------:R-:W-:Y:S01]  /*4880*/  IMAD.HI.U32 R6, R9, R3, RZ ;  /* 0x0000000309067227 */ /* 0x000fe200078e00ff */
[----:B------:R1:W-:Y:S03]  /*4890*/  STL [R1+0x190], R7 ;  /* 0x0001900701007387 */ /* 0x0003e60000100800 */
[----:B------:R-:W-:Y:S01]  /*48a0*/  IMAD.MOV R13, RZ, RZ, -R13 ;  /* 0x000000ffff0d7224 */ /* 0x000fe200078e0a0d */
[----:B------:R-:W-:Y:S01]  /*48b0*/  STL [R1+0x1164], R18 ;  /* 0x0011641201007387 */ /* 0x000fe20000100800 */
[----:B------:R-:W-:-:S02]  /*48c0*/  IMAD.MOV R6, RZ, RZ, -R6 ;  /* 0x000000ffff067224 */ /* 0x000fc400078e0a06 */
[----:B0-----:R-:W-:Y:S02]  /*48d0*/  VIADD R11, R0, 0x91 ;  /* 0x00000091000b7836 */ /* 0x001fe40000000000 */
[C---:B------:R-:W-:Y:S02]  /*48e0*/  IMAD R12, R8.reuse, R13, R12 ;  /* 0x0000000d080c7224 */ /* 0x040fe400078e020c */
[----:B-1----:R-:W-:Y:S01]  /*48f0*/  IMAD.HI.U32 R7, R9, R2, RZ ;  /* 0x0000000209077227 */ /* 0x002fe200078e00ff */
[----:B------:R0:W-:Y:S01]  /*4900*/  STL [R1+0x1194], R11 ;  /* 0x0011940b01007387 */ /* 0x0001e20000100800 */
[----:B------:R-:W-:Y:S02]  /*4910*/  IABS R47, R11 ;  /* 0x0000000b002f7213 */ /* 0x000fe40000000000 */
[----:B------:R-:W-:Y:S01]  /*4920*/  IMAD.MOV R7, RZ, RZ, -R7 ;  /* 0x000000ffff077224 */ /* 0x000fe200078e0a07 */
[----:B------:R1:W-:Y:S01]  /*4930*/  STL [R1+0x188], R12 ;  /* 0x0001880c01007387 */ /* 0x0003e20000100800 */
[----:B------:R-:W-:-:S02]  /*4940*/  IMAD R3, R8, R6, R3 ;  /* 0x0000000608037224 */ /* 0x000fc400078e0203 */
[----:B------:R-:W-:Y:S02]  /*4950*/  IMAD R2, R8, R7, R2 ;  /* 0x0000000708027224 */ /* 0x000fe400078e0202 */
[C---:B------:R-:W-:Y:S01]  /*4960*/  VIADD R6, R0.reuse, 0x92 ;  /* 0x0000009200067836 */ /* 0x040fe20000000000 */
[----:B------:R2:W-:Y:S01]  /*4970*/  STL [R1+0x184], R3 ;  /* 0x0001840301007387 */ /* 0x0005e20000100800 */
[C---:B0-----:R-:W-:Y:S02]  /*4980*/  VIADD R11, R0.reuse, 0x94 ;  /* 0x00000094000b7836 */ /* 0x041fe40000000000 */
[C---:B------:R-:W-:Y:S01]  /*4990*/  VIADD R18, R0.reuse, 0x95 ;  /* 0x0000009500127836 */ /* 0x040fe20000000000 */
[----:B------:R0:W-:Y:S01]  /*49a0*/  STL [R1+0x180], R2 ;  /* 0x0001800201007387 */ /* 0x0001e20000100800 */
[----:B------:R-:W-:Y:S01]  /*49b0*/  IABS R7, R6 ;  /* 0x0000000600077213 */ /* 0x000fe20000000000 */
[----:B-1----:R-:W-:Y:S02]  /*49c0*/  IMAD.HI.U32 R12, R9, R46, RZ ;  /* 0x0000002e090c7227 */ /* 0x002fe400078e00ff */
[----:B------:R1:W-:Y:S01]  /*49d0*/  STL [R1+0x117c], R6 ;  /* 0x00117c0601007387 */ /* 0x0003e20000100800 */
[----:B------:R-:W-:Y:S01]  /*49e0*/  IABS R37, R18 ;  /* 0x0000001200257213 */ /* 0x000fe20000000000 */
[----:B--2---:R-:W-:-:S02]  /*49f0*/  VIADD R3, R0, 0x93 ;  /* 0x0000009300037836 */ /* 0x004fc40000000000 */
[----:B------:R-:W-:Y:S01]  /*4a00*/  IMAD.MOV R12, RZ, RZ, -R12 ;  /* 0x000000ffff0c7224 */ /* 0x000fe200078e0a0c */
[----:B0-----:R-:W-:Y:S02]  /*4a10*/  IABS R2, R11 ;  /* 0x0000000b00027213 */ /* 0x001fe40000000000 */
[----:B------:R0:W-:Y:S01]  /*4a20*/  STL [R1+0x1178], R3 ;  /* 0x0011780301007387 */ /* 0x0001e20000100800 */
[----:B------:R-:W-:-:S03]  /*4a30*/  IMAD.HI.U32 R13, R9, R7, RZ ;  /* 0x00000007090d7227 */ /* 0x000fc600078e00ff */
[----:B------:R2:W-:Y:S01]  /*4a40*/  STL [R1+0x11c8], R11 ;  /* 0x0011c80b01007387 */ /* 0x0005e20000100800 */
[----:B-1----:R-:W-:-:S03]  /*4a50*/  IMAD.HI.U32 R6, R9, R47, RZ ;  /* 0x0000002f09067227 */ /* 0x002fc600078e00ff */
[----:B------:R1:W-:Y:S01]  /*4a60*/  STL [R1+0x11a4], R18 ;  /* 0x0011a41201007387 */ /* 0x0003e20000100800 */
[----:B------:R-:W-:Y:S01]  /*4a70*/  IMAD.MOV R6, RZ, RZ, -R6 ;  /* 0x000000ffff067224 */ /* 0x000fe200078e0a06 */
[----:B0-----:R-:W-:Y:S01]  /*4a80*/  IABS R3, R3 ;  /* 0x0000000300037213 */ /* 0x001fe20000000000 */
[C---:B------:R-:W-:Y:S02]  /*4a90*/  IMAD R46, R8.reuse, R12, R46 ;  /* 0x0000000c082e7224 */ /* 0x040fe400078e022e */
[----:B------:R-:W-:Y:S02]  /*4aa0*/  IMAD R47, R8, R6, R47 ;  /* 0x00000006082f7224 */ /* 0x000fe400078e022f */
[----:B------:R-:W-:-:S04]  /*4ab0*/  IMAD.HI.U32 R6, R9, R3, RZ ;  /* 0x0000000309067227 */ /* 0x000fc800078e00ff */
[----:B------:R-:W-:-:S04]  /*4ac0*/  IMAD.HI.U32 R12, R9, R2, RZ ;  /* 0x00000002090c7227 */ /* 0x000fc800078e00ff */
[----:B------:R-:W-:Y:S02]  /*4ad0*/  IMAD.MOV R13, RZ, RZ, -R13 ;  /* 0x000000ffff0d7224 */ /* 0x000fe400078e0a0d */
[----:B--2---:R-:W-:Y:S02]  /*4ae0*/  VIADD R11, R0, 0x96 ;  /* 0x00000096000b7836 */ /* 0x004fe40000000000 */
[----:B------:R-:W-:Y:S02]  /*4af0*/  IMAD.MOV R6, RZ, RZ, -R6 ;  /* 0x000000ffff067224 */ /* 0x000fe400078e0a06 */
[----:B------:R-:W-:Y:S01]  /*4b00*/  IMAD.MOV R12, RZ, RZ, -R12 ;  /* 0x000000ffff0c7224 */ /* 0x000fe200078e0a0c */
[----:B------:R-:W-:Y:S01]  /*4b10*/  STL [R1+0x11a8], R11 ;  /* 0x0011a80b01007387 */ /* 0x000fe20000100800 */
[C---:B-1----:R-:W-:Y:S01]  /*4b20*/  IMAD R18, R8.reuse, R13, R7 ;  /* 0x0000000d08127224 */ /* 0x042fe200078e0207 */
[----:B------:R-:W-:Y:S01]  /*4b30*/  IABS R13, R11 ;  /* 0x0000000b000d7213 */ /* 0x000fe20000000000 */
[----:B------:R-:W-:-:S02]  /*4b40*/  IMAD R3, R8, R6, R3 ;  /* 0x0000000608037224 */ /* 0x000fc400078e0203 */
[----:B------:R-:W-:Y:S01]  /*4b50*/  IMAD.MOV.U32 R7, RZ, RZ, R37 ;  /* 0x000000ffff077224 */ /* 0x000fe200078e0025 */
[----:B------:R0:W-:Y:S01]  /*4b60*/  STL [R1+0x17c], R18 ;  /* 0x00017c1201007387 */ /* 0x0001e20000100800 */
[----:B------:R-:W-:Y:S02]  /*4b70*/  IMAD R2, R8, R12, R2 ;  /* 0x0000000c08027224 */ /* 0x000fe400078e0202 */
[----:B------:R-:W-:Y:S01]  /*4b80*/  VIADD R6, R0, 0x97 ;  /* 0x0000009700067836 */ /* 0x000fe20000000000 */
[----:B------:R1:W-:Y:S01]  /*4b90*/  STL [R1+0x174], R3 ;  /* 0x0001740301007387 */ /* 0x0003e20000100800 */
[----:B------:R-:W-:-:S03]  /*4ba0*/  IMAD.HI.U32 R12, R9, R7, RZ ;  /* 0x00000007090c7227 */ /* 0x000fc600078e00ff */
[----:B------:R2:W-:Y:S01]  /*4bb0*/  STL [R1+0x178], R2 ;  /* 0x0001780201007387 */ /* 0x0005e20000100800 */
[----:B------:R-:W-:Y:S02]  /*4bc0*/  IMAD.MOV R12, RZ, RZ, -R12 ;  /* 0x000000ffff0c7224 */ /* 0x000fe400078e0a0c */
[C---:B0-----:R-:W-:Y:S01]  /*4bd0*/  VIADD R18, R0.reuse, 0x98 ;  /* 0x0000009800127836 */ /* 0x041fe20000000000 */
[----:B------:R0:W-:Y:S01]  /*4be0*/  STL [R1+0x1190], R6 ;  /* 0x0011900601007387 */ /* 0x0001e20000100800 */
[----:B------:R-:W-:Y:S02]  /*4bf0*/  VIADD R11, R0, 0x99 ;  /* 0x00000099000b7836 */ /* 0x000fe40000000000 */
[----:B-1----:R-:W-:Y:S01]  /*4c00*/  IMAD.MOV.U32 R3, RZ, RZ, R13 ;  /* 0x000000ffff037224 */ /* 0x002fe200078e000d */
[----:B------:R-:W-:Y:S01]  /*4c10*/  STL [R1+0x118c], R18 ;  /* 0x00118c1201007387 */ /* 0x000fe20000100800 */
[----:B------:R-:W-:Y:S01]  /*4c20*/  IMAD R7, R8, R12, R7 ;  /* 0x0000000c08077224 */ /* 0x000fe200078e0207 */
[----:B--2---:R-:W-:Y:S01]  /*4c30*/  IABS R2, R6 ;  /* 0x0000000600027213 */ /* 0x004fe20000000000 */
[----:B------:R-:W-:Y:S01]  /*4c40*/  VIADD R13, R0, 0x9c ;  /* 0x0000009c000d7836 */ /* 0x000fe20000000000 */
[----:B------:R-:W-:Y:S01]  /*4c50*/  STL [R1+0x11b4], R11 ;  /* 0x0011b40b01007387 */ /* 0x000fe20000100800 */
[----:B------:R-:W-:Y:S01]  /*4c60*/  IABS R48, R18 ;  /* 0x0000001200307213 */ /* 0x000fe20000000000 */
[----:B0-----:R-:W-:Y:S01]  /*4c70*/  IMAD.HI.U32 R6, R9, R3, RZ ;  /* 0x0000000309067227 */ /* 0x001fe200078e00ff */
[----:B------:R-:W-:Y:S01]  /*4c80*/  IABS R49, R11 ;  /* 0x0000000b00317213 */ /* 0x000fe20000000000 */
[----:B------:R0:W-:Y:S02]  /*4c90*/  STL [R1+0x170], R7 ;  /* 0x0001700701007387 */ /* 0x0001e40000100800 */
[----:B------:R-:W-:-:S02]  /*4ca0*/  IMAD.MOV R6, RZ, RZ, -R6 ;  /* 0x000000ffff067224 */ /* 0x000fc400078e0a06 */
[----:B------:R-:W-:-:S04]  /*4cb0*/  IMAD.HI.U32 R12, R9, R2, RZ ;  /* 0x00000002090c7227 */ /* 0x000fc800078e00ff */
[----:B------:R-:W-:Y:S02]  /*4cc0*/  IMAD R3, R8, R6, R3 ;  /* 0x0000000608037224 */ /* 0x000fe400078e0203 */
[C---:B0-----:R-:W-:Y:S02]  /*4cd0*/  VIADD R7, R0.reuse, 0x9a ;  /* 0x0000009a00077836 */ /* 0x041fe40000000000 */
[----:B------:R-:W-:Y:S01]  /*4ce0*/  IMAD.MOV R12, RZ, RZ, -R12 ;  /* 0x000000ffff0c7224 */ /* 0x000fe200078e0a0c */
[----:B------:R0:W-:Y:S01]  /*4cf0*/  STL [R1+0x16c], R3 ;  /* 0x00016c0301007387 */ /* 0x0001e20000100800 */
[----:B------:R-:W-:Y:S02]  /*4d00*/  VIADD R11, R0, 0x9b ;  /* 0x0000009b000b7836 */ /* 0x000fe40000000000 */
[----:B------:R-:W-:Y:S01]  /*4d10*/  IMAD R12, R8, R12, R2 ;  /* 0x0000000c080c7224 */ /* 0x000fe200078e0202 */
[----:B------:R1:W-:Y:S01]  /*4d20*/  STL [R1+0x11a0], R7 ;  /* 0x0011a00701007387 */ /* 0x0003e20000100800 */
[----:B------:R-:W-:Y:S01]  /*4d30*/  IMAD.HI.U32 R6, R9, R48, RZ ;  /* 0x0000003009067227 */ /* 0x000fe200078e00ff */
[----:B------:R-:W-:-:S02]  /*4d40*/  IABS R2, R11 ;  /* 0x0000000b00027213 */ /* 0x000fc40000000000 */
[----:B------:R2:W-:Y:S01]  /*4d50*/  STL [R1+0x119c], R11 ;  /* 0x00119c0b01007387 */ /* 0x0005e20000100800 */
[----:B------:R-:W-:Y:S02]  /*4d60*/  IMAD.MOV R6, RZ, RZ, -R6 ;  /* 0x000000ffff067224 */ /* 0x000fe400078e0a06 */
[C---:B0-----:R-:W-:Y:S01]  /*4d70*/  IMAD.HI.U32 R3, R9.reuse, R49, RZ ;  /* 0x0000003109037227 */ /* 0x041fe200078e00ff */
[----:B------:R0:W-:Y:S01]  /*4d80*/  STL [R1+0x168], R12 ;  /* 0x0001680c01007387 */ /* 0x0001e20000100800 */
[----:B-1----:R-:W-:Y:S02]  /*4d90*/  IABS R7, R7 ;  /* 0x0000000700077213 */ /* 0x002fe40000000000 */
[C---:B------:R-:W-:Y:S01]  /*4da0*/  VIADD R18, R0.reuse, 0x9d ;  /* 0x0000009d00127836 */ /* 0x040fe20000000000 */
[----:B------:R1:W-:Y:S01]  /*4db0*/  STL [R1+0x11d0], R13 ;  /* 0x0011d00d01007387 */ /* 0x0003e20000100800 */
[----:B------:R-:W-:Y:S02]  /*4dc0*/  IMAD.MOV R3, RZ, RZ, -R3 ;  /* 0x000000ffff037224 */ /* 0x000fe400078e0a03 */
[----:B--2---:R-:W-:Y:S01]  /*4dd0*/  VIADD R11, R0, 0x9e ;  /* 0x0000009e000b7836 */ /* 0x004fe20000000000 */
[----:B------:R-:W-:Y:S01]  /*4de0*/  IABS R37, R18 ;  /* 0x0000001200257213 */ /* 0x000fe20000000000 */
[----:B------:R-:W-:Y:S01]  /*4df0*/  IMAD R48, R8, R6, R48 ;  /* 0x0000000608307224 */ /* 0x000fe200078e0230 */
[----:B------:R2:W-:Y:S01]  /*4e00*/  STL [R1+0x11c4], R18 ;  /* 0x0011c41201007387 */ /* 0x0005e20000100800 */
[----:B0-----:R-:W-:Y:S01]  /*4e10*/  IMAD.HI.U32 R12, R9, R7, RZ ;  /* 0x00000007090c7227 */ /* 0x001fe200078e00ff */
[----:B-1----:R-:W-:-:S03]  /*4e20*/  IABS R13, R13 ;  /* 0x0000000d000d7213 */ /* 0x002fc60000000000 */
[----:B------:R-:W-:Y:S01]  /*4e30*/  IMAD.HI.U32 R6, R9, R2, RZ ;  /* 0x0000000209067227 */ /* 0x000fe200078e00ff */
[----:B------:R0:W-:Y:S03]  /*4e40*/  STL [R1+0x11d8], R11 ;  /* 0x0011d80b01007387 */ /* 0x0001e60000100800 */
[----:B------:R-:W-:Y:S02]  /*4e50*/  IMAD.MOV R12, RZ, RZ, -R12 ;  /* 0x000000ffff0c7224 */ /* 0x000fe400078e0a0c */
[----:B------:R-:W-:Y:S01]  /*4e60*/  IMAD R49, R8, R3, R49 ;  /* 0x0000000308317224 */ /* 0x000fe200078e0231 */
[----:B------:R-:W-:Y:S01]  /*4e70*/  IABS R3, R11 ;  /* 0x0000000b00037213 */ /* 0x000fe20000000000 */
[----:B------:R-:W-:Y:S02]  /*4e80*/  IMAD.MOV R6, RZ, RZ, -R6 ;  /* 0x000000ffff067224 */ /* 0x000fe400078e0a06 */
[----:B--2---:R-:W-:-:S02]  /*4e90*/  VIADD R18, R0, 0x9f ;  /* 0x0000009f00127836 */ /* 0x004fc40000000000 */
[C---:B0-----:R-:W-:Y:S02]  /*4ea0*/  IMAD R11, R8.reuse, R12, R7 ;  /* 0x0000000c080b7224 */ /* 0x041fe400078e0207 */
[----:B------:R-:W-:Y:S02]  /*4eb0*/  IMAD.MOV.U32 R7, RZ, RZ, R37 ;  /* 0x000000ffff077224 */ /* 0x000fe400078e0025 */
[C---:B------:R-:W-:Y:S01]  /*4ec0*/  IMAD.HI.U32 R12, R9.reuse, R13, RZ ;  /* 0x0000000d090c7227 */ /* 0x040fe200078e00ff */
[----:B------:R0:W-:Y:S03]  /*4ed0*/  STL [R1+0x15c], R11 ;  /* 0x00015c0b01007387 */ /* 0x0001e60000100800 */
[----:B------:R-:W-:Y:S02]  /*4ee0*/  IMAD R6, R8, R6, R2 ;  /* 0x0000000608067224 */ /* 0x000fe400078e0202 */
[----:B------:R-:W-:-:S03]  /*4ef0*/  IMAD.HI.U32 R2, R9, R7, RZ ;  /* 0x0000000709027227 */ /* 0x000fc600078e00ff */
[----:B------:R1:W-:Y:S01]  /*4f00*/  STL [R1+0x158], R6 ;  /* 0x0001580601007387 */ /* 0x0003e20000100800 */
[----:B------:R-:W-:-:S03]  /*4f10*/  IMAD.HI.U32 R37, R9, R3, RZ ;  /* 0x0000000309257227 */ /* 0x000fc600078e00ff */
[----:B------:R2:W-:Y:S01]  /*4f20*/  STL [R1+0x11b0], R18 ;  /* 0x0011b01201007387 */ /* 0x0005e20000100800 */
[----:B------:R-:W-:Y:S02]  /*4f30*/  IMAD.MOV R12, RZ, RZ, -R12 ;  /* 0x000000ffff0c7224 */ /* 0x000fe400078e0a0c */
[----:B------:R-:W-:Y:S02]  /*4f40*/  IMAD.MOV R2, RZ, RZ, -R2 ;  /* 0x000000ffff027224 */ /* 0x000fe400078e0a02 */
[----:B0-----:R-:W-:Y:S01]  /*4f50*/  VIADD R11, R0, 0xa0 ;  /* 0x000000a0000b7836 */ /* 0x001fe20000000000 */
[----:B-1----:R-:W-:Y:S01]  /*4f60*/  IABS R6, R18 ;  /* 0x0000001200067213 */ /* 0x002fe20000000000 */
        /* <DEDUP_REMOVED lines=8> */
[C---:B--2---:R-:W-:Y:S01]  /*4ff0*/  VIADD R18, R0.reuse, 0xa4 ;  /* 0x000000a400127836 */ /* 0x044fe20000000000 */
[----:B------:R2:W-:Y:S01]  /*5000*/  STL [R1+0x14c], R7 ;  /* 0x00014c0701007387 */ /* 0x0005e20000100800 */
[C---:B0-----:R-:W-:Y:S01]  /*5010*/  VIADD R11, R0.reuse, 0xa3 ;  /* 0x000000a3000b7836 */ /* 0x041fe20000000000 */
[----:B------:R-:W-:Y:S02]  /*5020*/  IABS R51, R2 ;  /* 0x0000000200337213 */ /* 0x000fe40000000000 */
[----:B------:R0:W-:Y:S01]  /*5030*/  STL [R1+0x150], R3 ;  /* 0x0001500301007387 */ /* 0x0001e20000100800 */
[----:B-1----:R-:W-:-:S03]  /*5040*/  VIADD R12, R0, 0xa2 ;  /* 0x000000a2000c7836 */ /* 0x002fc60000000000 */
[----:B------:R1:W-:Y:S01]  /*5050*/  STL [R1+0x11bc], R2 ;  /* 0x0011bc0201007387 */ /* 0x0003e20000100800 */
[----:B------:R-:W-:-:S03]  /*5060*/  IMAD.HI.U32 R13, R9, R51, RZ ;  /* 0x00000033090d7227 */ /* 0x000fc600078e00ff */
[----:B------:R3:W-:Y:S01]  /*5070*/  STL [R1+0x11c0], R12 ;  /* 0x0011c00c01007387 */ /* 0x0007e20000100800 */
[C---:B--2---:R-:W-:Y:S01]  /*5080*/  IMAD.HI.U32 R7, R9.reuse, R6, RZ ;  /* 0x0000000609077227 */ /* 0x044fe200078e00ff */
[----:B0-----:R-:W-:Y:S02]  /*5090*/  IABS R3, R11 ;  /* 0x0000000b00037213 */ /* 0x001fe40000000000 */
[----:B------:R0:W-:Y:S01]  /*50a0*/  STL [R1+0x11cc], R11 ;  /* 0x0011cc0b01007387 */ /* 0x0001e20000100800 */
[----:B------:R-:W-:Y:S02]  /*50b0*/  IMAD.MOV R7, RZ, RZ, -R7 ;  /* 0x000000ffff077224 */ /* 0x000fe400078e0a07 */
[----:B-1----:R-:W-:Y:S01]  /*50c0*/  IMAD.HI.U32 R2, R9, R62, RZ ;  /* 0x0000003e09027227 */ /* 0x002fe200078e00ff */
[----:B---3--:R-:W-:-:S03]  /*50d0*/  IABS R12, R12 ;  /* 0x0000000c000c7213 */ /* 0x008fc60000000000 */
[----:B------:R-:W-:Y:S02]  /*50e0*/  IMAD R7, R8, R7, R6 ;  /* 0x0000000708077224 */ /* 0x000fe400078e0206 */
[----:B------:R-:W-:Y:S02]  /*50f0*/  IMAD.MOV R2, RZ, RZ, -R2 ;  /* 0x000000ffff027224 */ /* 0x000fe400078e0a02 */
[----:B------:R-:W-:Y:S01]  /*5100*/  IMAD.MOV.U32 R6, RZ, RZ, R12 ;  /* 0x000000ffff067224 */ /* 0x000fe200078e000c */
[----:B------:R1:W-:Y:S01]  /*5110*/  STL [R1+0x148], R7 ;  /* 0x0001480701007387 */ /* 0x0003e20000100800 */
[----:B------:R-:W-:-:S03]  /*5120*/  IMAD.HI.U32 R12, R9, R3, RZ ;  /* 0x00000003090c7227 */ /* 0x000fc600078e00ff */
[----:B------:R2:W-:Y:S01]  /*5130*/  STL [R1+0x11f8], R18 ;  /* 0x0011f81201007387 */ /* 0x0005e20000100800 */
[----:B------:R-:W-:Y:S02]  /*5140*/  IMAD.MOV R13, RZ, RZ, -R13 ;  /* 0x000000ffff0d7224 */ /* 0x000fe400078e0a0d */
[----:B0-----:R-:W-:Y:S02]  /*5150*/  VIADD R11, R0, 0xa5 ;  /* 0x000000a5000b7836 */ /* 0x001fe40000000000 */
[----:B------:R-:W-:Y:S01]  /*5160*/  IMAD R62, R8, R2, R62 ;  /* 0x00000002083e7224 */ /* 0x000fe200078e023e */
[----:B------:R-:W-:Y:S01]  /*5170*/  IABS R2, R18 ;  /* 0x0000001200027213 */ /* 0x000fe20000000000 */
[----:B-1----:R-:W-:Y:S01]  /*5180*/  IMAD.HI.U32 R7, R9, R6, RZ ;  /* 0x0000000609077227 */ /* 0x002fe200078e00ff */
        /* <DEDUP_REMOVED lines=16> */
[----:B0-----:R-:W-:-:S03]  /*5290*/  VIADD R11, R0, 0xa8 ;  /* 0x000000a8000b7836 */ /* 0x001fc60000000000 */
[----:B------:R0:W-:Y:S01]  /*52a0*/  STL [R1+0x11e0], R18 ;  /* 0x0011e01201007387 */ /* 0x0001e20000100800 */
[----:B-1----:R-:W-:-:S03]  /*52b0*/  IABS R7, R6 ;  /* 0x0000000600077213 */ /* 0x002fc60000000000 */
[----:B------:R1:W-:Y:S01]  /*52c0*/  STL [R1+0x11e4], R11 ;  /* 0x0011e40b01007387 */ /* 0x0003e20000100800 */
[----:B------:R-:W-:Y:S01]  /*52d0*/  IABS R52, R11 ;  /* 0x0000000b00347213 */ /* 0x000fe20000000000 */
[----:B--2---:R-:W-:-:S04]  /*52e0*/  IMAD.HI.U32 R6, R9, R3, RZ ;  /* 0x0000000309067227 */ /* 0x004fc800078e00ff */
        /* <DEDUP_REMOVED lines=10> */
[----:B0-----:R-:W-:Y:S01]  /*5390*/  VIADD R11, R0, 0xaa ;  /* 0x000000aa000b7836 */ /* 0x001fe20000000000 */
[----:B------:R-:W-:Y:S01]  /*53a0*/  STL [R1+0x11ec], R93 ;  /* 0x0011ec5d01007387 */ /* 0x000fe20000100800 */
[----:B------:R-:W-:-:S02]  /*53b0*/  IMAD R12, R8, R12, R7 ;  /* 0x0000000c080c7224 */ /* 0x000fc400078e0207 */
[----:B------:R-:W-:Y:S01]  /*53c0*/  IMAD.MOV R3, RZ, RZ, -R3 ;  /* 0x000000ffff037224 */ /* 0x000fe200078e0a03 */
[----:B------:R-:W-:Y:S01]  /*53d0*/  STL [R1+0x11f0], R11 ;  /* 0x0011f00b01007387 */ /* 0x000fe20000100800 */
[----:B------:R-:W-:Y:S01]  /*53e0*/  IABS R7, R11 ;  /* 0x0000000b00077213 */ /* 0x000fe20000000000 */
[C---:B-1----:R-:W-:Y:S02]  /*53f0*/  IMAD.HI.U32 R6, R9.reuse, R52, RZ ;  /* 0x0000003409067227 */ /* 0x042fe400078e00ff */
[----:B------:R0:W-:Y:S02]  /*5400*/  STL [R1+0x130], R12 ;  /* 0x0001300c01007387 */ /* 0x0001e40000100800 */
[----:B------:R-:W-:Y:S02]  /*5410*/  IMAD R2, R8, R3, R2 ;  /* 0x0000000308027224 */ /* 0x000fe400078e0202 */
[----:B------:R-:W-:Y:S02]  /*5420*/  IMAD.MOV R6, RZ, RZ, -R6 ;  /* 0x000000ffff067224 */ /* 0x000fe400078e0a06 */
[----:B------:R-:W-:Y:S01]  /*5430*/  IMAD.HI.U32 R13, R9, R53, RZ ;  /* 0x00000035090d7227 */ /* 0x000fe200078e00ff */
[----:B------:R1:W-:Y:S03]  /*5440*/  STL [R1+0x128], R2 ;  /* 0x0001280201007387 */ /* 0x0003e60000100800 */
[----:B0-----:R-:W-:-:S02]  /*5450*/  VIADD R12, R0, 0xab ;  /* 0x000000ab000c7836 */ /* 0x001fc40000000000 */
[----:B------:R-:W-:Y:S02]  /*5460*/  VIADD R11, R0, 0xad ;  /* 0x000000ad000b7836 */ /* 0x000fe40000000000 */
[C---:B------:R-:W-:Y:S01]  /*5470*/  IMAD R52, R8.reuse, R6, R52 ;  /* 0x0000000608347224 */ /* 0x040fe200078e0234 */
[----:B------:R0:W-:Y:S01]  /*5480*/  STL [R1+0x11d4], R12 ;  /* 0x0011d40c01007387 */ /* 0x0001e20000100800 */
[----:B------:R-:W-:Y:S01]  /*5490*/  IMAD.MOV R13, RZ, RZ, -R13 ;  /* 0x000000ffff0d7224 */ /* 0x000fe200078e0a0d */
[----:B-1----:R-:W-:Y:S02]  /*54a0*/  IABS R2, R12 ;  /* 0x0000000c00027213 */ /* 0x002fe40000000000 */
[----:B------:R-:W-:Y:S01]  /*54b0*/  IABS R6, R18 ;  /* 0x0000001200067213 */ /* 0x000fe20000000000 */
[----:B------:R-:W-:Y:S01]  /*54c0*/  STL [R1+0x1218], R18 ;  /* 0x0012181201007387 */ /* 0x000fe20000100800 */
[----:B------:R-:W-:Y:S01]  /*54d0*/  IABS R3, R11 ;  /* 0x0000000b00037213 */ /* 0x000fe20000000000 */
[----:B------:R-:W-:-:S02]  /*54e0*/  IMAD R53, R8, R13, R53 ;  /* 0x0000000d08357224 */ /* 0x000fc400078e0235 */
[----:B------:R1:W-:Y:S01]  /*54f0*/  STL [R1+0x1214], R11 ;  /* 0x0012140b01007387 */ /* 0x0003e20000100800 */
[----:B0-----:R-:W-:-:S04]  /*5500*/  IMAD.HI.U32 R12, R9, R7, RZ ;  /* 0x00000007090c7227 */ /* 0x001fc800078e00ff */
[----:B------:R-:W-:Y:S02]  /*5510*/  IMAD.MOV R12, RZ, RZ, -R12 ;  /* 0x000000ffff0c7224 */ /* 0x000fe400078e0a0c */
[----:B------:R-:W-:-:S04]  /*5520*/  IMAD.HI.U32 R13, R9, R2, RZ ;  /* 0x00000002090d7227 */ /* 0x000fc800078e00ff */
[----:B-1----:R-:W-:Y:S02]  /*5530*/  IMAD R11, R8, R12, R7 ;  /* 0x0000000c080b7224 */ /* 0x002fe400078e0207 */
[----:B------:R-:W-:-:S03]  /*5540*/  IMAD.HI.U32 R7, R9, R6, RZ ;  /* 0x0000000609077227 */ /* 0x000fc600078e00ff */
[----:B------:R0:W-:Y:S01]  /*5550*/  STL [R1+0x124], R11 ;  /* 0x0001240b01007387 */ /* 0x0001e20000100800 */
[----:B------:R-:W-:Y:S02]  /*5560*/  VIADD R18, R0, 0xae ;  /* 0x000000ae00127836 */ /* 0x000fe40000000000 */
[----:B------:R-:W-:-:S03]  /*5570*/  IMAD.HI.U32 R12, R9, R3, RZ ;  /* 0x00000003090c7227 */ /* 0x000fc600078e00ff */
[----:B------:R1:W-:Y:S01]  /*5580*/  STL [R1+0x1200], R18 ;  /* 0x0012001201007387 */ /* 0x0003e20000100800 */
[----:B------:R-:W-:Y:S01]  /*5590*/  IMAD.MOV R13, RZ, RZ, -R13 ;  /* 0x000000ffff0d7224 */ /* 0x000fe200078e0a0d */
[----:B------:R-:W-:Y:S01]  /*55a0*/  IABS R37, R18 ;  /* 0x0000001200257213 */ /* 0x000fe20000000000 */
[----:B------:R-:W-:Y:S02]  /*55b0*/  IMAD.MOV R7, RZ, RZ, -R7 ;  /* 0x000000ffff077224 */ /* 0x000fe400078e0a07 */
[----:B0-----:R-:W-:Y:S02]  /*55c0*/  VIADD R11, R0, 0xaf ;  /* 0x000000af000b7836 */ /* 0x001fe40000000000 */
[----:B------:R-:W-:Y:S02]  /*55d0*/  IMAD.MOV R12, RZ, RZ, -R12 ;  /* 0x000000ffff0c7224 */ /* 0x000fe400078e0a0c */
[C---:B------:R-:W-:Y:S01]  /*55e0*/  IMAD R7, R8.reuse, R7, R6 ;  /* 0x0000000708077224 */ /* 0x040fe200078e0206 */
[----:B------:R0:W-:Y:S01]  /*55f0*/  STL [R1+0x1204], R11 ;  /* 0x0012040b01007387 */ /* 0x0001e20000100800 */
[C---:B-1----:R-:W-:Y:S01]  /*5600*/  IMAD R18, R8.reuse, R13, R2 ;  /* 0x0000000d08127224 */ /* 0x042fe200078e0202 */
[----:B------:R-:W-:Y:S01]  /*5610*/  IABS R13, R11 ;  /* 0x0000000b000d7213 */ /* 0x000fe20000000000 */
[----:B------:R-:W-:-:S02]  /*5620*/  IMAD R6, R8, R12, R3 ;  /* 0x0000000c08067224 */ /* 0x000fc400078e0203 */
[----:B------:R-:W-:Y:S01]  /*5630*/  IMAD.MOV.U32 R2, RZ, RZ, R37 ;  /* 0x000000ffff027224 */ /* 0x000fe200078e0025 */
[----:B------:R-:W-:Y:S01]  /*5640*/  STL [R1+0x120], R18 ;  /* 0x0001201201007387 */ /* 0x000fe20000100800 */
[----:B------:R-:W-:Y:S02]  /*5650*/  IMAD.MOV.U32 R3, RZ, RZ, R13 ;  /* 0x000000ffff037224 */ /* 0x000fe400078e000d */
[----:B------:R-:W-:Y:S01]  /*5660*/  IMAD.HI.U32 R12, R9, R2, RZ ;  /* 0x00000002090c7227 */ /* 0x000fe200078e00ff */
[----:B------:R1:W-:Y:S03]  /*5670*/  STL [R1+0x118], R7 ;  /* 0x0001180701007387 */ /* 0x0003e60000100800 */
[----:B------:R-:W-:Y:S01]  /*5680*/  IMAD.MOV R12, RZ, RZ, -R12 ;  /* 0x000000ffff0c7224 */ /* 0x000fe200078e0a0c */
[----:B------:R2:W-:Y:S01]  /*5690*/  STL [R1+0x11c], R6 ;  /* 0x00011c0601007387 */ /* 0x0005e20000100800 */
[----:B------:R-:W-:-:S02]  /*56a0*/  VIADD R13, R0, 0xb3 ;  /* 0x000000b3000d7836 */ /* 0x000fc40000000000 */
[----:B0-----:R-:W-:Y:S01]  /*56b0*/  IMAD R11, R8, R12, R2 ;  /* 0x0000000c080b7224 */ /* 0x001fe200078e0202 */
[----:B------:R-:W-:Y:S01]  /*56c0*/  STL [R1+0x11e8], R36 ;  /* 0x0011e82401007387 */ /* 0x000fe20000100800 */
[----:B------:R-:W-:-:S03]  /*56d0*/  IMAD.HI.U32 R12, R9, R55, RZ ;  /* 0x00000037090c7227 */ /* 0x000fc600078e00ff */
[----:B------:R-:W-:Y:S01]  /*56e0*/  STL [R1+0x120c], R35 ;  /* 0x00120c2301007387 */ /* 0x000fe20000100800 */
[----:B-1----:R-:W-:Y:S02]  /*56f0*/  VIADD R7, R0, 0xb2 ;  /* 0x000000b200077836 */ /* 0x002fe40000000000 */
[----:B--2---:R-:W-:-:S03]  /*5700*/  IMAD.HI.U32 R6, R9, R3, RZ ;  /* 0x0000000309067227 */ /* 0x004fc600078e00ff */
[----:B------:R0:W-:Y:S01]  /*5710*/  STL [R1+0x1210], R7 ;  /* 0x0012100701007387 */ /* 0x0001e20000100800 */
[----:B------:R-:W-:Y:S02]  /*5720*/  IMAD.MOV R6, RZ, RZ, -R6 ;  /* 0x000000ffff067224 */ /* 0x000fe400078e0a06 */
[----:B------:R-:W-:Y:S01]  /*5730*/  IMAD.MOV R12, RZ, RZ, -R12 ;  /* 0x000000ffff0c7224 */ /* 0x000fe200078e0a0c */
[----:B------:R1:W-:Y:S01]  /*5740*/  STL [R1+0x114], R11 ;  /* 0x0001140b01007387 */ /* 0x0003e20000100800 */
[C---:B------:R-:W-:Y:S02]  /*5750*/  IMAD R3, R8.reuse, R6, R3 ;  /* 0x0000000608037224 */ /* 0x040fe400078e0203 */
[----:B------:R-:W-:Y:S02]  /*5760*/  IMAD R55, R8, R12, R55 ;  /* 0x0000000c08377224 */ /* 0x000fe400078e0237 */
[C---:B------:R-:W-:Y:S01]  /*5770*/  VIADD R12, R0.reuse, 0xb5 ;  /* 0x000000b5000c7836 */ /* 0x040fe20000000000 */
[----:B0-----:R-:W-:Y:S01]  /*5780*/  IABS R7, R7 ;  /* 0x0000000700077213 */ /* 0x001fe20000000000 */
[----:B------:R0:W-:Y:S01]  /*5790*/  STL [R1+0x10c], R3 ;  /* 0x00010c0301007387 */ /* 0x0001e20000100800 */
[----:B------:R-:W-:-:S02]  /*57a0*/  VIADD R18, R0, 0xb6 ;  /* 0x000000b600127836 */ /* 0x000fc40000000000 */
[----:B-1----:R-:W-:Y:S01]  /*57b0*/  VIADD R11, R0, 0xb4 ;  /* 0x000000b4000b7836 */ /* 0x002fe20000000000 */
[----:B------:R1:W-:Y:S01]  /*57c0*/  STL [R1+0x11fc], R13 ;  /* 0x0011fc0d01007387 */ /* 0x0003e20000100800 */
[----:B------:R-:W-:Y:S01]  /*57d0*/  IMAD.MOV.U32 R2, RZ, RZ, R7 ;  /* 0x000000ffff027224 */ /* 0x000fe200078e0007 */
[----:B------:R-:W-:Y:S01]  /*57e0*/  IABS R37, R18 ;  /* 0x0000001200257213 */ /* 0x000fe20000000000 */
[C---:B------:R-:W-:Y:S01]  /*57f0*/  IMAD.HI.U32 R7, R9.reuse, R54, RZ ;  /* 0x0000003609077227 */ /* 0x040fe200078e00ff */
[----:B------:R2:W-:Y:S01]  /*5800*/  STL [R1+0x1240], R11 ;  /* 0x0012400b01007387 */ /* 0x0005e20000100800 */
[----:B0-----:R-:W-:Y:S02]  /*5810*/  IABS R3, R13 ;  /* 0x0000000d00037213 */ /* 0x001fe40000000000 */
[----:B------:R-:W-:Y:S02]  /*5820*/  IMAD.MOV R7, RZ, RZ, -R7 ;  /* 0x000000ffff077224 */ /* 0x000fe400078e0a07 */
[----:B------:R-:W-:-:S04]  /*5830*/  IMAD.HI.U32 R6, R9, R2, RZ ;  /* 0x0000000209067227 */ /* 0x000fc800078e00ff */
[----:B------:R-:W-:Y:S01]  /*5840*/  IMAD R54, R8, R7, R54 ;  /* 0x0000000708367224 */ /* 0x000fe200078e0236 */
[----:B------:R-:W-:Y:S01]  /*5850*/  IABS R7, R11 ;  /* 0x0000000b00077213 */ /* 0x000fe20000000000 */
[----:B------:R-:W-:Y:S02]  /*5860*/  IMAD.MOV R6, RZ, RZ, -R6 ;  /* 0x000000ffff067224 */ /* 0x000fe400078e0a06 */
[----:B-1----:R-:W-:-:S04]  /*5870*/  IMAD.HI.U32 R13, R9, R3, RZ ;  /* 0x00000003090d7227 */ /* 0x002fc800078e00ff */
[----:B------:R-:W-:Y:S02]  /*5880*/  IMAD R2, R8, R6, R2 ;  /* 0x0000000608027224 */ /* 0x000fe400078e0202 */
[----:B------:R-:W-:Y:S02]  /*5890*/  IMAD.MOV.U32 R6, RZ, RZ, R7 ;  /* 0x000000ffff067224 */ /* 0x000fe400078e0007 */
[----:B--2---:R-:W-:Y:S01]  /*58a0*/  VIADD R11, R0, 0xb7 ;  /* 0x000000b7000b7836 */ /* 0x004fe20000000000 */
[----:B------:R0:W-:Y:S01]  /*58b0*/  STL [R1+0x104], R2 ;  /* 0x0001040201007387 */ /* 0x0001e20000100800 */
[----:B------:R-:W-:-:S03]  /*58c0*/  IMAD.HI.U32 R7, R9, R6, RZ ;  /* 0x0000000609077227 */ /* 0x000fc600078e00ff */
[----:B------:R1:W-:Y:S01]  /*58d0*/  STL [R1+0x1224], R12 ;  /* 0x0012240c01007387 */ /* 0x0003e20000100800 */
[----:B------:R-:W-:Y:S02]  /*58e0*/  IMAD.MOV R13, RZ, RZ, -R13 ;  /* 0x000000ffff0d7224 */ /* 0x000fe400078e0a0d */
[----:B------:R-:W-:Y:S01]  /*58f0*/  IMAD.MOV R7, RZ, RZ, -R7 ;  /* 0x000000ffff077224 */ /* 0x000fe200078e0a07 */
[----:B------:R2:W-:Y:S01]  /*5900*/  STL [R1+0x122c], R18 ;  /* 0x00122c1201007387 */ /* 0x0005e20000100800 */
[----:B0-----:R-:W-:Y:S02]  /*5910*/  IABS R2, R11 ;  /* 0x0000000b00027213 */ /* 0x001fe40000000000 */
[----:B------:R-:W-:Y:S01]  /*5920*/  IMAD R7, R8, R7, R6 ;  /* 0x0000000708077224 */ /* 0x000fe200078e0206 */
[----:B------:R0:W-:Y:S01]  /*5930*/  STL [R1+0x1230], R11 ;  /* 0x0012300b01007387 */ /* 0x0001e20000100800 */
[----:B-1----:R-:W-:Y:S01]  /*5940*/  IABS R12, R12 ;  /* 0x0000000c000c7213 */ /* 0x002fe20000000000 */
[----:B--2---:R-:W-:-:S02]  /*5950*/  VIADD R18, R0, 0xbd ;  /* 0x000000bd00127836 */ /* 0x004fc40000000000 */
[----:B0-----:R-:W-:Y:S02]  /*5960*/  IMAD R11, R8, R13, R3 ;  /* 0x0000000d080b7224 */ /* 0x001fe400078e0203 */
[----:B------:R-:W-:Y:S01]  /*5970*/  IMAD.MOV.U32 R3, RZ, RZ, R37 ;  /* 0x000000ffff037224 */ /* 0x000fe200078e0025 */
[----:B------:R-:W-:Y:S01]  /*5980*/  IABS R37, R18 ;  /* 0x0000001200257213 */ /* 0x000fe20000000000 */
[C---:B------:R-:W-:Y:S01]  /*5990*/  IMAD.HI.U32 R13, R9.reuse, R12, RZ ;  /* 0x0000000c090d7227 */ /* 0x040fe200078e00ff */
[----:B------:R0:W-:Y:S03]  /*59a0*/  STL [R1+0x100], R11 ;  /* 0x0001000b01007387 */ /* 0x0001e60000100800 */
[----:B------:R-:W-:Y:S01]  /*59b0*/  IMAD.HI.U32 R6, R9, R3, RZ ;  /* 0x0000000309067227 */ /* 0x000fe200078e00ff */
[----:B------:R1:W-:Y:S03]  /*59c0*/  STL [R1+0xfc], R7 ;  /* 0x0000fc0701007387 */ /* 0x0003e60000100800 */
[----:B------:R-:W-:Y:S01]  /*59d0*/  IMAD.MOV R13, RZ, RZ, -R13 ;  /* 0x000000ffff0d7224 */ /* 0x000fe200078e0a0d */
[----:B------:R-:W-:Y:S01]  /*59e0*/  STL [R1+0x1208], R34 ;  /* 0x0012082201007387 */ /* 0x000fe20000100800 */
[----:B------:R-:W-:-:S02]  /*59f0*/  IMAD.MOV R6, RZ, RZ, -R6 ;  /* 0x000000ffff067224 */ /* 0x000fc400078e0a06 */
[C---:B0-----:R-:W-:Y:S01]  /*5a00*/  IMAD R11, R8.reuse, R13, R12 ;  /* 0x0000000d080b7224 */ /* 0x041fe200078e020c */
[----:B------:R-:W-:Y:S01]  /*5a10*/  STL [R1+0x123c], R33 ;  /* 0x00123c2101007387 */ /* 0x000fe20000100800 */
[----:B------:R-:W-:Y:S02]  /*5a20*/  IMAD R3, R8, R6, R3 ;  /* 0x0000000608037224 */ /* 0x000fe400078e0203 */
[----:B-1----:R-:W-:Y:S01]  /*5a30*/  IMAD.HI.U32 R7, R9, R2, RZ ;  /* 0x0000000209077227 */ /* 0x002fe200078e00ff */
[----:B------:R0:W-:Y:S03]  /*5a40*/  STL [R1+0xf8], R11 ;  /* 0x0000f80b01007387 */ /* 0x0001e60000100800 */
[----:B------:R-:W-:Y:S01]  /*5a50*/  IMAD.MOV R7, RZ, RZ, -R7 ;  /* 0x000000ffff077224 */ /* 0x000fe200078e0a07 */
[----:B------:R1:W-:Y:S01]  /*5a60*/  STL [R1+0xf0], R3 ;  /* 0x0000f00301007387 */ /* 0x0003e20000100800 */
[----:B------:R-:W-:-:S02]  /*5a70*/  VIADD R6, R0, 0xba ;  /* 0x000000ba00067836 */ /* 0x000fc40000000000 */
[----:B------:R-:W-:Y:S02]  /*5a80*/  IMAD R2, R8, R7, R2 ;  /* 0x0000000708027224 */ /* 0x000fe400078e0202 */
[----:B------:R-:W-:Y:S01]  /*5a90*/  IMAD.HI.U32 R12, R9, R56, RZ ;  /* 0x00000038090c7227 */ /* 0x000fe200078e00ff */
[----:B------:R-:W-:Y:S02]  /*5aa0*/  IABS R7, R6 ;  /* 0x0000000600077213 */ /* 0x000fe40000000000 */
[----:B------:R2:W-:Y:S01]  /*5ab0*/  STL [R1+0xf4], R2 ;  /* 0x0000f40201007387 */ /* 0x0005e20000100800 */
[C---:B0-----:R-:W-:Y:S02]  /*5ac0*/  VIADD R11, R0.reuse, 0xbc ;  /* 0x000000bc000b7836 */ /* 0x041fe40000000000 */
[----:B-1----:R-:W-:Y:S01]  /*5ad0*/  VIADD R3, R0, 0xbb ;  /* 0x000000bb00037836 */ /* 0x002fe20000000000 */
[----:B------:R0:W-:Y:S01]  /*5ae0*/  STL [R1+0x1220], R6 ;  /* 0x0012200601007387 */ /* 0x0001e20000100800 */
[----:B------:R-:W-:-:S02]  /*5af0*/  IMAD.MOV R12, RZ, RZ, -R12 ;  /* 0x000000ffff0c7224 */ /* 0x000fc400078e0a0c */
[C---:B------:R-:W-:Y:S01]  /*5b00*/  IMAD.HI.U32 R13, R9.reuse, R7, RZ ;  /* 0x00000007090d7227 */ /* 0x040fe200078e00ff */
[----:B------:R1:W-:Y:S01]  /*5b10*/  STL [R1+0x121c], R3 ;  /* 0x00121c0301007387 */ /* 0x0003e20000100800 */
[----:B--2---:R-:W-:Y:S02]  /*5b20*/  IABS R2, R11 ;  /* 0x0000000b00027213 */ /* 0x004fe40000000000 */
[----:B------:R-:W-:Y:S01]  /*5b30*/  IMAD R56, R8, R12, R56 ;  /* 0x0000000c08387224 */ /* 0x000fe200078e0238 */
[----:B------:R2:W-:Y:S01]  /*5b40*/  STL [R1+0x1274], R11 ;  /* 0x0012740b01007387 */ /* 0x0005e20000100800 */
[----:B------:R-:W-:Y:S02]  /*5b50*/  IMAD.MOV R13, RZ, RZ, -R13 ;  /* 0x000000ffff0d7224 */ /* 0x000fe400078e0a0d */
[----:B0-----:R-:W-:Y:S01]  /*5b60*/  IMAD.HI.U32 R6, R9, R57, RZ ;  /* 0x0000003909067227 */ /* 0x001fe200078e00ff */
[----:B------:R0:W-:Y:S01]  /*5b70*/  STL [R1+0x124c], R18 ;  /* 0x00124c1201007387 */ /* 0x0001e20000100800 */
[----:B-1----:R-:W-:-:S02]  /*5b80*/  IABS R3, R3 ;  /* 0x0000000300037213 */ /* 0x002fc40000000000 */
[----:B------:R-:W-:Y:S02]  /*5b90*/  IMAD.MOV R6, RZ, RZ, -R6 ;  /* 0x000000ffff067224 */ /* 0x000fe400078e0a06 */
[----:B------:R-:W-:-:S04]  /*5ba0*/  IMAD.HI.U32 R12, R9, R2, RZ ;  /* 0x00000002090c7227 */ /* 0x000fc800078e00ff */
[----:B------:R-:W-:Y:S02]  /*5bb0*/  IMAD R57, R8, R6, R57 ;  /* 0x0000000608397224 */ /* 0x000fe400078e0239 */
[----:B------:R-:W-:-:S04]  /*5bc0*/  IMAD.HI.U32 R6, R9, R3, RZ ;  /* 0x0000000309067227 */ /* 0x000fc800078e00ff */
[----:B--2---:R-:W-:Y:S02]  /*5bd0*/  VIADD R11, R0, 0xbe ;  /* 0x000000be000b7836 */ /* 0x004fe40000000000 */
[----:B------:R-:W-:Y:S02]  /*5be0*/  IMAD.MOV R6, RZ, RZ, -R6 ;  /* 0x000000ffff067224 */ /* 0x000fe400078e0a06 */
[----:B------:R-:W-:Y:S01]  /*5bf0*/  IMAD.MOV R12, RZ, RZ, -R12 ;  /* 0x000000ffff0c7224 */ /* 0x000fe200078e0a0c */
[----:B------:R1:W-:Y:S01]  /*5c00*/  STL [R1+0x1250], R11 ;  /* 0x0012500b01007387 */ /* 0x0003e20000100800 */
[C---:B0-----:R-:W-:Y:S01]  /*5c10*/  IMAD R18, R8.reuse, R13, R7 ;  /* 0x0000000d08127224 */ /* 0x041fe200078e0207 */
[----:B------:R-:W-:Y:S01]  /*5c20*/  IABS R13, R11 ;  /* 0x0000000b000d7213 */ /* 0x000fe20000000000 */
[C---:B------:R-:W-:Y:S02]  /*5c30*/  IMAD R3, R8.reuse, R6, R3 ;  /* 0x0000000608037224 */ /* 0x040fe400078e0203 */
[----:B------:R-:W-:Y:S01]  /*5c40*/  IMAD.MOV.U32 R7, RZ, RZ, R37 ;  /* 0x000000ffff077224 */ /* 0x000fe200078e0025 */
[----:B------:R-:W-:Y:S01]  /*5c50*/  STL [R1+0xec], R18 ;  /* 0x0000ec1201007387 */ /* 0x000fe20000100800 */
[----:B------:R-:W-:-:S02]  /*5c60*/  IMAD R2, R8, R12, R2 ;  /* 0x0000000c08027224 */ /* 0x000fc400078e0202 */
[----:B------:R-:W-:Y:S01]  /*5c70*/  VIADD R6, R0, 0xbf ;  /* 0x000000bf00067836 */ /* 0x000fe20000000000 */
[----:B------:R0:W-:Y:S01]  /*5c80*/  STL [R1+0xe4], R3 ;  /* 0x0000e40301007387 */ /* 0x0001e20000100800 */
[----:B------:R-:W-:-:S03]  /*5c90*/  IMAD.HI.U32 R12, R9, R7, RZ ;  /* 0x00000007090c7227 */ /* 0x000fc600078e00ff */
[----:B------:R2:W-:Y:S01]  /*5ca0*/  STL [R1+0xe8], R2 ;  /* 0x0000e80201007387 */ /* 0x0005e20000100800 */
[----:B------:R-:W-:Y:S02]  /*5cb0*/  IMAD.MOV R12, RZ, RZ, -R12 ;  /* 0x000000ffff0c7224 */ /* 0x000fe400078e0a0c */
[----:B-1----:R-:W-:Y:S01]  /*5cc0*/  VIADD R11, R0, 0xc3 ;  /* 0x000000c3000b7836 */ /* 0x002fe20000000000 */
[----:B------:R1:W-:Y:S01]  /*5cd0*/  STL [R1+0x1238], R6 ;  /* 0x0012380601007387 */ /* 0x0003e20000100800 */
[----:B------:R-:W-:Y:S02]  /*5ce0*/  IMAD R7, R8, R12, R7 ;  /* 0x0000000c08077224 */ /* 0x000fe400078e0207 */
[----:B0-----:R-:W-:Y:S01]  /*5cf0*/  IMAD.MOV.U32 R3, RZ, RZ, R13 ;  /* 0x000000ffff037224 */ /* 0x001fe200078e000d */
[----:B------:R-:W-:Y:S01]  /*5d00*/  STL [R1+0x1234], R32 ;  /* 0x0012342001007387 */ /* 0x000fe20000100800 */
[C---:B------:R-:W-:Y:S01]  /*5d10*/  VIADD R13, R0.reuse, 0xc4 ;  /* 0x000000c4000d7836 */ /* 0x040fe20000000000 */
[----:B--2---:R-:W-:Y:S01]  /*5d20*/  IABS R2, R6 ;  /* 0x0000000600027213 */ /* 0x004fe20000000000 */
[----:B------:R-:W-:Y:S01]  /*5d30*/  VIADD R18, R0, 0xc5 ;  /* 0x000000c500127836 */ /* 0x000fe20000000000 */
[----:B------:R-:W-:Y:S01]  /*5d40*/  STL [R1+0x125c], R31 ;  /* 0x00125c1f01007387 */ /* 0x000fe20000100800 */
[----:B-1----:R-:W-:-:S03]  /*5d50*/  IMAD.HI.U32 R6, R9, R3, RZ ;  /* 0x0000000309067227 */ /* 0x002fc600078e00ff */
[----:B------:R0:W-:Y:S01]  /*5d60*/  STL [R1+0xdc], R7 ;  /* 0x0000dc0701007387 */ /* 0x0001e20000100800 */
[----:B------:R-:W-:Y:S01]  /*5d70*/  IABS R37, R18 ;  /* 0x0000001200257213 */ /* 0x000fe20000000000 */
[----:B------:R-:W-:Y:S02]  /*5d80*/  IMAD.MOV R6, RZ, RZ, -R6 ;  /* 0x000000ffff067224 */ /* 0x000fe400078e0a06 */
[----:B------:R-:W-:-:S04]  /*5d90*/  IMAD.HI.U32 R12, R9, R2, RZ ;  /* 0x00000002090c7227 */ /* 0x000fc800078e00ff */
[----:B------:R-:W-:Y:S02]  /*5da0*/  IMAD R3, R8, R6, R3 ;  /* 0x0000000608037224 */ /* 0x000fe400078e0203 */
[----:B0-----:R-:W-:Y:S02]  /*5db0*/  VIADD R7, R0, 0xc2 ;  /* 0x000000c200077836 */ /* 0x001fe40000000000 */
[----:B------:R-:W-:Y:S01]  /*5dc0*/  IMAD.MOV R12, RZ, RZ, -R12 ;  /* 0x000000ffff0c7224 */ /* 0x000fe200078e0a0c */
[----:B------:R0:W-:Y:S01]  /*5dd0*/  STL [R1+0xd8], R3 ;  /* 0x0000d80301007387 */ /* 0x0001e20000100800 */
[----:B------:R-:W-:-:S03]  /*5de0*/  IMAD.HI.U32 R6, R9, R58, RZ ;  /* 0x0000003a09067227 */ /* 0x000fc600078e00ff */
[----:B------:R1:W-:Y:S01]  /*5df0*/  STL [R1+0x1248], R7 ;  /* 0x0012480701007387 */ /* 0x0003e20000100800 */
[----:B------:R-:W-:Y:S01]  /*5e00*/  IMAD R12, R8, R12, R2 ;  /* 0x0000000c080c7224 */ /* 0x000fe200078e0202 */
[----:B------:R-:W-:Y:S01]  /*5e10*/  IABS R2, R11 ;  /* 0x0000000b00027213 */ /* 0x000fe20000000000 */
[----:B------:R-:W-:Y:S01]  /*5e20*/  IMAD.MOV R6, RZ, RZ, -R6 ;  /* 0x000000ffff067224 */ /* 0x000fe200078e0a06 */
[----:B------:R2:W-:Y:S01]  /*5e30*/  STL [R1+0x1244], R11 ;  /* 0x0012440b01007387 */ /* 0x0005e20000100800 */
[----:B0-----:R-:W-:-:S03]  /*5e40*/  IMAD.HI.U32 R3, R9, R59, RZ ;  /* 0x0000003b09037227 */ /* 0x001fc600078e00ff */
[----:B------:R0:W-:Y:S01]  /*5e50*/  STL [R1+0xd0], R12 ;  /* 0x0000d00c01007387 */ /* 0x0001e20000100800 */
[----:B-1----:R-:W-:Y:S01]  /*5e60*/  IABS R7, R7 ;  /* 0x0000000700077213 */ /* 0x002fe20000000000 */
[----:B------:R-:W-:Y:S02]  /*5e70*/  IMAD.MOV R3, RZ, RZ, -R3 ;  /* 0x000000ffff037224 */ /* 0x000fe400078e0a03 */
[----:B------:R1:W-:Y:S01]  /*5e80*/  STL [R1+0x127c], R13 ;  /* 0x00127c0d01007387 */ /* 0x0003e20000100800 */
[----:B------:R-:W-:Y:S02]  /*5e90*/  IMAD R58, R8, R6, R58 ;  /* 0x00000006083a7224 */ /* 0x000fe400078e023a */
[----:B--2---:R-:W-:Y:S01]  /*5ea0*/  VIADD R11, R0, 0xc6 ;  /* 0x000000c6000b7836 */ /* 0x004fe20000000000 */
[----:B------:R-:W-:Y:S01]  /*5eb0*/  STL [R1+0x1270], R18 ;  /* 0x0012701201007387 */ /* 0x000fe20000100800 */
[----:B------:R-:W-:-:S03]  /*5ec0*/  IMAD.HI.U32 R6, R9, R2, RZ ;  /* 0x0000000209067227 */ /* 0x000fc600078e00ff */
[----:B------:R2:W-:Y:S01]  /*5ed0*/  STL [R1+0x1280], R11 ;  /* 0x0012800b01007387 */ /* 0x0005e20000100800 */
[----:B0-----:R-:W-:Y:S01]  /*5ee0*/  IMAD.HI.U32 R12, R9, R7, RZ ;  /* 0x00000007090c7227 */ /* 0x001fe200078e00ff */
[----:B-1----:R-:W-:-:S03]  /*5ef0*/  IABS R13, R13 ;  /* 0x0000000d000d7213 */ /* 0x002fc60000000000 */
[----:B------:R-:W-:Y:S02]  /*5f00*/  IMAD.MOV R12, RZ, RZ, -R12 ;  /* 0x000000ffff0c7224 */ /* 0x000fe400078e0a0c */
[C---:B------:R-:W-:Y:S01]  /*5f10*/  IMAD R59, R8.reuse, R3, R59 ;  /* 0x00000003083b7224 */ /* 0x040fe200078e023b */
[----:B------:R-:W-:Y:S01]  /*5f20*/  IABS R3, R11 ;  /* 0x0000000b00037213 */ /* 0x000fe20000000000 */
[----:B------:R-:W-:Y:S02]  /*5f30*/  IMAD.MOV R6, RZ, RZ, -R6 ;  /* 0x000000ffff067224 */ /* 0x000fe400078e0a06 */
[----:B--2---:R-:W-:Y:S02]  /*5f40*/  IMAD R11, R8, R12, R7 ;  /* 0x0000000c080b7224 */ /* 0x004fe400078e0207 */
[----:B------:R-:W-:-:S03]  /*5f50*/  IMAD.HI.U32 R12, R9, R13, RZ ;  /* 0x0000000d090c7227 */ /* 0x000fc600078e00ff */
[----:B------:R0:W-:Y:S01]  /*5f60*/  STL [R1+0xcc], R11 ;  /* 0x0000cc0b01007387 */ /* 0x0001e20000100800 */
[----:B------:R-:W-:Y:S02]  /*5f70*/  IMAD.MOV.U32 R7, RZ, RZ, R37 ;  /* 0x000000ffff077224 */ /* 0x000fe400078e0025 */
[----:B------:R-:W-:Y:S02]  /*5f80*/  IMAD R6, R8, R6, R2 ;  /* 0x0000000608067224 */ /* 0x000fe400078e0202 */
[----:B------:R-:W-:Y:S02]  /*5f90*/  IMAD.MOV R12, RZ, RZ, -R12 ;  /* 0x000000ffff0c7224 */ /* 0x000fe400078e0a0c */
[----:B------:R-:W-:Y:S01]  /*5fa0*/  IMAD.HI.U32 R2, R9, R7, RZ ;  /* 0x0000000709027227 */ /* 0x000fe200078e00ff */
[----:B------:R1:W-:Y:S03]  /*5fb0*/  STL [R1+0xc8], R6 ;  /* 0x0000c80601007387 */ /* 0x0003e60000100800 */
[----:B0-----:R-:W-:-:S02]  /*5fc0*/  VIADD R11, R0, 0xc7 ;  /* 0x000000c7000b7836 */ /* 0x001fc40000000000 */
[----:B------:R-:W-:-:S03]  /*5fd0*/  IMAD.HI.U32 R37, R9, R3, RZ ;  /* 0x0000000309257227 */ /* 0x000fc600078e00ff */
[----:B------:R0:W-:Y:S01]  /*5fe0*/  STL [R1+0x1258], R11 ;  /* 0x0012580b01007387 */ /* 0x0001e20000100800 */
[----:B------:R-:W-:Y:S01]  /*5ff0*/  IMAD.MOV R2, RZ, RZ, -R2 ;  /* 0x000000ffff027224 */ /* 0x000fe200078e0a02 */
[----:B-1----:R-:W-:Y:S01]  /*6000*/  IABS R6, R11 ;  /* 0x0000000b00067213 */ /* 0x002fe20000000000 */
[----:B------:R-:W-:Y:S01]  /*6010*/  IMAD.MOV R37, RZ, RZ, -R37 ;  /* 0x000000ffff257224 */ /* 0x000fe200078e0a25 */
[----:B------:R-:W-:Y:S01]  /*6020*/  STL [R1+0x1254], R30 ;  /* 0x0012541e01007387 */ /* 0x000fe20000100800 */
[C---:B------:R-:W-:Y:S02]  /*6030*/  IMAD R7, R8.reuse, R2, R7 ;  /* 0x0000000208077224 */ /* 0x040fe400078e0207 */
[----:B------:R-:W-:Y:S02]  /*6040*/  IMAD R2, R8, R37, R3 ;  /* 0x0000002508027224 */ /* 0x000fe400078e0203 */
[----:B------:R-:W-:-:S04]  /*6050*/  IMAD.HI.U32 R3, R9, R6, RZ ;  /* 0x0000000609037227 */ /* 0x000fc800078e00ff */
[C---:B0-----:R-:W-:Y:S02]  /*6060*/  IMAD R11, R8.reuse, R12, R13 ;  /* 0x0000000c080b7224 */ /* 0x041fe400078e020d */
[----:B------:R-:W-:Y:S02]  /*6070*/  IMAD.MOV R3, RZ, RZ, -R3 ;  /* 0x000000ffff037224 */ /* 0x000fe400078e0a03 */
[----:B------:R-:W-:Y:S01]  /*6080*/  IMAD.HI.U32 R13, R9, R61, RZ ;  /* 0x0000003d090d7227 */ /* 0x000fe200078e00ff */
[----:B------:R0:W-:Y:S03]  /*6090*/  STL [R1+0xc4], R11 ;  /* 0x0000c40b01007387 */ /* 0x0001e60000100800 */
[----:B------:R-:W-:Y:S01]  /*60a0*/  IMAD R6, R8, R3, R6 ;  /* 0x0000000308067224 */ /* 0x000fe200078e0206 */
[----:B------:R1:W-:Y:S01]  /*60b0*/  STL [R1+0xbc], R7 ;  /* 0x0000bc0701007387 */ /* 0x0003e20000100800 */
[----:B------:R-:W-:-:S02]  /*60c0*/  VIADD R18, R0, 0xcc ;  /* 0x000000cc00127836 */ /* 0x000fc40000000000 */
[----:B------:R-:W-:Y:S01]  /*60d0*/  IMAD.MOV R13, RZ, RZ, -R13 ;  /* 0x000000ffff0d7224 */ /* 0x000fe200078e0a0d */
[----:B------:R2:W-:Y:S01]  /*60e0*/  STL [R1+0xc0], R2 ;  /* 0x0000c00201007387 */ /* 0x0005e20000100800 */
[----:B0-----:R-:W-:-:S03]  /*60f0*/  VIADD R11, R0, 0xca ;  /* 0x000000ca000b7836 */ /* 0x001fc60000000000 */
[----:B------:R-:W-:Y:S01]  /*6100*/  STL [R1+0x1264], R29 ;  /* 0x0012641d01007387 */ /* 0x000fe20000100800 */
[----:B------:R-:W-:Y:S02]  /*6110*/  IMAD R61, R8, R13, R61 ;  /* 0x0000000d083d7224 */ /* 0x000fe400078e023d */
[----:B-1----:R-:W-:Y:S01]  /*6120*/  IMAD.HI.U32 R7, R9, R60, RZ ;  /* 0x0000003c09077227 */ /* 0x002fe200078e00ff */
[----:B------:R-:W-:Y:S01]  /*6130*/  IABS R12, R11 ;  /* 0x0000000b000c7213 */ /* 0x000fe20000000000 */
[----:B------:R0:W-:Y:S02]  /*6140*/  STL [R1+0x126c], R11 ;  /* 0x00126c0b01007387 */ /* 0x0001e40000100800 */
[----:B--2---:R-:W-:Y:S02]  /*6150*/  VIADD R2, R0, 0xcb ;  /* 0x000000cb00027836 */ /* 0x004fe40000000000 */
[----:B------:R-:W-:Y:S02]  /*6160*/  IMAD.MOV R7, RZ, RZ, -R7 ;  /* 0x000000ffff077224 */ /* 0x000fe400078e0a07 */
[----:B------:R-:W-:Y:S01]  /*6170*/  IMAD.MOV.U32 R3, RZ, RZ, R12 ;  /* 0x000000ffff037224 */ /* 0x000fe200078e000c */
[----:B------:R1:W-:Y:S01]  /*6180*/  STL [R1+0x1278], R2 ;  /* 0x0012780201007387 */ /* 0x0003e20000100800 */
[----:B------:R-:W-:-:S02]  /*6190*/  IMAD R60, R8, R7, R60 ;  /* 0x00000007083c7224 */ /* 0x000fc400078e023c */
[----:B------:R-:W-:Y:S01]  /*61a0*/  IMAD.HI.U32 R7, R9, R3, RZ ;  /* 0x0000000309077227 */ /* 0x000fe200078e00ff */
[----:B------:R2:W-:Y:S03]  /*61b0*/  STL [R1+0xb8], R6 ;  /* 0x0000b80601007387 */ /* 0x0005e60000100800 */
[----:B0-----:R-:W-:Y:S01]  /*61c0*/  VIADD R11, R0, 0xcd ;  /* 0x000000cd000b7836 */ /* 0x001fe20000000000 */
[----:B------:R0:W-:Y:S01]  /*61d0*/  STL [R1+0x12a8], R18 ;  /* 0x0012a81201007387 */ /* 0x0001e20000100800 */
[----:B------:R-:W-:Y:S01]  /*61e0*/  IMAD.MOV R7, RZ, RZ, -R7 ;  /* 0x000000ffff077224 */ /* 0x000fe200078e0a07 */
[----:B-1----:R-:W-:Y:S02]  /*61f0*/  IABS R2, R2 ;  /* 0x0000000200027213 */ /* 0x002fe40000000000 */
[----:B------:R1:W-:Y:S01]  /*6200*/  STL [R1+0x12a4], R11 ;  /* 0x0012a40b01007387 */ /* 0x0003e20000100800 */
[----:B------:R-:W-:-:S02]  /*6210*/  IABS R13, R11 ;  /* 0x0000000b000d7213 */ /* 0x000fc40000000000 */
[----:B------:R-:W-:Y:S01]  /*6220*/  IMAD.HI.U32 R12, R9, R2, RZ ;  /* 0x00000002090c7227 */ /* 0x000fe200078e00ff */
[----:B--2---:R-:W-:-:S03]  /*6230*/  IABS R6, R18 ;  /* 0x0000001200067213 */ /* 0x004fc60000000000 */
[----:B------:R-:W-:Y:S02]  /*6240*/  IMAD.MOV R12, RZ, RZ, -R12 ;  /* 0x000000ffff0c7224 */ /* 0x000fe400078e0a0c */
[----:B0-----:R-:W-:Y:S02]  /*6250*/  VIADD R18, R0, 0xd3 ;  /* 0x000000d300127836 */ /* 0x001fe40000000000 */
[C---:B-1----:R-:W-:Y:S02]  /*6260*/  IMAD R11, R8.reuse, R7, R3 ;  /* 0x00000007080b7224 */ /* 0x042fe400078e0203 */
[----:B------:R-:W-:Y:S02]  /*6270*/  IMAD R7, R8, R12, R2 ;  /* 0x0000000c08077224 */ /* 0x000fe400078e0202 */
[----:B------:R-:W-:Y:S01]  /*6280*/  IMAD.MOV.U32 R2, RZ, RZ, R13 ;  /* 0x000000ffff027224 */ /* 0x000fe200078e000d */
[----:B------:R0:W-:Y:S01]  /*6290*/  STL [R1+0xac], R11 ;  /* 0x0000ac0b01007387 */ /* 0x0001e20000100800 */
[----:B------:R-:W-:-:S03]  /*62a0*/  IMAD.HI.U32 R12, R9, R6, RZ ;  /* 0x00000006090c7227 */ /* 0x000fc600078e00ff */
[----:B------:R1:W-:Y:S01]  /*62b0*/  STL [R1+0xa8], R7 ;  /* 0x0000a80701007387 */ /* 0x0003e20000100800 */
[C---:B------:R-:W-:Y:S02]  /*62c0*/  VIADD R3, R0.reuse, 0xce ;  /* 0x000000ce00037836 */ /* 0x040fe40000000000 */
[----:B------:R-:W-:Y:S02]  /*62d0*/  IMAD.MOV R12, RZ, RZ, -R12 ;  /* 0x000000ffff0c7224 */ /* 0x000fe400078e0a0c */
[----:B0-----:R-:W-:Y:S01]  /*62e0*/  VIADD R11, R0, 0xcf ;  /* 0x000000cf000b7836 */ /* 0x001fe20000000000 */
[----:B------:R0:W-:Y:S01]  /*62f0*/  STL [R1+0x1284], R3 ;  /* 0x0012840301007387 */ /* 0x0001e20000100800 */
[----:B-1----:R-:W-:-:S03]  /*6300*/  IMAD.HI.U32 R7, R9, R2, RZ ;  /* 0x0000000209077227 */ /* 0x002fc600078e00ff */
[----:B------:R-:W-:Y:S01]  /*6310*/  IABS R13, R11 ;  /* 0x0000000b000d7213 */ /* 0x000fe20000000000 */
[----:B------:R1:W-:Y:S01]  /*6320*/  STL [R1+0x1288], R11 ;  /* 0x0012880b01007387 */ /* 0x0003e20000100800 */
[----:B------:R-:W-:-:S03]  /*6330*/  IMAD.MOV R7, RZ, RZ, -R7 ;  /* 0x000000ffff077224 */ /* 0x000fc600078e0a07 */
[----:B------:R-:W-:Y:S01]  /*6340*/  STL [R1+0x128c], R28 ;  /* 0x00128c1c01007387 */ /* 0x000fe20000100800 */
[----:B0-----:R-:W-:Y:S01]  /*6350*/  IABS R3, R3 ;  /* 0x0000000300037213 */ /* 0x001fe20000000000 */
[C---:B------:R-:W-:Y:S02]  /*6360*/  IMAD R2, R8.reuse, R7, R2 ;  /* 0x0000000708027224 */ /* 0x040fe400078e0202 */
[----:B-1----:R-:W-:Y:S02]  /*6370*/  IMAD R11, R8, R12, R6 ;  /* 0x0000000c080b7224 */ /* 0x002fe400078e0206 */
        /* <DEDUP_REMOVED lines=9> */
[C---:B------:R-:W-:Y:S01]  /*6410*/  IMAD R13, R8.reuse, R13, R3 ;  /* 0x0000000d080d7224 */ /* 0x040fe200078e0203 */
[----:B-1----:R-:W-:Y:S01]  /*6420*/  IABS R2, R27 ;  /* 0x0000001b00027213 */ /* 0x002fe20000000000 */
[----:B------:R-:W-:Y:S01]  /*6430*/  IMAD.HI.U32 R12, R9, R50, RZ ;  /* 0x00000032090c7227 */ /* 0x000fe200078e00ff */
[----:B------:R-:W-:Y:S01]  /*6440*/  IABS R3, R11 ;  /* 0x0000000b00037213 */ /* 0x000fe20000000000 */
[----:B------:R0:W-:Y:S02]  /*6450*/  STL [R1+0x12a0], R11 ;  /* 0x0012a00b01007387 */ /* 0x0001e40000100800 */
[C---:B------:R-:W-:Y:S02]  /*6460*/  IMAD R6, R8.reuse, R7, R6 ;  /* 0x0000000708067224 */ /* 0x040fe400078e0206 */
[----:B------:R-:W-:Y:S01]  /*6470*/  IMAD.MOV R12, RZ, RZ, -R12 ;  /* 0x000000ffff0c7224 */ /* 0x000fe200078e0a0c */
[----:B------:R1:W-:Y:S03]  /*6480*/  STL [R1+0x9c], R13 ;  /* 0x00009c0d01007387 */ /* 0x0003e60000100800 */
[----:B------:R-:W-:Y:S01]  /*6490*/  IMAD R50, R8, R12, R50 ;  /* 0x0000000c08327224 */ /* 0x000fe200078e0232 */
[----:B------:R2:W-:Y:S01]  /*64a0*/  STL [R1+0x98], R6 ;  /* 0x0000980601007387 */ /* 0x0005e20000100800 */
[----:B0-----:R-:W-:Y:S01]  /*64b0*/  VIADD R11, R0, 0xd4 ;  /* 0x000000d4000b7836 */ /* 0x001fe20000000000 */
[----:B------:R-:W-:-:S02]  /*64c0*/  IABS R12, R18 ;  /* 0x00000012000c7213 */ /* 0x000fc40000000000 */
[----:B------:R-:W-:Y:S01]  /*64d0*/  STL [R1+0x1268], R18 ;  /* 0x0012681201007387 */ /* 0x000fe20000100800 */
[C---:B-1----:R-:W-:Y:S01]  /*64e0*/  IMAD.HI.U32 R13, R9.reuse, R2, RZ ;  /* 0x00000002090d7227 */ /* 0x042fe200078e00ff */
[----:B------:R-:W-:Y:S02]  /*64f0*/  IABS R7, R11 ;  /* 0x0000000b00077213 */ /* 0x000fe40000000000 */
[----:B------:R0:W-:Y:S01]  /*6500*/  STL [R1+0x12b4], R11 ;  /* 0x0012b40b01007387 */ /* 0x0001e20000100800 */
[----:B--2---:R-:W-:-:S03]  /*6510*/  IMAD.HI.U32 R6, R9, R3, RZ ;  /* 0x0000000309067227 */ /* 0x004fc600078e00ff */
[----:B------:R-:W-:Y:S01]  /*6520*/  STL [R1+0xf04], R81 ;  /* 0x000f045101007387 */ /* 0x000fe20000100800 */
[----:B------:R-:W-:Y:S02]  /*6530*/  IMAD.MOV R13, RZ, RZ, -R13 ;  /* 0x000000ffff0d7224 */ /* 0x000fe400078e0a0d */
[----:B------:R-:W-:Y:S02]  /*6540*/  IMAD.MOV R6, RZ, RZ, -R6 ;  /* 0x000000ffff067224 */ /* 0x000fe400078e0a06 */
[C---:B------:R-:W-:Y:S02]  /*6550*/  IMAD R2, R8.reuse, R13, R2 ;  /* 0x0000000d08027224 */ /* 0x040fe400078e0202 */
[----:B------:R-:W-:Y:S01]  /*6560*/  IMAD R3, R8, R6, R3 ;  /* 0x0000000608037224 */ /* 0x000fe200078e0203 */
[----:B------:R-:W-:Y:S01]  /*6570*/  IABS R6, R25 ;  /* 0x0000001900067213 */ /* 0x000fe20000000000 */
[----:B------:R-:W-:-:S03]  /*6580*/  IMAD.HI.U32 R13, R9, R12, RZ ;  /* 0x0000000c090d7227 */ /* 0x000fc600078e00ff */
[----:B------:R1:W-:Y:S01]  /*6590*/  STL [R1+0x94], R3 ;  /* 0x0000940301007387 */ /* 0x0003e20000100800 */
[----:B------:R-:W-:-:S03]  /*65a0*/  IMAD.HI.U32 R37, R9, R7, RZ ;  /* 0x0000000709257227 */ /* 0x000fc600078e00ff */
[----:B------:R-:W-:Y:S01]  /*65b0*/  STL [R1+0x1290], R26 ;  /* 0x0012901a01007387 */ /* 0x000fe20000100800 */
[----:B------:R-:W-:Y:S02]  /*65c0*/  IMAD.MOV R13, RZ, RZ, -R13 ;  /* 0x000000ffff0d7224 */ /* 0x000fe400078e0a0d */
[----:B------:R-:W-:Y:S01]  /*65d0*/  IMAD.MOV R37, RZ, RZ, -R37 ;  /* 0x000000ffff257224 */ /* 0x000fe200078e0a25 */
[----:B------:R-:W-:Y:S01]  /*65e0*/  STL [R1+0x129c], R25 ;  /* 0x00129c1901007387 */ /* 0x000fe20000100800 */
[C---:B0-----:R-:W-:Y:S01]  /*65f0*/  IMAD R11, R8.reuse, R13, R12 ;  /* 0x0000000d080b7224 */ /* 0x041fe200078e020c */
[----:B-1----:R-:W-:Y:S01]  /*6600*/  IABS R3, R26 ;  /* 0x0000001a00037213 */ /* 0x002fe20000000000 */
[----:B------:R-:W-:Y:S01]  /*6610*/  IMAD R7, R8, R37, R7 ;  /* 0x0000002508077224 */ /* 0x000fe200078e0207 */
[----:B------:R-:W-:Y:S01]  /*6620*/  IABS R37, R23 ;  /* 0x0000001700257213 */ /* 0x000fe20000000000 */
[----:B------:R-:W-:Y:S01]  /*6630*/  VIADD R18, R0, 0xe9 ;  /* 0x000000e900127836 */ /* 0x000fe20000000000 */
[----:B------:R0:W-:Y:S01]  /*6640*/  STL [R1+0x84], R11 ;  /* 0x0000840b01007387 */ /* 0x0001e20000100800 */
[----:B------:R-:W-:-:S03]  /*6650*/  IMAD.HI.U32 R13, R9, R3, RZ ;  /* 0x00000003090d7227 */ /* 0x000fc600078e00ff */
[----:B------:R1:W-:Y:S01]  /*6660*/  STL [R1+0x88], R7 ;  /* 0x0000880701007387 */ /* 0x0003e20000100800 */
[----:B------:R-:W-:Y:S02]  /*6670*/  IMAD.MOV R13, RZ, RZ, -R13 ;  /* 0x000000ffff0d7224 */ /* 0x000fe400078e0a0d */
[----:B------:R-:W-:Y:S01]  /*6680*/  IMAD.HI.U32 R12, R9, R6, RZ ;  /* 0x00000006090c7227 */ /* 0x000fe200078e00ff */
[----:B------:R-:W-:Y:S03]  /*6690*/  STL [R1+0x12ac], R24 ;  /* 0x0012ac1801007387 */ /* 0x000fe60000100800 */
[----:B0-----:R-:W-:Y:S01]  /*66a0*/  VIADD R11, R0, 0xe8 ;  /* 0x000000e8000b7836 */ /* 0x001fe20000000000 */
[----:B------:R-:W-:Y:S01]  /*66b0*/  STL [R1+0x12b0], R23 ;  /* 0x0012b01701007387 */ /* 0x000fe20000100800 */
[----:B------:R-:W-:Y:S01]  /*66c0*/  IMAD R3, R8, R13, R3 ;  /* 0x0000000d08037224 */ /* 0x000fe200078e0203 */
[----:B------:R-:W-:Y:S01]  /*66d0*/  IABS R13, R18 ;  /* 0x00000012000d7213 */ /* 0x000fe20000000000 */
[----:B------:R-:W-:Y:S01]  /*66e0*/  IMAD.MOV R12, RZ, RZ, -R12 ;  /* 0x000000ffff0c7224 */ /* 0x000fe200078e0a0c */
[----:B------:R-:W-:Y:S01]  /*66f0*/  STL [R1+0x12b8], R11 ;  /* 0x0012b80b01007387 */ /* 0x000fe20000100800 */
[----:B-1----:R-:W-:-:S02]  /*6700*/  IABS R7, R24 ;  /* 0x0000001800077213 */ /* 0x002fc40000000000 */
[----:B------:R-:W-:Y:S01]  /*6710*/  IMAD R6, R8, R12, R6 ;  /* 0x0000000c08067224 */ /* 0x000fe200078e0206 */
[----:B------:R0:W-:Y:S01]  /*6720*/  STL [R1+0x1294], R18 ;  /* 0x0012941201007387 */ /* 0x0001e20000100800 */
[----:B------:R-:W-:Y:S01]  /*6730*/  IMAD.HI.U32 R12, R9, R37, RZ ;  /* 0x00000025090c7227 */ /* 0x000fe200078e00ff */
[----:B------:R-:W-:-:S03]  /*6740*/  IABS R38, R11 ;  /* 0x0000000b00267213 */ /* 0x000fc60000000000 */
[----:B------:R-:W-:Y:S02]  /*6750*/  IMAD.MOV R12, RZ, RZ, -R12 ;  /* 0x000000ffff0c7224 */ /* 0x000fe400078e0a0c */
[----:B------:R-:W-:-:S04]  /*6760*/  IMAD.HI.U32 R92, R9, R7, RZ ;  /* 0x00000007095c7227 */ /* 0x000fc800078e00ff */
[----:B0-----:R-:W-:Y:S02]  /*6770*/  VIADD R18, R0, 0xf0 ;  /* 0x000000f000127836 */ /* 0x001fe40000000000 */
[----:B------:R-:W-:Y:S02]  /*6780*/  IMAD R37, R8, R12, R37 ;  /* 0x0000000c08257224 */ /* 0x000fe400078e0225 */
[----:B------:R-:W-:Y:S01]  /*6790*/  IMAD.MOV R92, RZ, RZ, -R92 ;  /* 0x000000ffff5c7224 */ /* 0x000fe200078e0a5c */
[----:B------:R0:W-:Y:S01]  /*67a0*/  STL [R1+0x1260], R18 ;  /* 0x0012601201007387 */ /* 0x0001e20000100800 */
[----:B------:R-:W-:Y:S01]  /*67b0*/  IABS R12, R18 ;  /* 0x00000012000c7213 */ /* 0x000fe20000000000 */
[----:B------:R-:W-:Y:S02]  /*67c0*/  IMAD.HI.U32 R91, R9, R38, RZ ;  /* 0x00000026095b7227 */ /* 0x000fe400078e00ff */
[----:B------:R-:W2:Y:S02]  /*67d0*/  LDL.LU R81, [R1+0x137c] ;  /* 0x00137c0001517983 */ /* 0x000ea40000300800 */
[----:B------:R-:W-:-:S02]  /*67e0*/  @!P0 IMAD.IADD R39, R39, 0x1, -R15 ;  /* 0x0000000127278824 */ /* 0x000fc400078e0a0f */
[----:B------:R-:W-:Y:S02]  /*67f0*/  IMAD R7, R8, R92, R7 ;  /* 0x0000005c08077224 */ /* 0x000fe400078e0207 */
[----:B0-----:R-:W-:Y:S02]  /*6800*/  VIADD R18, R0, 0xf1 ;  /* 0x000000f100127836 */ /* 0x001fe40000000000 */
[----:B------:R-:W-:Y:S02]  /*6810*/  IMAD.MOV R91, RZ, RZ, -R91 ;  /* 0x000000ffff5b7224 */ /* 0x000fe400078e0a5b */
[----:B------:R-:W-:Y:S01]  /*6820*/  IMAD.HI.U32 R92, R9, R13, RZ ;  /* 0x0000000d095c7227 */ /* 0x000fe200078e00ff */
[----:B------:R0:W-:Y:S01]  /*6830*/  STL [R1+0x1228], R18 ;  /* 0x0012281201007387 */ /* 0x0001e20000100800 */
[----:B------:R-:W-:Y:S02]  /*6840*/  IABS R15, R18 ;  /* 0x00000012000f7213 */ /* 0x000fe40000000000 */
[----:B------:R-:W-:-:S02]  /*6850*/  IMAD R38, R8, R91, R38 ;  /* 0x0000005b08267224 */ /* 0x000fc400078e0226 */
[----:B------:R-:W-:Y:S01]  /*6860*/  IMAD.MOV R92, RZ, RZ, -R92 ;  /* 0x000000ffff5c7224 */ /* 0x000fe200078e0a5c */
[----:B0-----:R-:W3:Y:S01]  /*6870*/  LDL R18, [R1+0xf50] ;  /* 0x000f500001127983 */ /* 0x001ee20000100800 */
[----:B------:R-:W-:-:S04]  /*6880*/  IMAD.HI.U32 R91, R9, R12, RZ ;  /* 0x0000000c095b7227 */ /* 0x000fc800078e00ff */
[----:B------:R-:W-:Y:S02]  /*6890*/  IMAD R13, R8, R92, R13 ;  /* 0x0000005c080d7224 */ /* 0x000fe400078e020d */
[----:B------:R-:W-:-:S04]  /*68a0*/  IMAD.MOV R92, RZ, RZ, -R91 ;  /* 0x000000ffff5c7224 */ /* 0x000fc800078e0a5b */
[C---:B------:R-:W-:Y:S02]  /*68b0*/  IMAD R12, R8.reuse, R92, R12 ;  /* 0x0000005c080c7224 */ /* 0x040fe400078e020c */
[----:B------:R-:W4:Y:S01]  /*68c0*/  LDL R92, [R1+0xf44] ;  /* 0x000f4400015c7983 */ /* 0x000f220000100800 */
[----:B------:R-:W-:Y:S02]  /*68d0*/  ISETP.GT.U32.AND P5, PT, R8, R83, PT ;  /* 0x000000530800720c */ /* 0x000fe40003fa4070 */
[----:B------:R-:W-:Y:S01]  /*68e0*/  ISETP.NE.AND P1, PT, R10, RZ, PT ;  /* 0x000000ff0a00720c */ /* 0x000fe20003f25270 */
[----:B------:R-:W-:Y:S01]  /*68f0*/  @!P2 IMAD.MOV R39, RZ, RZ, -R39 ;  /* 0x000000ffff27a224 */ /* 0x000fe200078e0a27 */
[----:B------:R-:W-:-:S09]  /*6900*/  ISETP.GT.U32.AND P0, PT, R8, R14, PT ;  /* 0x0000000e0800720c */ /* 0x000fd20003f04070 */
[--C-:B------:R-:W-:Y:S02]  /*6910*/  @!P5 IMAD.IADD R83, R83, 0x1, -R8.reuse ;  /* 0x000000015353d824 */ /* 0x100fe400078e0a08 */
[----:B------:R-:W-:Y:S02]  /*6920*/  @!P1 LOP3.LUT R39, RZ, R10, RZ, 0x33, !PT ;  /* 0x0000000aff279212 */ /* 0x000fe400078e33ff */
[C---:B------:R-:W-:Y:S02]  /*6930*/  ISETP.GT.U32.AND P1, PT, R8.reuse, R86, PT ;  /* 0x000000560800720c */ /* 0x040fe40003f24070 */
[----:B------:R-:W-:Y:S01]  /*6940*/  ISETP.GT.U32.AND P6, PT, R8, R82, PT ;  /* 0x000000520800720c */ /* 0x000fe20003fc4070 */
[----:B------:R-:W-:Y:S01]  /*6950*/  @!P0 IMAD.IADD R14, R14, 0x1, -R8 ;  /* 0x000000010e0e8824 */ /* 0x000fe200078e0a08 */
[C---:B------:R-:W-:Y:S01]  /*6960*/  ISETP.GT.U32.AND P4, PT, R8.reuse, R16, PT ;  /* 0x000000100800720c */ /* 0x040fe20003f84070 */
[----:B------:R-:W4:Y:S01]  /*6970*/  LDL R10, [R1+0xf7c] ;  /* 0x000f7c00010a7983 */ /* 0x000f220000100800 */
[----:B------:R-:W-:-:S07]  /*6980*/  ISETP.GT.U32.AND P0, PT, R8, R85, PT ;  /* 0x000000550800720c */ /* 0x000fce0003f04070 */
[--C-:B------:R-:W-:Y:S02]  /*6990*/  @!P1 IMAD.IADD R86, R86, 0x1, -R8.reuse ;  /* 0x0000000156569824 */ /* 0x100fe400078e0a08 */
[--C-:B------:R-:W-:Y:S01]  /*69a0*/  @!P6 IMAD.IADD R82, R82, 0x1, -R8.reuse ;  /* 0x000000015252e824 */ /* 0x100fe200078e0a08 */
[----:B------:R-:W-:Y:S01]  /*69b0*/  ISETP.GT.U32.AND P6, PT, R8, R14, PT ;  /* 0x0000000e0800720c */ /* 0x000fe20003fc4070 */
[--C-:B------:R-:W-:Y:S01]  /*69c0*/  @!P4 IMAD.IADD R16, R16, 0x1, -R8.reuse ;  /* 0x000000011010c824 */ /* 0x100fe200078e0a08 */
[----:B------:R-:W-:Y:S01]  /*69d0*/  ISETP.GT.U32.AND P2, PT, R8, R84, PT ;  /* 0x000000540800720c */ /* 0x000fe20003f44070 */
[----:B------:R-:W-:Y:S01]  /*69e0*/  @!P0 IMAD.IADD R85, R85, 0x1, -R8 ;  /* 0x0000000155558824 */ /* 0x000fe200078e0a08 */
[----:B------:R-:W-:Y:S01]  /*69f0*/  ISETP.GE.AND P4, PT, R0, RZ, PT ;  /* 0x000000ff0000720c */ /* 0x000fe20003f86270 */
[----:B------:R-:W-:-:S04]  /*6a00*/  IMAD.HI.U32 R91, R9, R15, RZ ;  /* 0x0000000f095b7227 */ /* 0x000fc800078e00ff */
[----:B------:R-:W-:-:S04]  /*6a10*/  IMAD.MOV R91, RZ, RZ, -R91 ;  /* 0x000000ffff5b7224 */ /* 0x000fc800078e0a5b */
[--C-:B------:R-:W-:Y:S02]  /*6a20*/  @!P6 IMAD.IADD R14, R14, 0x1, -R8.reuse ;  /* 0x000000010e0ee824 */ /* 0x100fe400078e0a08 */
[----:B------:R-:W-:Y:S01]  /*6a30*/  @!P2 IMAD.IADD R84, R84, 0x1, -R8 ;  /* 0x000000015454a824 */ /* 0x000fe200078e0a08 */
[C---:B------:R-:W-:Y:S01]  /*6a40*/  ISETP.GT.U32.AND P2, PT, R8.reuse, R82, PT ;  /* 0x000000520800720c */ /* 0x040fe20003f44070 */
[----:B------:R-:W-:Y:S02]  /*6a50*/  @!P4 IMAD.MOV R14, RZ, RZ, -R14 ;  /* 0x000000ffff0ec224 */ /* 0x000fe400078e0a0e */
[----:B------:R-:W-:Y:S02]  /*6a60*/  IMAD R15, R8, R91, R15 ;  /* 0x0000005b080f7224 */ /* 0x000fe400078e020f */
[----:B------:R-:W4:Y:S08]  /*6a70*/  LDL R91, [R1+0xf60] ;  /* 0x000f6000015b7983 */ /* 0x000f300000100800 */
[----:B------:R-:W-:Y:S01]  /*6a80*/  @!P2 IMAD.IADD R82, R82, 0x1, -R8 ;  /* 0x000000015252a824 */ /* 0x000fe200078e0a08 */
[----:B------:R-:W-:-:S13]  /*6a90*/  ISETP.GT.U32.AND P2, PT, R8, R16, PT ;  /* 0x000000100800720c */ /* 0x000fda0003f44070 */
[----:B------:R-:W-:Y:S01]  /*6aa0*/  @!P2 IMAD.IADD R16, R16, 0x1, -R8 ;  /* 0x000000011010a824 */ /* 0x000fe200078e0a08 */
[----:B--2---:R-:W-:-:S13]  /*6ab0*/  ISETP.GT.U32.AND P3, PT, R8, R81, PT ;  /* 0x000000510800720c */ /* 0x004fda0003f64070 */
[----:B------:R-:W-:-:S05]  /*6ac0*/  @!P3 IMAD.IADD R81, R81, 0x1, -R8 ;  /* 0x000000015151b824 */ /* 0x000fca00078e0a08 */
[----:B------:R-:W-:Y:S02]  /*6ad0*/  ISETP.GT.U32.AND P5, PT, R8, R81, PT ;  /* 0x000000510800720c */ /* 0x000fe40003fa4070 */
[----:B---3--:R-:W-:-:S11]  /*6ae0*/  ISETP.GE.AND P1, PT, R18, RZ, PT ;  /* 0x000000ff1200720c */ /* 0x008fd60003f26270 */
[----:B------:R-:W-:-:S04]  /*6af0*/  @!P5 IMAD.IADD R81, R81, 0x1, -R8 ;  /* 0x000000015151d824 */ /* 0x000fc800078e0a08 */
[----:B------:R-:W-:Y:S02]  /*6b00*/  IMAD.MOV.U32 R18, RZ, RZ, R81 ;  /* 0x000000ffff127224 */ /* 0x000fe400078e0051 */
[----:B------:R-:W2:Y:S01]  /*6b10*/  LDL R81, [R1+0xf5c] ;  /* 0x000f5c0001517983 */ /* 0x000ea20000100800 */
[----:B----4-:R-:W-:-:S03]  /*6b20*/  ISETP.GE.AND P0, PT, R92, RZ, PT ;  /* 0x000000ff5c00720c */ /* 0x010fc60003f06270 */
[----:B------:R-:W3:Y:S04]  /*6b30*/  LDL R92, [R1+0xf80] ;  /* 0x000f8000015c7983 */ /* 0x000ee80000100800 */
[----:B------:R-:W-:Y:S06]  /*6b40*/  STL [R1+0x3c], R14 ;  /* 0x00003c0e01007387 */ /* 0x000fec0000100800 */
[----:B------:R-:W-:-:S05]  /*6b50*/  @!P0 IMAD.MOV R18, RZ, RZ, -R18 ;  /* 0x000000ffff128224 */ /* 0x000fca00078e0a12 */
[----:B------:R0:W-:Y:S04]  /*6b60*/  STL [R1+0x38], R18 ;  /* 0x0000381201007387 */ /* 0x0001e80000100800 */
[----:B0-----:R-:W4:Y:S01]  /*6b70*/  LDL.LU R18, [R1+0x1378] ;  /* 0x0013780001127983 */ /* 0x001f220000300800 */
[----:B------:R-:W-:-:S04]  /*6b80*/  IMAD.MOV.U32 R14, RZ, RZ, R82 ;  /* 0x000000ffff0e7224 */ /* 0x000fc800078e0052 */
[----:B------:R-:W-:-:S05]  /*6b90*/  @!P1 IMAD.MOV R14, RZ, RZ, -R14 ;  /* 0x000000ffff0e9224 */ /* 0x000fca00078e0a0e */
[----:B------:R0:W-:Y:S02]  /*6ba0*/  STL [R1+0x2d4], R14 ;  /* 0x0002d40e01007387 */ /* 0x0001e40000100800 */
[----:B0-----:R-:W-:-:S05]  /*6bb0*/  VIADD R14, R0, 0xf8 ;  /* 0x000000f8000e7836 */ /* 0x001fca0000000000 */
[----:B------:R-:W-:Y:S04]  /*6bc0*/  STL [R1+0x11b8], R14 ;  /* 0x0011b80e01007387 */ /* 0x000fe80000100800 */
[----:B------:R0:W-:Y:S04]  /*6bd0*/  STL [R1+0x1300], R16 ;  /* 0x0013001001007387 */ /* 0x0001e80000100800 */
[----:B0-----:R-:W4:Y:S01]  /*6be0*/  LDL R16, [R1+0xfa4] ;  /* 0x000fa40001107983 */ /* 0x001f220000100800 */
[C---:B------:R-:W-:Y:S02]  /*6bf0*/  ISETP.GT.U32.AND P3, PT, R8.reuse, R90, PT ;  /* 0x0000005a0800720c */ /* 0x040fe40003f64070 */
[----:B------:R-:W-:-:S02]  /*6c00*/  ISETP.GT.U32.AND P5, PT, R8, R85, PT ;  /* 0x000000550800720c */ /* 0x000fc40003fa4070 */
[----:B------:R-:W-:-:S09]  /*6c10*/  ISETP.GT.U32.AND P4, PT, R8, R17, PT ;  /* 0x000000110800720c */ /* 0x000fd20003f84070 */
[--C-:B------:R-:W-:Y:S01]  /*6c20*/  @!P3 IMAD.IADD R90, R90, 0x1, -R8.reuse ;  /* 0x000000015a5ab824 */ /* 0x100fe200078e0a08 */
[C---:B------:R-:W-:Y:S01]  /*6c30*/  ISETP.GT.U32.AND P3, PT, R8.reuse, R83, PT ;  /* 0x000000530800720c */ /* 0x040fe20003f64070 */
[--C-:B------:R-:W-:Y:S01]  /*6c40*/  @!P5 IMAD.IADD R85, R85, 0x1, -R8.reuse ;  /* 0x000000015555d824 */ /* 0x100fe200078e0a08 */
[----:B------:R-:W-:Y:S01]  /*6c50*/  ISETP.GT.U32.AND P6, PT, R8, R84, PT ;  /* 0x000000540800720c */ /* 0x000fe20003fc4070 */
[----:B------:R-:W-:Y:S01]  /*6c60*/  @!P4 IMAD.IADD R17, R17, 0x1, -R8 ;  /* 0x000000011111c824 */ /* 0x000fe200078e0a08 */
[----:B------:R-:W-:-:S09]  /*6c70*/  ISETP.GE.AND P4, PT, R10, RZ, PT ;  /* 0x000000ff0a00720c */ /* 0x000fd20003f86270 */
[----:B------:R-:W-:-:S04]  /*6c80*/  @!P3 IMAD.IADD R83, R83, 0x1, -R8 ;  /* 0x000000015353b824 */ /* 0x000fc800078e0a08 */
[----:B------:R-:W-:Y:S01]  /*6c90*/  IMAD.MOV.U32 R10, RZ, RZ, R83 ;  /* 0x000000ffff0a7224 */ /* 0x000fe200078e0053 */
[C---:B------:R-:W-:Y:S01]  /*6ca0*/  ISETP.GT.U32.AND P0, PT, R8.reuse, R86, PT ;  /* 0x000000560800720c */ /* 0x040fe20003f04070 */
[----:B------:R-:W-:Y:S01]  /*6cb0*/  STL [R1+0x1304], R17 ;  /* 0x0013041101007387 */ /* 0x000fe20000100800 */
[----:B------:R-:W-:Y:S01]  /*6cc0*/  ISETP.GT.U32.AND P1, PT, R8, R90, PT ;  /* 0x0000005a0800720c */ /* 0x000fe20003f24070 */
[----:B------:R-:W-:Y:S01]  /*6cd0*/  @!P6 IMAD.IADD R84, R84, 0x1, -R8 ;  /* 0x000000015454e824 */ /* 0x000fe200078e0a08 */
[----:B------:R-:W-:-:S09]  /*6ce0*/  ISETP.GT.U32.AND P6, PT, R8, R88, PT ;  /* 0x000000580800720c */ /* 0x000fd20003fc4070 */
[--C-:B------:R-:W-:Y:S01]  /*6cf0*/  @!P0 IMAD.IADD R86, R86, 0x1, -R8.reuse ;  /* 0x0000000156568824 */ /* 0x100fe200078e0a08 */
[----:B------:R-:W-:Y:S01]  /*6d00*/  ISETP.GE.AND P0, PT, R91, RZ, PT ;  /* 0x000000ff5b00720c */ /* 0x000fe20003f06270 */
[----:B------:R-:W-:Y:S02]  /*6d10*/  IMAD.MOV.U32 R91, RZ, RZ, R85 ;  /* 0x000000ffff5b7224 */ /* 0x000fe400078e0055 */
[--C-:B------:R-:W-:Y:S02]  /*6d20*/  @!P1 IMAD.IADD R90, R90, 0x1, -R8.reuse ;  /* 0x000000015a5a9824 */ /* 0x100fe400078e0a08 */
[----:B------:R-:W-:Y:S02]  /*6d30*/  @!P6 IMAD.IADD R88, R88, 0x1, -R8 ;  /* 0x000000015858e824 */ /* 0x000fe400078e0a08 */
[----:B------:R-:W-:Y:S01]  /*6d40*/  @!P4 IMAD.MOV R91, RZ, RZ, -R91 ;  /* 0x000000ffff5bc224 */ /* 0x000fe200078e0a5b */
[----:B------:R-:W-:-:S13]  /*6d50*/  ISETP.GT.U32.AND P4, PT, R8, R21, PT ;  /* 0x000000150800720c */ /* 0x000fda0003f84070 */
[----:B------:R-:W-:Y:S01]  /*6d60*/  @!P4 IMAD.IADD R21, R21, 0x1, -R8 ;  /* 0x000000011515c824 */ /* 0x000fe200078e0a08 */
[----:B--2---:R-:W-:-:S13]  /*6d70*/  ISETP.GE.AND P5, PT, R81, RZ, PT ;  /* 0x000000ff5100720c */ /* 0x004fda0003fa6270 */
[----:B------:R-:W-:-:S05]  /*6d80*/  @!P5 IMAD.MOV R10, RZ, RZ, -R10 ;  /* 0x000000ffff0ad224 */ /* 0x000fca00078e0a0a */
[----:B------:R0:W-:Y:S04]  /*6d90*/  STL [R1+0x34], R10 ;  /* 0x0000340a01007387 */ /* 0x0001e80000100800 */
[----:B------:R-:W2:Y:S01]  /*6da0*/  LDL R82, [R1+0xfd4] ;  /* 0x000fd40001527983 */ /* 0x000ea20000100800 */
[----:B---3--:R-:W-:-:S03]  /*6db0*/  ISETP.GE.AND P1, PT, R92, RZ, PT ;  /* 0x000000ff5c00720c */ /* 0x008fc60003f26270 */
[----:B------:R-:W3:Y:S04]  /*6dc0*/  LDL R81, [R1+0xfd0] ;  /* 0x000fd00001517983 */ /* 0x000ee80000100800 */
[----:B0-----:R-:W3:Y:S01]  /*6dd0*/  LDL R10, [R1+0xfa0] ;  /* 0x000fa000010a7983 */ /* 0x001ee20000100800 */
[----:B----4-:R-:W-:Y:S01]  /*6de0*/  ISETP.GT.U32.AND P6, PT, R8, R18, PT ;  /* 0x000000120800720c */ /* 0x010fe20003fc4070 */
[----:B------:R-:W-:-:S04]  /*6df0*/  IMAD.MOV.U32 R92, RZ, RZ, R84 ;  /* 0x000000ffff5c7224 */ /* 0x000fc800078e0054 */
[----:B------:R-:W-:Y:S02]  /*6e00*/  @!P0 IMAD.MOV R92, RZ, RZ, -R92 ;  /* 0x000000ffff5c8224 */ /* 0x000fe400078e0a5c */
[----:B------:R-:W-:-:S03]  /*6e10*/  @!P1 IMAD.MOV R86, RZ, RZ, -R86 ;  /* 0x000000ffff569224 */ /* 0x000fc600078e0a56 */
[----:B------:R0:W-:Y:S03]  /*6e20*/  STL [R1+0x1308], R92 ;  /* 0x0013085c01007387 */ /* 0x0001e60000100800 */
[----:B------:R-:W-:Y:S01]  /*6e30*/  @!P6 IMAD.IADD R18, R18, 0x1, -R8 ;  /* 0x000000011212e824 */ /* 0x000fe200078e0a08 */
[----:B------:R1:W-:Y:S04]  /*6e40*/  STL [R1+0x130c], R91 ;  /* 0x00130c5b01007387 */ /* 0x0003e80000100800 */
[----:B------:R4:W-:Y:S04]  /*6e50*/  STL [R1+0x1310], R86 ;  /* 0x0013105601007387 */ /* 0x0009e80000100800 */
[----:B------:R-:W-:Y:S04]  /*6e60*/  STL [R1+0x1314], R18 ;  /* 0x0013141201007387 */ /* 0x000fe80000100800 */
[----:B------:R-:W-:Y:S04]  /*6e70*/  STL [R1+0x1318], R21 ;  /* 0x0013181501007387 */ /* 0x000fe80000100800 */
[----:B------:R-:W4:Y:S01]  /*6e80*/  LDL R17, [R1+0x10f0] ;  /* 0x0010f00001117983 */ /* 0x000f220000100800 */
[----:B------:R-:W-:-:S03]  /*6e90*/  ISETP.GE.AND P1, PT, R16, RZ, PT ;  /* 0x000000ff1000720c */ /* 0x000fc60003f26270 */
[----:B------:R-:W4:Y:S04]  /*6ea0*/  LDL R84, [R1+0x10e0] ;  /* 0x0010e00001547983 */ /* 0x000f280000100800 */
[----:B------:R-:W4:Y:S01]  /*6eb0*/  LDL R16, [R1+0x10b8] ;  /* 0x0010b80001107983 */ /* 0x000f220000100800 */
[C---:B------:R-:W-:Y:S02]  /*6ec0*/  ISETP.GT.U32.AND P3, PT, R8.reuse, R87, PT ;  /* 0x000000570800720c */ /* 0x040fe40003f64070 */
[C---:B------:R-:W-:Y:S01]  /*6ed0*/  ISETP.GT.U32.AND P2, PT, R8.reuse, R89, PT ;  /* 0x000000590800720c */ /* 0x040fe20003f44070 */
[----:B------:R-:W4:Y:S10]  /*6ee0*/  LDL R83, [R1+0x10d8] ;  /* 0x0010d80001537983 */ /* 0x000f340000100800 */
[----:B------:R-:W-:Y:S01]  /*6ef0*/  @!P3 IMAD.IADD R87, R87, 0x1, -R8 ;  /* 0x000000015757b824 */ /* 0x000fe200078e0a08 */
[----:B------:R-:W-:-:S02]  /*6f00*/  ISETP.GT.U32.AND P3, PT, R8, R63, PT ;  /* 0x0000003f0800720c */ /* 0x000fc40003f64070 */
[C---:B------:R-:W-:Y:S01]  /*6f10*/  ISETP.GT.U32.AND P0, PT, R8.reuse, R88, PT ;  /* 0x000000580800720c */ /* 0x040fe20003f04070 */
[----:B------:R-:W-:Y:S01]  /*6f20*/  @!P2 IMAD.IADD R89, R89, 0x1, -R8 ;  /* 0x000000015959a824 */ /* 0x000fe200078e0a08 */
[----:B------:R-:W-:-:S04]  /*6f30*/  ISETP.GT.U32.AND P2, PT, R8, R87, PT ;  /* 0x000000570800720c */ /* 0x000fc80003f44070 */
[----:B------:R-:W-:-:S05]  /*6f40*/  ISETP.GT.U32.AND P5, PT, R8, R89, PT ;  /* 0x000000590800720c */ /* 0x000fca0003fa4070 */
[----:B------:R-:W-:-:S05]  /*6f50*/  @!P3 IMAD.IADD R63, R63, 0x1, -R8 ;  /* 0x000000013f3fb824 */ /* 0x000fca00078e0a08 */
[----:B------:R-:W-:Y:S01]  /*6f60*/  ISETP.GT.U32.AND P3, PT, R8, R63, PT ;  /* 0x0000003f0800720c */ /* 0x000fe20003f64070 */
[--C-:B------:R-:W-:Y:S01]  /*6f70*/  @!P0 IMAD.IADD R88, R88, 0x1, -R8.reuse ;  /* 0x0000000158588824 */ /* 0x100fe200078e0a08 */
[C---:B------:R-:W-:Y:S02]  /*6f80*/  ISETP.GT.U32.AND P0, PT, R8.reuse, R66, PT ;  /* 0x000000420800720c */ /* 0x040fe40003f04070 */
[C---:B------:R-:W-:Y:S01]  /*6f90*/  ISETP.GT.U32.AND P6, PT, R8.reuse, R65, PT ;  /* 0x000000410800720c */ /* 0x040fe20003fc4070 */
[--C-:B------:R-:W-:Y:S01]  /*6fa0*/  @!P2 IMAD.IADD R87, R87, 0x1, -R8.reuse ;  /* 0x000000015757a824 */ /* 0x100fe200078e0a08 */
[C---:B------:R-:W-:Y:S01]  /*6fb0*/  ISETP.GT.U32.AND P2, PT, R8.reuse, R64, PT ;  /* 0x000000400800720c */ /* 0x040fe20003f44070 */
[----:B------:R-:W-:Y:S01]  /*6fc0*/  @!P5 IMAD.IADD R89, R89, 0x1, -R8 ;  /* 0x000000015959d824 */ /* 0x000fe200078e0a08 */
[----:B------:R-:W-:-:S05]  /*6fd0*/  ISETP.GT.U32.AND P5, PT, R8, R67, PT ;  /* 0x000000430800720c */ /* 0x000fca0003fa4070 */
[--C-:B------:R-:W-:Y:S02]  /*6fe0*/  @!P3 IMAD.IADD R63, R63, 0x1, -R8.reuse ;  /* 0x000000013f3fb824 */ /* 0x100fe400078e0a08 */
[--C-:B------:R-:W-:Y:S01]  /*6ff0*/  @!P0 IMAD.IADD R66, R66, 0x1, -R8.reuse ;  /* 0x0000000142428824 */ /* 0x100fe200078e0a08 */
[----:B------:R-:W-:Y:S01]  /*7000*/  ISETP.GT.U32.AND P0, PT, R8, R20, PT ;  /* 0x000000140800720c */ /* 0x000fe20003f04070 */
[--C-:B------:R-:W-:Y:S02]  /*7010*/  @!P6 IMAD.IADD R65, R65, 0x1, -R8.reuse ;  /* 0x000000014141e824 */ /* 0x100fe400078e0a08 */
[--C-:B------:R-:W-:Y:S02]  /*7020*/  @!P2 IMAD.IADD R64, R64, 0x1, -R8.reuse ;  /* 0x000000014040a824 */ /* 0x100fe400078e0a08 */
[----:B------:R-:W-:Y:S01]  /*7030*/  @!P5 IMAD.IADD R67, R67, 0x1, -R8 ;  /* 0x000000014343d824 */ /* 0x000fe200078e0a08 */
[----:B------:R-:W-:Y:S01]  /*7040*/  ISETP.GT.U32.AND P5, PT, R8, R65, PT ;  /* 0x000000410800720c */ /* 0x000fe20003fa4070 */
[----:B------:R-:W-:-:S06]  /*7050*/  @!P1 IMAD.MOV R90, RZ, RZ, -R90 ;  /* 0x000000ffff5a9224 */ /* 0x000fcc00078e0a5a */
[----:B------:R-:W-:Y:S01]  /*7060*/  @!P0 IMAD.IADD R20, R20, 0x1, -R8 ;  /* 0x0000000114148824 */ /* 0x000fe200078e0a08 */
[----:B------:R-:W-:-:S05]  /*7070*/  ISETP.GT.U32.AND P0, PT, R8, R70, PT ;  /* 0x000000460800720c */ /* 0x000fca0003f04070 */
[----:B------:R-:W-:Y:S01]  /*7080*/  @!P5 IMAD.IADD R65, R65, 0x1, -R8 ;  /* 0x000000014141d824 */ /* 0x000fe200078e0a08 */
[----:B------:R-:W-:-:S07]  /*7090*/  ISETP.GT.U32.AND P5, PT, R8, R71, PT ;  /* 0x000000470800720c */ /* 0x000fce0003fa4070 */
[----:B------:R-:W-:-:S06]  /*70a0*/  @!P0 IMAD.IADD R70, R70, 0x1, -R8 ;  /* 0x0000000146468824 */ /* 0x000fcc00078e0a08 */
[----:B------:R-:W-:Y:S01]  /*70b0*/  @!P5 IMAD.IADD R71, R71, 0x1, -R8 ;  /* 0x000000014747d824 */ /* 0x000fe200078e0a08 */
[----:B--2---:R-:W-:Y:S02]  /*70c0*/  ISETP.GE.AND P3, PT, R82, RZ, PT ;  /* 0x000000ff5200720c */ /* 0x004fe40003f66270 */
[----:B------:R-:W2:Y:S01]  /*70d0*/  LDL R82, [R1+0x1044] ;  /* 0x0010440001527983 */ /* 0x000ea20000100800 */
[----:B---3--:R-:W-:Y:S02]  /*70e0*/  ISETP.GE.AND P4, PT, R10, RZ, PT ;  /* 0x000000ff0a00720c */ /* 0x008fe40003f86270 */
[----:B------:R-:W-:Y:S02]  /*70f0*/  ISETP.GE.AND P2, PT, R81, RZ, PT ;  /* 0x000000ff5100720c */ /* 0x000fe40003f46270 */
[----:B------:R-:W3:Y:S09]  /*7100*/  LDL R81, [R1+0x103c] ;  /* 0x00103c0001517983 */ /* 0x000ef20000100800 */
[----:B------:R-:W-:Y:S01]  /*7110*/  @!P4 IMAD.MOV R87, RZ, RZ, -R87 ;  /* 0x000000ffff57c224 */ /* 0x000fe200078e0a57 */
[----:B------:R-:W-:Y:S01]  /*7120*/  ISETP.GT.U32.AND P4, PT, R8, R19, PT ;  /* 0x000000130800720c */ /* 0x000fe20003f84070 */
[----:B------:R-:W-:-:S02]  /*7130*/  @!P3 IMAD.MOV R88, RZ, RZ, -R88 ;  /* 0x000000ffff58b224 */ /* 0x000fc400078e0a58 */
[----:B------:R-:W-:Y:S01]  /*7140*/  @!P2 IMAD.MOV R89, RZ, RZ, -R89 ;  /* 0x000000ffff59a224 */ /* 0x000fe200078e0a59 */
[----:B------:R-:W-:Y:S04]  /*7150*/  STL [R1+0x131c], R90 ;  /* 0x00131c5a01007387 */ /* 0x000fe80000100800 */
[----:B------:R-:W-:Y:S05]  /*7160*/  STL [R1+0x1320], R87 ;  /* 0x0013205701007387 */ /* 0x000fea0000100800 */
[----:B------:R-:W-:Y:S01]  /*7170*/  @!P4 IMAD.IADD R19, R19, 0x1, -R8 ;  /* 0x000000011313c824 */ /* 0x000fe200078e0a08 */
[----:B------:R-:W-:Y:S04]  /*7180*/  STL [R1+0x1324], R88 ;  /* 0x0013245801007387 */ /* 0x000fe80000100800 */
[----:B------:R-:W-:Y:S01]  /*7190*/  STL [R1+0x1328], R89 ;  /* 0x0013285901007387 */ /* 0x000fe20000100800 */
[----:B----4-:R-:W-:-:S03]  /*71a0*/  ISETP.GE.AND P0, PT, R17, RZ, PT ;  /* 0x000000ff1100720c */ /* 0x010fc60003f06270 */
        /* <DEDUP_REMOVED lines=8> */
[----:B0-----:R-:W4:Y:S01]  /*7230*/  LDL R92, [R1+0xfc8] ;  /* 0x000fc800015c7983 */ /* 0x001f220000100800 */
[C---:B------:R-:W-:Y:S02]  /*7240*/  ISETP.GT.U32.AND P1, PT, R8.reuse, R64, PT ;  /* 0x000000400800720c */ /* 0x040fe40003f24070 */
[C---:B------:R-:W-:Y:S01]  /*7250*/  ISETP.GT.U32.AND P4, PT, R8.reuse, R73, PT ;  /* 0x000000490800720c */ /* 0x040fe20003f84070 */
[----:B-1----:R-:W4:Y:S01]  /*7260*/  LDL R91, [R1+0xfdc] ;  /* 0x000fdc00015b7983 */ /* 0x002f220000100800 */
[----:B------:R-:W-:-:S03]  /*7270*/  ISETP.GT.U32.AND P2, PT, R8, R67, PT ;  /* 0x000000430800720c */ /* 0x000fc60003f44070 */
[----:B------:R-:W4:Y:S02]  /*7280*/  LDL R86, [R1+0xfd8] ;  /* 0x000fd80001567983 */ /* 0x000f240000100800 */
[--C-:B------:R-:W-:Y:S02]  /*7290*/  @!P6 IMAD.IADD R68, R68, 0x1, -R8.reuse ;  /* 0x000000014444e824 */ /* 0x100fe400078e0a08 */
[--C-:B------:R-:W-:Y:S01]  /*72a0*/  @!P3 IMAD.IADD R66, R66, 0x1, -R8.reuse ;  /* 0x000000014242b824 */ /* 0x100fe200078e0a08 */
[C---:B------:R-:W-:Y:S02]  /*72b0*/  ISETP.GT.U32.AND P3, PT, R8.reuse, R72, PT ;  /* 0x000000480800720c */ /* 0x040fe40003f64070 */
[----:B------:R-:W-:Y:S01]  /*72c0*/  ISETP.GT.U32.AND P6, PT, R8, R68, PT ;  /* 0x000000440800720c */ /* 0x000fe20003fc4070 */
[----:B------:R-:W-:Y:S01]  /*72d0*/  @!P1 IMAD.IADD R64, R64, 0x1, -R8 ;  /* 0x0000000140409824 */ /* 0x000fe200078e0a08 */
[----:B------:R-:W-:-:S09]  /*72e0*/  ISETP.GT.U32.AND P1, PT, R8, R69, PT ;  /* 0x000000450800720c */ /* 0x000fd20003f24070 */
[--C-:B------:R-:W-:Y:S02]  /*72f0*/  @!P3 IMAD.IADD R72, R72, 0x1, -R8.reuse ;  /* 0x000000014848b824 */ /* 0x100fe400078e0a08 */
[--C-:B------:R-:W-:Y:S01]  /*7300*/  @!P6 IMAD.IADD R68, R68, 0x1, -R8.reuse ;  /* 0x000000014444e824 */ /* 0x100fe200078e0a08 */
[----:B------:R-:W-:Y:S01]  /*7310*/  ISETP.GE.AND P6, PT, R84, RZ, PT ;  /* 0x000000ff5400720c */ /* 0x000fe20003fc6270 */
[--C-:B------:R-:W-:Y:S01]  /*7320*/  @!P1 IMAD.IADD R69, R69, 0x1, -R8.reuse ;  /* 0x0000000145459824 */ /* 0x100fe200078e0a08 */
[----:B------:R-:W-:Y:S01]  /*7330*/  ISETP.GE.AND P1, PT, R83, RZ, PT ;  /* 0x000000ff5300720c */ /* 0x000fe20003f26270 */
[----:B------:R-:W-:Y:S01]  /*7340*/  IMAD.MOV.U32 R84, RZ, RZ, R63 ;  /* 0x000000ffff547224 */ /* 0x000fe200078e003f */
[----:B------:R-:W-:Y:S01]  /*7350*/  IABS R14, R14 ;  /* 0x0000000e000e7213 */ /* 0x000fe20000000000 */
[----:B------:R-:W-:Y:S02]  /*7360*/  @!P4 IMAD.IADD R73, R73, 0x1, -R8 ;  /* 0x000000014949c824 */ /* 0x000fe400078e0a08 */
[----:B------:R-:W-:-:S06]  /*7370*/  IMAD.MOV.U32 R83, RZ, RZ, R64 ;  /* 0x000000ffff537224 */ /* 0x000fcc00078e0040 */
[----:B------:R-:W-:Y:S01]  /*7380*/  @!P6 IMAD.MOV R84, RZ, RZ, -R84 ;  /* 0x000000ffff54e224 */ /* 0x000fe200078e0a54 */
[----:B------:R-:W-:Y:S01]  /*7390*/  ISETP.GT.U32.AND P6, PT, R8, R72, PT ;  /* 0x000000480800720c */ /* 0x000fe20003fc4070 */
[----:B------:R-:W-:-:S04]  /*73a0*/  IMAD.HI.U32 R10, R9, R14, RZ ;  /* 0x0000000e090a7227 */ /* 0x000fc800078e00ff */
[----:B------:R-:W-:Y:S02]  /*73b0*/  @!P2 IMAD.IADD R67, R67, 0x1, -R8 ;  /* 0x000000014343a824 */ /* 0x000fe400078e0a08 */
[----:B------:R-:W-:Y:S02]  /*73c0*/  IMAD.MOV R10, RZ, RZ, -R10 ;  /* 0x000000ffff0a7224 */ /* 0x000fe400078e0a0a */
[----:B------:R-:W-:Y:S01]  /*73d0*/  @!P1 IMAD.MOV R83, RZ, RZ, -R83 ;  /* 0x000000ffff539224 */ /* 0x000fe200078e0a53 */
[----:B------:R-:W-:Y:S01]  /*73e0*/  STL [R1+0x1334], R84 ;  /* 0x0013345401007387 */ /* 0x000fe20000100800 */
[----:B------:R-:W-:Y:S02]  /*73f0*/  IMAD R14, R8, R10, R14 ;  /* 0x0000000a080e7224 */ /* 0x000fe400078e020e */
[----:B------:R-:W-:Y:S01]  /*7400*/  @!P6 IMAD.IADD R72, R72, 0x1, -R8 ;  /* 0x000000014848e824 */ /* 0x000fe200078e0a08 */
[----:B------:R-:W-:Y:S01]  /*7410*/  STL [R1+0x1338], R83 ;  /* 0x0013385301007387 */ /* 0x000fe20000100800 */
[----:B------:R-:W-:Y:S01]  /*7420*/  VIADD R10, R0, 0xf9 ;  /* 0x000000f9000a7836 */ /* 0x000fe20000000000 */
[----:B------:R-:W-:-:S02]  /*7430*/  ISETP.GT.U32.AND P6, PT, R8, R78, PT ;  /* 0x0000004e0800720c */ /* 0x000fc40003fc4070 */
[----:B------:R-:W-:-:S11]  /*7440*/  ISETP.GT.U32.AND P1, PT, R8, R70, PT ;  /* 0x000000460800720c */ /* 0x000fd60003f24070 */
[--C-:B------:R-:W-:Y:S02]  /*7450*/  @!P6 IMAD.IADD R78, R78, 0x1, -R8.reuse ;  /* 0x000000014e4ee824 */ /* 0x100fe400078e0a08 */
[----:B------:R-:W-:Y:S01]  /*7460*/  @!P1 IMAD.IADD R70, R70, 0x1, -R8 ;  /* 0x0000000146469824 */ /* 0x000fe200078e0a08 */
[----:B------:R-:W-:-:S13]  /*7470*/  ISETP.GT.U32.AND P1, PT, R8, R76, PT ;  /* 0x0000004c0800720c */ /* 0x000fda0003f24070 */
[----:B------:R-:W-:Y:S01]  /*7480*/  @!P1 IMAD.IADD R76, R76, 0x1, -R8 ;  /* 0x000000014c4c9824 */ /* 0x000fe200078e0a08 */
[----:B--2---:R-:W-:Y:S01]  /*7490*/  ISETP.GE.AND P3, PT, R82, RZ, PT ;  /* 0x000000ff5200720c */ /* 0x004fe20003f66270 */
[----:B------:R-:W-:-:S04]  /*74a0*/  IMAD.MOV.U32 R82, RZ, RZ, R65 ;  /* 0x000000ffff527224 */ /* 0x000fc800078e0041 */
[----:B------:R-:W-:Y:S01]  /*74b0*/  @!P0 IMAD.MOV R82, RZ, RZ, -R82 ;  /* 0x000000ffff528224 */ /* 0x000fe200078e0a52 */
[----:B------:R-:W-:Y:S02]  /*74c0*/  ISETP.GT.U32.AND P0, PT, R8, R71, PT ;  /* 0x000000470800720c */ /* 0x000fe40003f04070 */
[----:B---3--:R-:W-:Y:S01]  /*74d0*/  ISETP.GE.AND P4, PT, R81, RZ, PT ;  /* 0x000000ff5100720c */ /* 0x008fe20003f86270 */
[----:B------:R-:W-:-:S10]  /*74e0*/  IMAD.MOV.U32 R81, RZ, RZ, R66 ;  /* 0x000000ffff517224 */ /* 0x000fd400078e0042 */
[----:B------:R-:W-:Y:S01]  /*74f0*/  @!P0 IMAD.IADD R71, R71, 0x1, -R8 ;  /* 0x0000000147478824 */ /* 0x000fe200078e0a08 */
[----:B------:R-:W-:Y:S01]  /*7500*/  ISETP.GT.U32.AND P0, PT, R8, R77, PT ;  /* 0x0000004d0800720c */ /* 0x000fe20003f04070 */
[----:B------:R-:W-:Y:S02]  /*7510*/  @!P5 IMAD.MOV R81, RZ, RZ, -R81 ;  /* 0x000000ffff51d224 */ /* 0x000fe400078e0a51 */
[----:B------:R-:W-:Y:S01]  /*7520*/  @!P3 IMAD.MOV R67, RZ, RZ, -R67 ;  /* 0x000000ffff43b224 */ /* 0x000fe200078e0a43 */
[----:B------:R-:W-:Y:S01]  /*7530*/  STL [R1+0x133c], R82 ;  /* 0x00133c5201007387 */ /* 0x000fe20000100800 */
[----:B------:R-:W-:-:S03]  /*7540*/  @!P4 IMAD.MOV R68, RZ, RZ, -R68 ;  /* 0x000000ffff44c224 */ /* 0x000fc600078e0a44 */
[----:B------:R-:W-:Y:S04]  /*7550*/  STL [R1+0x1340], R81 ;  /* 0x0013405101007387 */ /* 0x000fe80000100800 */
[----:B------:R-:W-:Y:S01]  /*7560*/  STL [R1+0x1344], R67 ;  /* 0x0013444301007387 */ /* 0x000fe20000100800 */
[----:B------:R-:W-:-:S03]  /*7570*/  @!P0 IMAD.IADD R77, R77, 0x1, -R8 ;  /* 0x000000014d4d8824 */ /* 0x000fc600078e0a08 */
[----:B------:R0:W-:Y:S04]  /*7580*/  STL [R1+0x1348], R0 ;  /* 0x0013480001007387 */ /* 0x0001e80000100800 */
[----:B------:R1:W-:Y:S04]  /*7590*/  STL [R1+0x1160], R10 ;  /* 0x0011600a01007387 */ /* 0x0003e80000100800 */
[----:B------:R-:W-:Y:S01]  /*75a0*/  STL [R1+0x134c], R68 ;  /* 0x00134c4401007387 */ /* 0x000fe20000100800 */
[----:B----4-:R-:W-:Y:S01]  /*75b0*/  ISETP.GE.AND P6, PT, R16, RZ, PT ;  /* 0x000000ff1000720c */ /* 0x010fe20003fc6270 */
[----:B0-----:R-:W0:Y:S01]  /*75c0*/  LDC R0, c[0x0][0x3a0] ;  /* 0x0000e800ff007b82 */ /* 0x001e220000000800 */
[----:B------:R-:W-:Y:S01]  /*75d0*/  ISETP.GE.AND P0, PT, R17, RZ, PT ;  /* 0x000000ff1100720c */ /* 0x000fe20003f06270 */
[----:B------:R-:W2:Y:S04]  /*75e0*/  LDL R16, [R1+0x10cc] ;  /* 0x0010cc0001107983 */ /* 0x000ea80000100800 */
[----:B------:R-:W3:Y:S01]  /*75f0*/  LDL R17, [R1+0x1088] ;  /* 0x0010880001117983 */ /* 0x000ee20000100800 */
[----:B------:R-:W-:-:S03]  /*7600*/  ISETP.GE.AND P1, PT, R85, RZ, PT ;  /* 0x000000ff5500720c */ /* 0x000fc60003f26270 */
[----:B------:R-:W4:Y:S01]  /*7610*/  LDL R85, [R1+0x1090] ;  /* 0x0010900001557983 */ /* 0x000f220000100800 */
[----:B------:R-:W-:-:S13]  /*7620*/  ISETP.GT.U32.AND P2, PT, R8, R74, PT ;  /* 0x0000004a0800720c */ /* 0x000fda0003f44070 */
[----:B------:R-:W-:Y:S01]  /*7630*/  @!P2 IMAD.IADD R74, R74, 0x1, -R8 ;  /* 0x000000014a4aa824 */ /* 0x000fe200078e0a08 */
[----:B------:R-:W-:-:S13]  /*7640*/  ISETP.GT.U32.AND P2, PT, R8, R69, PT ;  /* 0x000000450800720c */ /* 0x000fda0003f44070 */
[----:B------:R-:W-:Y:S01]  /*7650*/  @!P2 IMAD.IADD R69, R69, 0x1, -R8 ;  /* 0x000000014545a824 */ /* 0x000fe200078e0a08 */
[C---:B------:R-:W-:Y:S02]  /*7660*/  ISETP.GT.U32.AND P2, PT, R8.reuse, R80, PT ;  /* 0x000000500800720c */ /* 0x040fe40003f44070 */
[C---:B------:R-:W-:Y:S02]  /*7670*/  ISETP.GT.U32.AND P4, PT, R8.reuse, R75, PT ;  /* 0x0000004b0800720c */ /* 0x040fe40003f84070 */
[C---:B------:R-:W-:Y:S02]  /*7680*/  ISETP.GT.U32.AND P3, PT, R8.reuse, R73, PT ;  /* 0x000000490800720c */ /* 0x040fe40003f64070 */
[----:B------:R-:W-:-:S07]  /*7690*/  ISETP.GT.U32.AND P5, PT, R8, R74, PT ;  /* 0x0000004a0800720c */ /* 0x000fce0003fa4070 */
[----:B------:R-:W-:Y:S01]  /*76a0*/  @!P2 IMAD.IADD R80, R80, 0x1, -R8 ;  /* 0x000000015050a824 */ /* 0x000fe200078e0a08 */
[----:B------:R-:W-:Y:S02]  /*76b0*/  ISETP.GE.AND P2, PT, R92, RZ, PT ;  /* 0x000000ff5c00720c */ /* 0x000fe40003f46270 */
[----:B------:R-:W4:Y:S01]  /*76c0*/  LDL R92, [R1+0x1050] ;  /* 0x00105000015c7983 */ /* 0x000f220000100800 */
[----:B------:R-:W-:Y:S01]  /*76d0*/  @!P1 IMAD.MOV R72, RZ, RZ, -R72 ;  /* 0x000000ffff489224 */ /* 0x000fe200078e0a48 */
[----:B------:R-:W-:Y:S01]  /*76e0*/  ISETP.GT.U32.AND P1, PT, R8, R77, PT ;  /* 0x0000004d0800720c */ /* 0x000fe20003f24070 */
[--C-:B------:R-:W-:Y:S01]  /*76f0*/  @!P4 IMAD.IADD R75, R75, 0x1, -R8.reuse ;  /* 0x000000014b4bc824 */ /* 0x100fe200078e0a08 */
[----:B------:R-:W-:Y:S01]  /*7700*/  ISETP.GE.AND P4, PT, R91, RZ, PT ;  /* 0x000000ff5b00720c */ /* 0x000fe20003f86270 */
[--C-:B------:R-:W-:Y:S01]  /*7710*/  @!P3 IMAD.IADD R73, R73, 0x1, -R8.reuse ;  /* 0x000000014949b824 */ /* 0x100fe200078e0a08 */
[----:B------:R-:W4:Y:S01]  /*7720*/  LDL R91, [R1+0x1058] ;  /* 0x00105800015b7983 */ /* 0x000f220000100800 */
[--C-:B------:R-:W-:Y:S01]  /*7730*/  @!P5 IMAD.IADD R74, R74, 0x1, -R8.reuse ;  /* 0x000000014a4ad824 */ /* 0x100fe200078e0a08 */
[----:B------:R-:W-:Y:S01]  /*7740*/  ISETP.GE.AND P5, PT, R86, RZ, PT ;  /* 0x000000ff5600720c */ /* 0x000fe20003fa6270 */
[----:B------:R-:W-:Y:S01]  /*7750*/  @!P0 IMAD.MOV R73, RZ, RZ, -R73 ;  /* 0x000000ffff498224 */ /* 0x000fe200078e0a49 */
[C---:B------:R-:W-:Y:S01]  /*7760*/  ISETP.GT.U32.AND P0, PT, R8.reuse, R78, PT ;  /* 0x0000004e0800720c */ /* 0x040fe20003f04070 */
[----:B------:R-:W4:Y:S04]  /*7770*/  LDL R86, [R1+0x104c] ;  /* 0x00104c0001567983 */ /* 0x000f280000100800 */
[----:B------:R-:W-:Y:S01]  /*7780*/  @!P1 IMAD.IADD R77, R77, 0x1, -R8 ;  /* 0x000000014d4d9824 */ /* 0x000fe200078e0a08 */
[----:B------:R-:W-:Y:S01]  /*7790*/  ISETP.GT.U32.AND P1, PT, R8, R41, PT ;  /* 0x000000290800720c */ /* 0x000fe20003f24070 */
[----:B------:R-:W-:-:S02]  /*77a0*/  @!P4 IMAD.MOV R70, RZ, RZ, -R70 ;  /* 0x000000ffff46c224 */ /* 0x000fc400078e0a46 */
[----:B------:R-:W-:Y:S02]  /*77b0*/  @!P2 IMAD.MOV R71, RZ, RZ, -R71 ;  /* 0x000000ffff47a224 */ /* 0x000fe400078e0a47 */
[----:B------:R-:W-:Y:S02]  /*77c0*/  @!P5 IMAD.MOV R69, RZ, RZ, -R69 ;  /* 0x000000ffff45d224 */ /* 0x000fe400078e0a45 */
[----:B------:R-:W-:Y:S01]  /*77d0*/  @!P0 IMAD.IADD R78, R78, 0x1, -R8 ;  /* 0x000000014e4e8824 */ /* 0x000fe200078e0a08 */
[C---:B------:R-:W-:Y:S01]  /*77e0*/  ISETP.GT.U32.AND P0, PT, R8.reuse, R42, PT ;  /* 0x0000002a0800720c */ /* 0x040fe20003f04070 */
[----:B------:R-:W-:Y:S01]  /*77f0*/  @!P6 IMAD.MOV R74, RZ, RZ, -R74 ;  /* 0x000000ffff4ae224 */ /* 0x000fe200078e0a4a */
[----:B------:R-:W-:Y:S01]  /*7800*/  STL [R1+0x1350], R69 ;  /* 0x0013504501007387 */ /* 0x000fe20000100800 */
[----:B------:R-:W-:-:S03]  /*7810*/  ISETP.GT.U32.AND P2, PT, R8, R76, PT ;  /* 0x0000004c0800720c */ /* 0x000fc60003f44070 */
[----:B------:R-:W-:Y:S01]  /*7820*/  STL [R1+0x1354], R70 ;  /* 0x0013544601007387 */ /* 0x000fe20000100800 */
[----:B------:R-:W-:-:S03]  /*7830*/  @!P1 IMAD.IADD R41, R41, 0x1, -R8 ;  /* 0x0000000129299824 */ /* 0x000fc600078e0a08 */
[----:B------:R-:W-:Y:S04]  /*7840*/  STL [R1+0x1358], R71 ;  /* 0x0013584701007387 */ /* 0x000fe80000100800 */
[----:B------:R-:W-:Y:S04]  /*7850*/  STL [R1+0x135c], R72 ;  /* 0x00135c4801007387 */ /* 0x000fe80000100800 */
[----:B------:R-:W-:Y:S04]  /*7860*/  STL [R1+0x1360], R73 ;  /* 0x0013604901007387 */ /* 0x000fe80000100800 */
[----:B------:R-:W-:Y:S04]  /*7870*/  STL [R1+0x1364], R74 ;  /* 0x0013644a01007387 */ /* 0x000fe80000100800 */
[----:B------:R0:W-:Y:S01]  /*7880*/  STL [R1+0x1368], R9 ;  /* 0x0013680901007387 */ /* 0x0001e20000100800 */
[----:B------:R-:W-:-:S02]  /*7890*/  @!P0 IMAD.IADD R42, R42, 0x1, -R8 ;  /* 0x000000012a2a8824 */ /* 0x000fc400078e0a08 */
[----:B------:R-:W-:Y:S01]  /*78a0*/  @!P2 IMAD.IADD R76, R76, 0x1, -R8 ;  /* 0x000000014c4ca824 */ /* 0x000fe200078e0a08 */
[----:B------:R-:W-:-:S13]  /*78b0*/  ISETP.GT.U32.AND P2, PT, R8, R40, PT ;  /* 0x000000280800720c */ /* 0x000fda0003f44070 */
[----:B------:R-:W-:Y:S01]  /*78c0*/  @!P2 IMAD.IADD R40, R40, 0x1, -R8 ;  /* 0x000000012828a824 */ /* 0x000fe200078e0a08 */
[----:B---3--:R-:W-:Y:S02]  /*78d0*/  ISETP.GE.AND P1, PT, R17, RZ, PT ;  /* 0x000000ff1100720c */ /* 0x008fe40003f26270 */
[----:B------:R-:W3:Y:S01]  /*78e0*/  LDL R17, [R1+0x113c] ;  /* 0x00113c0001117983 */ /* 0x000ee20000100800 */
[----:B--2---:R-:W-:-:S03]  /*78f0*/  ISETP.GE.AND P0, PT, R16, RZ, PT ;  /* 0x000000ff1000720c */ /* 0x004fc60003f06270 */
[----:B------:R-:W2:Y:S01]  /*7900*/  LDL R16, [R1+0x1144] ;  /* 0x0011440001107983 */ /* 0x000ea20000100800 */
[----:B----4-:R-:W-:-:S03]  /*7910*/  ISETP.GE.AND P2, PT, R85, RZ, PT ;  /* 0x000000ff5500720c */ /* 0x010fc60003f46270 */
[----:B------:R-:W4:Y:S01]  /*7920*/  LDL R85, [R1+0x110c] ;  /* 0x00110c0001557983 */ /* 0x000f220000100800 */
[C---:B------:R-:W-:Y:S02]  /*7930*/  ISETP.GT.U32.AND P4, PT, R8.reuse, R80, PT ;  /* 0x000000500800720c */ /* 0x040fe40003f84070 */
[----:B------:R-:W-:-:S11]  /*7940*/  ISETP.GT.U32.AND P3, PT, R8, R79, PT ;  /* 0x0000004f0800720c */ /* 0x000fd60003f64070 */
[--C-:B------:R-:W-:Y:S01]  /*7950*/  @!P4 IMAD.IADD R80, R80, 0x1, -R8.reuse ;  /* 0x000000015050c824 */ /* 0x100fe200078e0a08 */
[----:B------:R-:W-:Y:S01]  /*7960*/  ISETP.GT.U32.AND P4, PT, R8, R5, PT ;  /* 0x000000050800720c */ /* 0x000fe20003f84070 */
[----:B------:R-:W-:-:S05]  /*7970*/  @!P3 IMAD.IADD R79, R79, 0x1, -R8 ;  /* 0x000000014f4fb824 */ /* 0x000fca00078e0a08 */
[----:B------:R-:W-:-:S07]  /*7980*/  ISETP.GT.U32.AND P5, PT, R8, R79, PT ;  /* 0x0000004f0800720c */ /* 0x000fce0003fa4070 */
[--C-:B------:R-:W-:Y:S01]  /*7990*/  @!P4 IMAD.IADD R5, R5, 0x1, -R8.reuse ;  /* 0x000000010505c824 */ /* 0x100fe200078e0a08 */
[----:B------:R-:W-:Y:S02]  /*79a0*/  ISETP.GT.U32.AND P3, PT, R8, R75, PT ;  /* 0x0000004b0800720c */ /* 0x000fe40003f64070 */
[----:B------:R-:W-:Y:S02]  /*79b0*/  ISETP.GE.AND P4, PT, R92, RZ, PT ;  /* 0x000000ff5c00720c */ /* 0x000fe40003f86270 */
[----:B------:R-:W4:Y:S01]  /*79c0*/  LDL R92, [R1+0x10f8] ;  /* 0x0010f800015c7983 */ /* 0x000f220000100800 */
[----:B------:R-:W-:Y:S01]  /*79d0*/  @!P5 IMAD.IADD R79, R79, 0x1, -R8 ;  /* 0x000000014f4fd824 */ /* 0x000fe200078e0a08 */
[----:B------:R-:W-:Y:S02]  /*79e0*/  ISETP.GE.AND P5, PT, R91, RZ, PT ;  /* 0x000000ff5b00720c */ /* 0x000fe40003fa6270 */
[----:B------:R-:W4:Y:S07]  /*79f0*/  LDL R91, [R1+0x1108] ;  /* 0x00110800015b7983 */ /* 0x000f2e0000100800 */
[----:B------:R-:W-:Y:S01]  /*7a00*/  @!P4 IMAD.MOV R76, RZ, RZ, -R76 ;  /* 0x000000ffff4cc224 */ /* 0x000fe200078e0a4c */
[----:B------:R-:W-:Y:S01]  /*7a10*/  ISETP.GT.U32.AND P4, PT, R8, R40, PT ;  /* 0x000000280800720c */ /* 0x000fe20003f84070 */
[----:B------:R-:W-:Y:S01]  /*7a20*/  @!P3 IMAD.IADD R75, R75, 0x1, -R8 ;  /* 0x000000014b4bb824 */ /* 0x000fe200078e0a08 */
[----:B------:R-:W-:Y:S01]  /*7a30*/  ISETP.GE.AND P3, PT, R86, RZ, PT ;  /* 0x000000ff5600720c */ /* 0x000fe20003f66270 */
[----:B------:R-:W-:Y:S01]  /*7a40*/  @!P2 IMAD.MOV R77, RZ, RZ, -R77 ;  /* 0x000000ffff4da224 */ /* 0x000fe200078e0a4d */
[----:B------:R-:W-:Y:S01]  /*7a50*/  ISETP.GT.U32.AND P2, PT, R8, R41, PT ;  /* 0x000000290800720c */ /* 0x000fe20003f44070 */
[----:B------:R-:W-:-:S08]  /*7a60*/  @!P5 IMAD.MOV R80, RZ, RZ, -R80 ;  /* 0x000000ffff50d224 */ /* 0x000fd000078e0a50 */
[--C-:B------:R-:W-:Y:S01]  /*7a70*/  @!P4 IMAD.IADD R40, R40, 0x1, -R8.reuse ;  /* 0x000000012828c824 */ /* 0x100fe200078e0a08 */
[C---:B------:R-:W-:Y:S01]  /*7a80*/  ISETP.GT.U32.AND P4, PT, R8.reuse, R47, PT ;  /* 0x0000002f0800720c */ /* 0x040fe20003f84070 */
[----:B------:R-:W-:Y:S01]  /*7a90*/  @!P3 IMAD.MOV R75, RZ, RZ, -R75 ;  /* 0x000000ffff4bb224 */ /* 0x000fe200078e0a4b */
[----:B------:R-:W4:Y:S01]  /*7aa0*/  LDL R86, [R1+0x10c4] ;  /* 0x0010c40001567983 */ /* 0x000f220000100800 */
[--C-:B------:R-:W-:Y:S01]  /*7ab0*/  @!P2 IMAD.IADD R41, R41, 0x1, -R8.reuse ;  /* 0x000000012929a824 */ /* 0x100fe200078e0a08 */
[C---:B------:R-:W-:Y:S02]  /*7ac0*/  ISETP.GT.U32.AND P2, PT, R8.reuse, R48, PT ;  /* 0x000000300800720c */ /* 0x040fe40003f44070 */
[----:B------:R-:W-:Y:S01]  /*7ad0*/  ISETP.GT.U32.AND P5, PT, R8, R5, PT ;  /* 0x000000050800720c */ /* 0x000fe20003fa4070 */
[----:B------:R-:W-:Y:S04]  /*7ae0*/  STL [R1+0x136c], R75 ;  /* 0x00136c4b01007387 */ /* 0x000fe80000100800 */
[----:B------:R-:W-:Y:S02]  /*7af0*/  STL [R1+0x1370], R80 ;  /* 0x0013705001007387 */ /* 0x000fe40000100800 */
[----:B------:R-:W-:-:S02]  /*7b00*/  @!P4 IMAD.IADD R47, R47, 0x1, -R8 ;  /* 0x000000012f2fc824 */ /* 0x000fc400078e0a08 */
[----:B------:R-:W-:Y:S02]  /*7b10*/  STL [R1+0x1374], R76 ;  /* 0x0013744c01007387 */ /* 0x000fe40000100800 */
[--C-:B------:R-:W-:Y:S02]  /*7b20*/  @!P2 IMAD.IADD R48, R48, 0x1, -R8.reuse ;  /* 0x000000013030a824 */ /* 0x100fe400078e0a08 */
        /* <DEDUP_REMOVED lines=9> */
[----:B------:R-:W-:-:S13]  /*7bc0*/  ISETP.GT.U32.AND P6, PT, R8, R4, PT ;  /* 0x000000040800720c */ /* 0x000fda0003fc4070 */
[----:B------:R-:W-:-:S05]  /*7bd0*/  @!P6 IMAD.IADD R4, R4, 0x1, -R8 ;  /* 0x000000010404e824 */ /* 0x000fca00078e0a08 */
[----:B------:R-:W-:-:S13]  /*7be0*/  ISETP.GT.U32.AND P3, PT, R8, R4, PT ;  /* 0x000000040800720c */ /* 0x000fda0003f64070 */
[----:B------:R-:W-:Y:S01]  /*7bf0*/  @!P3 IMAD.IADD R4, R4, 0x1, -R8 ;  /* 0x000000010404b824 */ /* 0x000fe200078e0a08 */
[C---:B------:R-:W-:Y:S01]  /*7c00*/  ISETP.GT.U32.AND P3, PT, R8.reuse, R45, PT ;  /* 0x0000002d0800720c */ /* 0x040fe20003f64070 */
[----:B------:R-:W-:Y:S01]  /*7c10*/  @!P0 IMAD.MOV R79, RZ, RZ, -R79 ;  /* 0x000000ffff4f8224 */ /* 0x000fe200078e0a4f */
[C---:B------:R-:W-:Y:S02]  /*7c20*/  ISETP.GT.U32.AND P0, PT, R8.reuse, R44, PT ;  /* 0x0000002c0800720c */ /* 0x040fe40003f04070 */
[----:B-1----:R-:W-:Y:S02]  /*7c30*/  IABS R10, R10 ;  /* 0x0000000a000a7213 */ /* 0x002fe40000000000 */
[----:B------:R-:W-:-:S07]  /*7c40*/  ISETP.GT.U32.AND P6, PT, R8, R43, PT ;  /* 0x0000002b0800720c */ /* 0x000fce0003fc4070 */
[----:B------:R-:W-:Y:S01]  /*7c50*/  @!P3 IMAD.IADD R45, R45, 0x1, -R8 ;  /* 0x000000012d2db824 */ /* 0x000fe200078e0a08 */
[----:B------:R-:W-:Y:S01]  /*7c60*/  ISETP.GE.AND P3, PT, R92, RZ, PT ;  /* 0x000000ff5c00720c */ /* 0x000fe20003f66270 */
[----:B------:R-:W-:Y:S01]  /*7c70*/  IMAD.HI.U32 R63, R9, R10, RZ ;  /* 0x0000000a093f7227 */ /* 0x000fe200078e00ff */
[----:B------:R-:W4:Y:S03]  /*7c80*/  LDL R92, [R1+0x1164] ;  /* 0x00116400015c7983 */ /* 0x000f260000100800 */
[----:B------:R-:W-:Y:S02]  /*7c90*/  IMAD.MOV.U32 R64, RZ, RZ, R40 ;  /* 0x000000ffff407224 */ /* 0x000fe400078e0028 */
[----:B------:R-:W-:Y:S02]  /*7ca0*/  IMAD.MOV R63, RZ, RZ, -R63 ;  /* 0x000000ffff3f7224 */ /* 0x000fe400078e0a3f */
[----:B------:R-:W-:Y:S01]  /*7cb0*/  @!P0 IMAD.IADD R44, R44, 0x1, -R8 ;  /* 0x000000012c2c8824 */ /* 0x000fe200078e0a08 */
[----:B------:R-:W-:-:S03]  /*7cc0*/  ISETP.GE.AND P0, PT, R91, RZ, PT ;  /* 0x000000ff5b00720c */ /* 0x000fc60003f06270 */
[----:B------:R-:W-:Y:S01]  /*7cd0*/  @!P3 IMAD.MOV R64, RZ, RZ, -R64 ;  /* 0x000000ffff40b224 */ /* 0x000fe200078e0a40 */
[C---:B------:R-:W-:Y:S01]  /*7ce0*/  ISETP.GT.U32.AND P3, PT, R8.reuse, R46, PT ;  /* 0x0000002e0800720c */ /* 0x040fe20003f64070 */
[C---:B------:R-:W-:Y:S01]  /*7cf0*/  IMAD R10, R8.reuse, R63, R10 ;  /* 0x0000003f080a7224 */ /* 0x040fe200078e020a */
[----:B------:R-:W4:Y:S01]  /*7d00*/  LDL R91, [R1+0x1168] ;  /* 0x00116800015b7983 */ /* 0x000f220000100800 */
[----:B------:R-:W-:Y:S02]  /*7d10*/  IMAD.MOV.U32 R63, RZ, RZ, R41 ;  /* 0x000000ffff3f7224 */ /* 0x000fe400078e0029 */
[----:B------:R-:W-:Y:S02]  /*7d20*/  @!P6 IMAD.IADD R43, R43, 0x1, -R8 ;  /* 0x000000012b2be824 */ /* 0x000fe400078e0a08 */
[----:B------:R-:W-:Y:S01]  /*7d30*/  @!P5 IMAD.MOV R63, RZ, RZ, -R63 ;  /* 0x000000ffff3fd224 */ /* 0x000fe200078e0a3f */
[C---:B------:R-:W-:Y:S02]  /*7d40*/  ISETP.GT.U32.AND P5, PT, R8.reuse, R47, PT ;  /* 0x0000002f0800720c */ /* 0x040fe40003fa4070 */
[----:B------:R-:W-:-:S03]  /*7d50*/  ISETP.GT.U32.AND P6, PT, R8, R43, PT ;  /* 0x0000002b0800720c */ /* 0x000fc60003fc4070 */
[----:B------:R-:W-:Y:S01]  /*7d60*/  @!P3 IMAD.IADD R46, R46, 0x1, -R8 ;  /* 0x000000012e2eb824 */ /* 0x000fe200078e0a08 */
[----:B------:R-:W-:Y:S01]  /*7d70*/  ISETP.GT.U32.AND P3, PT, R8, R53, PT ;  /* 0x000000350800720c */ /* 0x000fe20003f64070 */
[----:B------:R-:W-:-:S04]  /*7d80*/  IMAD.MOV.U32 R65, RZ, RZ, R5 ;  /* 0x000000ffff417224 */ /* 0x000fc800078e0005 */
[----:B------:R-:W-:Y:S02]  /*7d90*/  @!P0 IMAD.MOV R65, RZ, RZ, -R65 ;  /* 0x000000ffff418224 */ /* 0x000fe400078e0a41 */
[--C-:B------:R-:W-:Y:S01]  /*7da0*/  @!P5 IMAD.IADD R47, R47, 0x1, -R8.reuse ;  /* 0x000000012f2fd824 */ /* 0x100fe200078e0a08 */
[----:B------:R-:W-:Y:S01]  /*7db0*/  ISETP.GT.U32.AND P5, PT, R8, R54, PT ;  /* 0x000000360800720c */ /* 0x000fe20003fa4070 */
[--C-:B------:R-:W-:Y:S01]  /*7dc0*/  @!P6 IMAD.IADD R43, R43, 0x1, -R8.reuse ;  /* 0x000000012b2be824 */ /* 0x100fe200078e0a08 */
[----:B------:R-:W-:Y:S02]  /*7dd0*/  ISETP.GE.AND P6, PT, R86, RZ, PT ;  /* 0x000000ff5600720c */ /* 0x000fe40003fc6270 */
[----:B------:R-:W-:Y:S01]  /*7de0*/  ISETP.GT.U32.AND P0, PT, R8, R45, PT ;  /* 0x0000002d0800720c */ /* 0x000fe20003f04070 */
[----:B------:R-:W4:Y:S01]  /*7df0*/  LDL R86, [R1+0x1140] ;  /* 0x0011400001567983 */ /* 0x000f220000100800 */
[----:B------:R-:W-:-:S07]  /*7e00*/  @!P3 IMAD.IADD R53, R53, 0x1, -R8 ;  /* 0x000000013535b824 */ /* 0x000fce00078e0a08 */
[----:B------:R-:W-:-:S04]  /*7e10*/  @!P5 IMAD.IADD R54, R54, 0x1, -R8 ;  /* 0x000000013636d824 */ /* 0x000fc800078e0a08 */
        /* <DEDUP_REMOVED lines=9> */
[----:B------:R-:W-:Y:S01]  /*7eb0*/  @!P1 IMAD.MOV R78, RZ, RZ, -R78 ;  /* 0x000000ffff4e9224 */ /* 0x000fe200078e0a4e */
[----:B------:R-:W-:-:S13]  /*7ec0*/  ISETP.GT.U32.AND P1, PT, R8, R42, PT ;  /* 0x0000002a0800720c */ /* 0x000fda0003f24070 */
[----:B------:R-:W-:Y:S01]  /*7ed0*/  @!P1 IMAD.IADD R42, R42, 0x1, -R8 ;  /* 0x000000012a2a9824 */ /* 0x000fe200078e0a08 */
[----:B------:R-:W-:-:S03]  /*7ee0*/  ISETP.GT.U32.AND P1, PT, R8, R49, PT ;  /* 0x000000310800720c */ /* 0x000fc60003f24070 */
[----:B------:R-:W-:-:S10]  /*7ef0*/  @!P4 IMAD.MOV R42, RZ, RZ, -R42 ;  /* 0x000000ffff2ac224 */ /* 0x000fd400078e0a2a */
[----:B------:R-:W-:Y:S01]  /*7f00*/  @!P1 IMAD.IADD R49, R49, 0x1, -R8 ;  /* 0x0000000131319824 */ /* 0x000fe200078e0a08 */
[C---:B------:R-:W-:Y:S02]  /*7f10*/  ISETP.GT.U32.AND P1, PT, R8.reuse, R44, PT ;  /* 0x0000002c0800720c */ /* 0x040fe40003f24070 */
[C---:B------:R-:W-:Y:S01]  /*7f20*/  ISETP.GT.U32.AND P4, PT, R8.reuse, R48, PT ;  /* 0x000000300800720c */ /* 0x040fe20003f84070 */
[----:B------:R-:W-:Y:S01]  /*7f30*/  @!P2 IMAD.MOV R43, RZ, RZ, -R43 ;  /* 0x000000ffff2ba224 */ /* 0x000fe200078e0a2b */
[----:B------:R-:W-:Y:S01]  /*7f40*/  ISETP.GT.U32.AND P2, PT, R8, R62, PT ;  /* 0x0000003e0800720c */ /* 0x000fe20003f44070 */
[----:B------:R-:W-:-:S08]  /*7f50*/  IMAD.MOV.U32 R66, RZ, RZ, R4 ;  /* 0x000000ffff427224 */ /* 0x000fd000078e0004 */
[--C-:B------:R-:W-:Y:S01]  /*7f60*/  @!P1 IMAD.IADD R44, R44, 0x1, -R8.reuse ;  /* 0x000000012c2c9824 */ /* 0x100fe200078e0a08 */
[----:B------:R-:W-:Y:S01]  /*7f70*/  ISETP.GT.U32.AND P1, PT, R8, R51, PT ;  /* 0x000000330800720c */ /* 0x000fe20003f24070 */
[----:B------:R-:W-:Y:S01]  /*7f80*/  @!P4 IMAD.IADD R48, R48, 0x1, -R8 ;  /* 0x000000013030c824 */ /* 0x000fe200078e0a08 */
[C---:B------:R-:W-:Y:S01]  /*7f90*/  ISETP.GT.U32.AND P4, PT, R8.reuse, R55, PT ;  /* 0x000000370800720c */ /* 0x040fe20003f84070 */
[----:B------:R-:W-:Y:S01]  /*7fa0*/  @!P6 IMAD.MOV R66, RZ, RZ, -R66 ;  /* 0x000000ffff42e224 */ /* 0x000fe200078e0a42 */
[----:B------:R-:W-:Y:S01]  /*7fb0*/  ISETP.GT.U32.AND P6, PT, R8, R49, PT ;  /* 0x000000310800720c */ /* 0x000fe20003fc4070 */
[----:B------:R-:W-:-:S08]  /*7fc0*/  @!P2 IMAD.IADD R62, R62, 0x1, -R8 ;  /* 0x000000013e3ea824 */ /* 0x000fd000078e0a08 */
[----:B------:R-:W-:Y:S01]  /*7fd0*/  @!P1 IMAD.IADD R51, R51, 0x1, -R8 ;  /* 0x0000000133339824 */ /* 0x000fe200078e0a08 */
[----:B------:R-:W-:Y:S02]  /*7fe0*/  ISETP.GE.AND P1, PT, R92, RZ, PT ;  /* 0x000000ff5c00720c */ /* 0x000fe40003f26270 */
[----:B------:R-:W-:Y:S01]  /*7ff0*/  ISETP.GE.AND P2, PT, R91, RZ, PT ;  /* 0x000000ff5b00720c */ /* 0x000fe20003f46270 */
[----:B------:R-:W-:Y:S01]  /*8000*/  @!P3 IMAD.MOV R48, RZ, RZ, -R48 ;  /* 0x000000ffff30b224 */ /* 0x000fe200078e0a30 */
[C---:B------:R-:W-:Y:S01]  /*8010*/  ISETP.GT.U32.AND P3, PT, R8.reuse, R54, PT ;  /* 0x000000360800720c */ /* 0x040fe20003f64070 */
[--C-:B------:R-:W-:Y:S01]  /*8020*/  @!P4 IMAD.IADD R55, R55, 0x1, -R8.reuse ;  /* 0x000000013737c824 */ /* 0x100fe200078e0a08 */
[----:B------:R-:W-:Y:S01]  /*8030*/  ISETP.GT.U32.AND P4, PT, R8, R62, PT ;  /* 0x0000003e0800720c */ /* 0x000fe20003f84070 */
[----:B------:R-:W-:-:S06]  /*8040*/  @!P6 IMAD.IADD R49, R49, 0x1, -R8 ;  /* 0x000000013131e824 */ /* 0x000fcc00078e0a08 */
[----:B------:R-:W-:Y:S01]  /*8050*/  @!P1 IMAD.MOV R46, RZ, RZ, -R46 ;  /* 0x000000ffff2e9224 */ /* 0x000fe200078e0a2e */
[C---:B------:R-:W-:Y:S01]  /*8060*/  ISETP.GT.U32.AND P1, PT, R8.reuse, R52, PT ;  /* 0x000000340800720c */ /* 0x040fe20003f24070 */
[----:B------:R-:W-:Y:S01]  /*8070*/  @!P5 IMAD.MOV R49, RZ, RZ, -R49 ;  /* 0x000000ffff31d224 */ /* 0x000fe200078e0a31 */
[C---:B------:R-:W-:Y:S01]  /*8080*/  ISETP.GT.U32.AND P5, PT, R8.reuse, R56, PT ;  /* 0x000000380800720c */ /* 0x040fe20003fa4070 */
[----:B------:R-:W-:Y:S01]  /*8090*/  @!P2 IMAD.MOV R45, RZ, RZ, -R45 ;  /* 0x000000ffff2da224 */ /* 0x000fe200078e0a2d */
[C---:B------:R-:W-:Y:S01]  /*80a0*/  ISETP.GT.U32.AND P2, PT, R8.reuse, R51, PT ;  /* 0x000000330800720c */ /* 0x040fe20003f44070 */
[----:B------:R-:W-:Y:S01]  /*80b0*/  @!P0 IMAD.MOV R47, RZ, RZ, -R47 ;  /* 0x000000ffff2f8224 */ /* 0x000fe200078e0a2f */
[----:B------:R-:W-:Y:S01]  /*80c0*/  ISETP.GT.U32.AND P0, PT, R8, R53, PT ;  /* 0x000000350800720c */ /* 0x000fe20003f04070 */
[--C-:B------:R-:W-:Y:S01]  /*80d0*/  @!P3 IMAD.IADD R54, R54, 0x1, -R8.reuse ;  /* 0x000000013636b824 */ /* 0x100fe200078e0a08 */
[----:B------:R-:W-:Y:S01]  /*80e0*/  ISETP.GT.U32.AND P3, PT, R8, R61, PT ;  /* 0x0000003d0800720c */ /* 0x000fe20003f64070 */
[----:B------:R-:W-:Y:S01]  /*80f0*/  @!P4 IMAD.IADD R62, R62, 0x1, -R8 ;  /* 0x000000013e3ec824 */ /* 0x000fe200078e0a08 */
[----:B------:R-:W-:-:S03]  /*8100*/  ISETP.GT.U32.AND P4, PT, R8, R57, PT ;  /* 0x000000390800720c */ /* 0x000fc60003f84070 */
[--C-:B------:R-:W-:Y:S01]  /*8110*/  @!P1 IMAD.IADD R52, R52, 0x1, -R8.reuse ;  /* 0x0000000134349824 */ /* 0x100fe200078e0a08 */
[----:B------:R-:W-:Y:S01]  /*8120*/  ISETP.GE.AND P6, PT, R86, RZ, PT ;  /* 0x000000ff5600720c */ /* 0x000fe20003fc6270 */
[--C-:B------:R-:W-:Y:S01]  /*8130*/  @!P5 IMAD.IADD R56, R56, 0x1, -R8.reuse ;  /* 0x000000013838d824 */ /* 0x100fe200078e0a08 */
[C---:B------:R-:W-:Y:S01]  /*8140*/  ISETP.GT.U32.AND P1, PT, R8.reuse, R59, PT ;  /* 0x0000003b0800720c */ /* 0x040fe20003f24070 */
[--C-:B------:R-:W-:Y:S01]  /*8150*/  @!P2 IMAD.IADD R51, R51, 0x1, -R8.reuse ;  /* 0x000000013333a824 */ /* 0x100fe200078e0a08 */
[C---:B------:R-:W-:Y:S01]  /*8160*/  ISETP.GT.U32.AND P2, PT, R8.reuse, R58, PT ;  /* 0x0000003a0800720c */ /* 0x040fe20003f44070 */
[--C-:B------:R-:W-:Y:S01]  /*8170*/  @!P0 IMAD.IADD R53, R53, 0x1, -R8.reuse ;  /* 0x0000000135358824 */ /* 0x100fe200078e0a08 */
[C---:B------:R-:W-:Y:S01]  /*8180*/  ISETP.GT.U32.AND P0, PT, R8.reuse, R60, PT ;  /* 0x0000003c0800720c */ /* 0x040fe20003f04070 */
[--C-:B------:R-:W-:Y:S01]  /*8190*/  @!P3 IMAD.IADD R61, R61, 0x1, -R8.reuse ;  /* 0x000000013d3db824 */ /* 0x100fe200078e0a08 */
[----:B------:R-:W-:Y:S01]  /*81a0*/  ISETP.GT.U32.AND P3, PT, R8, R56, PT ;  /* 0x000000380800720c */ /* 0x000fe20003f64070 */
[----:B------:R-:W-:-:S04]  /*81b0*/  @!P4 IMAD.IADD R57, R57, 0x1, -R8 ;  /* 0x000000013939c824 */ /* 0x000fc800078e0a08 */
[----:B------:R-:W-:Y:S01]  /*81c0*/  @!P6 IMAD.MOV R44, RZ, RZ, -R44 ;  /* 0x000000ffff2ce224 */ /* 0x000fe200078e0a2c */
[----:B------:R-:W-:Y:S01]  /*81d0*/  ISETP.GT.U32.AND P6, PT, R8, R55, PT ;  /* 0x000000370800720c */ /* 0x000fe20003fc4070 */
[--C-:B------:R-:W-:Y:S01]  /*81e0*/  @!P1 IMAD.IADD R59, R59, 0x1, -R8.reuse ;  /* 0x000000013b3b9824 */ /* 0x100fe200078e0a08 */
[----:B------:R-:W-:Y:S01]  /*81f0*/  ISETP.GE.AND P1, PT, R36, RZ, PT ;  /* 0x000000ff2400720c */ /* 0x000fe20003f26270 */
[--C-:B------:R-:W-:Y:S01]  /*8200*/  @!P2 IMAD.IADD R58, R58, 0x1, -R8.reuse ;  /* 0x000000013a3aa824 */ /* 0x100fe200078e0a08 */
[----:B------:R-:W-:Y:S01]  /*8210*/  ISETP.GE.AND P2, PT, R93, RZ, PT ;  /* 0x000000ff5d00720c */ /* 0x000fe20003f46270 */
[--C-:B------:R-:W-:Y:S01]  /*8220*/  @!P0 IMAD.IADD R60, R60, 0x1, -R8.reuse ;  /* 0x000000013c3c8824 */ /* 0x100fe200078e0a08 */
[----:B------:R-:W-:Y:S01]  /*8230*/  ISETP.GE.AND P0, PT, R35, RZ, PT ;  /* 0x000000ff2300720c */ /* 0x000fe20003f06270 */
[----:B------:R-:W-:Y:S01]  /*8240*/  @!P3 IMAD.IADD R56, R56, 0x1, -R8 ;  /* 0x000000013838b824 */ /* 0x000fe200078e0a08 */
[----:B------:R-:W-:-:S05]  /*8250*/  ISETP.GT.U32.AND P3, PT, R8, R2, PT ;  /* 0x000000020800720c */ /* 0x000fca0003f64070 */
[----:B------:R-:W-:Y:S02]  /*8260*/  @!P6 IMAD.IADD R55, R55, 0x1, -R8 ;  /* 0x000000013737e824 */ /* 0x000fe400078e0a08 */
[----:B------:R-:W-:Y:S01]  /*8270*/  @!P1 IMAD.MOV R54, RZ, RZ, -R54 ;  /* 0x000000ffff369224 */ /* 0x000fe200078e0a36 */
[C---:B------:R-:W-:Y:S01]  /*8280*/  ISETP.GT.U32.AND P1, PT, R8.reuse, R61, PT ;  /* 0x0000003d0800720c */ /* 0x040fe20003f24070 */
[----:B------:R-:W-:Y:S01]  /*8290*/  @!P2 IMAD.MOV R53, RZ, RZ, -R53 ;  /* 0x000000ffff35a224 */ /* 0x000fe200078e0a35 */
[C---:B------:R-:W-:Y:S01]  /*82a0*/  ISETP.GT.U32.AND P2, PT, R8.reuse, R60, PT ;  /* 0x0000003c0800720c */ /* 0x040fe20003f44070 */
[----:B------:R-:W-:Y:S01]  /*82b0*/  @!P0 IMAD.MOV R55, RZ, RZ, -R55 ;  /* 0x000000ffff378224 */ /* 0x000fe200078e0a37 */
[----:B------:R-:W-:Y:S01]  /*82c0*/  ISETP.GT.U32.AND P0, PT, R8, R50, PT ;  /* 0x000000320800720c */ /* 0x000fe20003f04070 */
[----:B------:R-:W-:Y:S01]  /*82d0*/  @!P3 IMAD.IADD R2, R2, 0x1, -R8 ;  /* 0x000000010202b824 */ /* 0x000fe200078e0a08 */
[----:B------:R-:W-:-:S07]  /*82e0*/  ISETP.GE.AND P3, PT, R30, RZ, PT ;  /* 0x000000ff1e00720c */ /* 0x000fce0003f66270 */
[--C-:B------:R-:W-:Y:S01]  /*82f0*/  @!P1 IMAD.IADD R61, R61, 0x1, -R8.reuse ;  /* 0x000000013d3d9824 */ /* 0x100fe200078e0a08 */
[----:B------:R-:W-:Y:S01]  /*8300*/  ISETP.GE.AND P1, PT, R32, RZ, PT ;  /* 0x000000ff2000720c */ /* 0x000fe20003f26270 */
[--C-:B------:R-:W-:Y:S01]  /*8310*/  @!P2 IMAD.IADD R60, R60, 0x1, -R8.reuse ;  /* 0x000000013c3ca824 */ /* 0x100fe200078e0a08 */
[----:B------:R-:W-:Y:S01]  /*8320*/  ISETP.GE.AND P2, PT, R33, RZ, PT ;  /* 0x000000ff2100720c */ /* 0x000fe20003f46270 */
[----:B------:R-:W-:Y:S01]  /*8330*/  @!P0 IMAD.IADD R50, R50, 0x1, -R8 ;  /* 0x0000000132328824 */ /* 0x000fe200078e0a08 */
[----:B------:R-:W-:Y:S01]  /*8340*/  ISETP.GE.AND P0, PT, R31, RZ, PT ;  /* 0x000000ff1f00720c */ /* 0x000fe20003f06270 */
[----:B------:R-:W-:Y:S01]  /*8350*/  @!P3 IMAD.MOV R60, RZ, RZ, -R60 ;  /* 0x000000ffff3cb224 */ /* 0x000fe200078e0a3c */
[----:B------:R-:W-:-:S13]  /*8360*/  ISETP.GT.U32.AND P3, PT, R8, R7, PT ;  /* 0x000000070800720c */ /* 0x000fda0003f64070 */
[----:B------:R-:W-:Y:S01]  /*8370*/  @!P3 IMAD.IADD R7, R7, 0x1, -R8 ;  /* 0x000000010707b824 */ /* 0x000fe200078e0a08 */
[----:B------:R-:W-:Y:S01]  /*8380*/  ISETP.GE.AND P3, PT, R25, RZ, PT ;  /* 0x000000ff1900720c */ /* 0x000fe20003f66270 */
[C---:B0-----:R-:W-:Y:S02]  /*8390*/  VIADD R5, R0.reuse, 0xffffffff ;  /* 0xffffffff00057836 */ /* 0x041fe40000000000 */
[----:B------:R-:W-:Y:S01]  /*83a0*/  VIADD R4, R0, 0xfffffff7 ;  /* 0xfffffff700047836 */ /* 0x000fe20000000000 */
[----:B---3--:R-:W-:Y:S02]  /*83b0*/  ISETP.GE.AND P5, PT, R17, RZ, PT ;  /* 0x000000ff1100720c */ /* 0x008fe40003fa6270 */
[----:B--2---:R-:W-:-:S11]  /*83c0*/  ISETP.GE.AND P4, PT, R16, RZ, PT ;  /* 0x000000ff1000720c */ /* 0x004fd60003f86270 */
[----:B------:R-:W-:Y:S01]  /*83d0*/  @!P5 IMAD.MOV R51, RZ, RZ, -R51 ;  /* 0x000000ffff33d224 */ /* 0x000fe200078e0a33 */
[C---:B------:R-:W-:Y:S01]  /*83e0*/  ISETP.GT.U32.AND P5, PT, R8.reuse, R57, PT ;  /* 0x000000390800720c */ /* 0x040fe20003fa4070 */
[----:B------:R-:W-:Y:S01]  /*83f0*/  @!P4 IMAD.MOV R52, RZ, RZ, -R52 ;  /* 0x000000ffff34c224 */ /* 0x000fe200078e0a34 */
[----:B------:R-:W-:Y:S02]  /*8400*/  ISETP.GT.U32.AND P4, PT, R8, R58, PT ;  /* 0x0000003a0800720c */ /* 0x000fe40003f84070 */
[----:B----4-:R-:W-:-:S09]  /*8410*/  ISETP.GE.AND P6, PT, R85, RZ, PT ;  /* 0x000000ff5500720c */ /* 0x010fd20003fc6270 */
[--C-:B------:R-:W-:Y:S01]  /*8420*/  @!P5 IMAD.IADD R57, R57, 0x1, -R8.reuse ;  /* 0x000000013939d824 */ /* 0x100fe200078e0a08 */
[----:B------:R-:W-:Y:S01]  /*8430*/  ISETP.GT.U32.AND P5, PT, R8, R3, PT ;  /* 0x000000030800720c */ /* 0x000fe20003fa4070 */
[----:B------:R-:W-:Y:S01]  /*8440*/  @!P4 IMAD.IADD R58, R58, 0x1, -R8 ;  /* 0x000000013a3ac824 */ /* 0x000fe200078e0a08 */
[C---:B------:R-:W-:Y:S01]  /*8450*/  ISETP.GT.U32.AND P4, PT, R8.reuse, R6, PT ;  /* 0x000000060800720c */ /* 0x040fe20003f84070 */
[----:B------:R-:W-:Y:S01]  /*8460*/  @!P6 IMAD.MOV R62, RZ, RZ, -R62 ;  /* 0x000000ffff3ee224 */ /* 0x000fe200078e0a3e */
[----:B------:R-:W-:-:S09]  /*8470*/  ISETP.GT.U32.AND P6, PT, R8, R59, PT ;  /* 0x0000003b0800720c */ /* 0x000fd20003fc4070 */
[--C-:B------:R-:W-:Y:S01]  /*8480*/  @!P5 IMAD.IADD R3, R3, 0x1, -R8.reuse ;  /* 0x000000010303d824 */ /* 0x100fe200078e0a08 */
[----:B------:R-:W-:Y:S01]  /*8490*/  ISETP.GE.AND P5, PT, R29, RZ, PT ;  /* 0x000000ff1d00720c */ /* 0x000fe20003fa6270 */
[--C-:B------:R-:W-:Y:S02]  /*84a0*/  @!P4 IMAD.IADD R6, R6, 0x1, -R8.reuse ;  /* 0x000000010606c824 */ /* 0x100fe400078e0a08 */
[----:B------:R-:W-:Y:S01]  /*84b0*/  @!P6 IMAD.IADD R59, R59, 0x1, -R8 ;  /* 0x000000013b3be824 */ /* 0x000fe200078e0a08 */
[----:B------:R-:W-:Y:S01]  /*84c0*/  ISETP.GE.AND P6, PT, R34, RZ, PT ;  /* 0x000000ff2200720c */ /* 0x000fe20003fc6270 */
[----:B------:R-:W-:Y:S01]  /*84d0*/  @!P1 IMAD.MOV R58, RZ, RZ, -R58 ;  /* 0x000000ffff3a9224 */ /* 0x000fe200078e0a3a */
[C---:B------:R-:W-:Y:S02]  /*84e0*/  ISETP.GT.U32.AND P1, PT, R8.reuse, R6, PT ;  /* 0x000000060800720c */ /* 0x040fe40003f24070 */
[----:B------:R-:W-:-:S05]  /*84f0*/  ISETP.GT.U32.AND P4, PT, R8, R50, PT ;  /* 0x000000320800720c */ /* 0x000fca0003f84070 */
[----:B------:R-:W-:Y:S01]  /*8500*/  @!P5 IMAD.MOV R61, RZ, RZ, -R61 ;  /* 0x000000ffff3dd224 */ /* 0x000fe200078e0a3d */
[C---:B------:R-:W-:Y:S01]  /*8510*/  ISETP.GT.U32.AND P5, PT, R8.reuse, R37, PT ;  /* 0x000000250800720c */ /* 0x040fe20003fa4070 */
[----:B------:R-:W-:Y:S01]  /*8520*/  @!P2 IMAD.MOV R57, RZ, RZ, -R57 ;  /* 0x000000ffff39a224 */ /* 0x000fe200078e0a39 */
[----:B------:R-:W-:Y:S01]  /*8530*/  ISETP.GT.U32.AND P2, PT, R8, R3, PT ;  /* 0x000000030800720c */ /* 0x000fe20003f44070 */
[----:B------:R-:W-:Y:S01]  /*8540*/  @!P0 IMAD.MOV R59, RZ, RZ, -R59 ;  /* 0x000000ffff3b8224 */ /* 0x000fe200078e0a3b */
[----:B------:R-:W-:Y:S01]  /*8550*/  ISETP.GE.AND P0, PT, R28, RZ, PT ;  /* 0x000000ff1c00720c */ /* 0x000fe20003f06270 */
[----:B------:R-:W-:Y:S01]  /*8560*/  @!P6 IMAD.MOV R56, RZ, RZ, -R56 ;  /* 0x000000ffff38e224 */ /* 0x000fe200078e0a38 */
[----:B------:R-:W-:Y:S01]  /*8570*/  ISETP.GT.U32.AND P6, PT, R8, R2, PT ;  /* 0x000000020800720c */ /* 0x000fe20003fc4070 */
[--C-:B------:R-:W-:Y:S01]  /*8580*/  @!P1 IMAD.IADD R6, R6, 0x1, -R8.reuse ;  /* 0x0000000106069824 */ /* 0x100fe200078e0a08 */
[----:B------:R-:W-:Y:S01]  /*8590*/  ISETP.GE.AND P1, PT, R26, RZ, PT ;  /* 0x000000ff1a00720c */ /* 0x000fe20003f26270 */
[----:B------:R-:W-:-:S04]  /*85a0*/  @!P4 IMAD.IADD R50, R50, 0x1, -R8 ;  /* 0x000000013232c824 */ /* 0x000fc800078e0a08 */
[--C-:B------:R-:W-:Y:S02]  /*85b0*/  @!P5 IMAD.IADD R37, R37, 0x1, -R8.reuse ;  /* 0x000000012525d824 */ /* 0x100fe400078e0a08 */
[----:B------:R-:W-:Y:S02]  /*85c0*/  @!P2 IMAD.IADD R3, R3, 0x1, -R8 ;  /* 0x000000010303a824 */ /* 0x000fe400078e0a08 */
[----:B------:R-:W-:Y:S01]  /*85d0*/  @!P0 IMAD.MOV R50, RZ, RZ, -R50 ;  /* 0x000000ffff328224 */ /* 0x000fe200078e0a32 */
[C---:B------:R-:W-:Y:S01]  /*85e0*/  ISETP.GT.U32.AND P0, PT, R8.reuse, R37, PT ;  /* 0x000000250800720c */ /* 0x040fe20003f04070 */
[----:B------:R-:W-:Y:S01]  /*85f0*/  @!P3 IMAD.MOV R6, RZ, RZ, -R6 ;  /* 0x000000ffff06b224 */ /* 0x000fe200078e0a06 */
[C---:B------:R-:W-:Y:S02]  /*8600*/  ISETP.GT.U32.AND P5, PT, R8.reuse, R7, PT ;  /* 0x000000070800720c */ /* 0x040fe40003fa4070 */
[----:B------:R-:W-:Y:S01]  /*8610*/  ISETP.GT.U32.AND P3, PT, R8, R38, PT ;  /* 0x000000260800720c */ /* 0x000fe20003f64070 */
[----:B------:R-:W-:-:S02]  /*8620*/  IMAD.MOV.U32 R41, RZ, RZ, R3 ;  /* 0x000000ffff297224 */ /* 0x000fc400078e0003 */
[----:B------:R-:W-:Y:S02]  /*8630*/  @!P6 IMAD.IADD R2, R2, 0x1, -R8 ;  /* 0x000000010202e824 */ /* 0x000fe400078e0a08 */
[----:B------:R-:W-:Y:S01]  /*8640*/  @!P1 IMAD.MOV R41, RZ, RZ, -R41 ;  /* 0x000000ffff299224 */ /* 0x000fe200078e0a29 */
[----:B------:R-:W-:Y:S01]  /*8650*/  ISETP.GE.AND P1, PT, R23, RZ, PT ;  /* 0x000000ff1700720c */ /* 0x000fe20003f26270 */
[----:B------:R-:W-:Y:S02]  /*8660*/  IMAD.MOV.U32 R9, RZ, RZ, R2 ;  /* 0x000000ffff097224 */ /* 0x000fe400078e0002 */
[----:B------:R-:W-:Y:S02]  /*8670*/  VIADD R2, R0, 0xffffffef ;  /* 0xffffffef00027836 */ /* 0x000fe40000000000 */
[--C-:B------:R-:W-:Y:S02]  /*8680*/  @!P0 IMAD.IADD R37, R37, 0x1, -R8.reuse ;  /* 0x0000000125258824 */ /* 0x100fe400078e0a08 */
[--C-:B------:R-:W-:Y:S01]  /*8690*/  @!P5 IMAD.IADD R7, R7, 0x1, -R8.reuse ;  /* 0x000000010707d824 */ /* 0x100fe200078e0a08 */
[----:B------:R-:W-:Y:S01]  /*86a0*/  ISETP.GE.U32.AND P5, PT, R2, 0x7fffff70, PT ;  /* 0x7fffff700200780c */ /* 0x000fe20003fa6070 */
[----:B------:R-:W-:-:S02]  /*86b0*/  @!P3 IMAD.IADD R38, R38, 0x1, -R8 ;  /* 0x000000012626b824 */ /* 0x000fc400078e0a08 */
[----:B------:R-:W-:Y:S02]  /*86c0*/  VIADD R2, R0, 0xffffffe7 ;  /* 0xffffffe700027836 */ /* 0x000fe40000000000 */
[----:B------:R-:W-:Y:S01]  /*86d0*/  IMAD.MOV.U32 R0, RZ, RZ, R37 ;  /* 0x000000ffff007224 */ /* 0x000fe200078e0025 */
[----:B------:R-:W-:-:S03]  /*86e0*/  ISETP.GT.U32.AND P3, PT, R8, R38, PT ;  /* 0x000000260800720c */ /* 0x000fc60003f64070 */
[----:B------:R-:W-:Y:S01]  /*86f0*/  @!P1 IMAD.MOV R0, RZ, RZ, -R0 ;  /* 0x000000ffff009224 */ /* 0x000fe200078e0a00 */
[----:B------:R-:W-:-:S09]  /*8700*/  ISETP.GT.U32.AND P1, PT, R8, R13, PT ;  /* 0x0000000d0800720c */ /* 0x000fd20003f24070 */
[----:B------:R-:W-:Y:S01]  /*8710*/  @!P3 IMAD.IADD R38, R38, 0x1, -R8 ;  /* 0x000000012626b824 */ /* 0x000fe200078e0a08 */
[----:B------:R-:W-:-:S03]  /*8720*/  ISETP.GT.U32.AND P3, PT, R8, R12, PT ;  /* 0x0000000c0800720c */ /* 0x000fc60003f64070 */
[----:B------:R-:W-:-:S05]  /*8730*/  @!P1 IMAD.IADD R13, R13, 0x1, -R8 ;  /* 0x000000010d0d9824 */ /* 0x000fca00078e0a08 */
[----:B------:R-:W-:-:S05]  /*8740*/  ISETP.GT.U32.AND P1, PT, R8, R13, PT ;  /* 0x0000000d0800720c */ /* 0x000fca0003f24070 */
[----:B------:R-:W-:-:S05]  /*8750*/  @!P3 IMAD.IADD R12, R12, 0x1, -R8 ;  /* 0x000000010c0cb824 */ /* 0x000fca00078e0a08 */
[----:B------:R-:W-:-:S03]  /*8760*/  ISETP.GT.U32.AND P3, PT, R8, R12, PT ;  /* 0x0000000c0800720c */ /* 0x000fc60003f64070 */
[----:B------:R-:W-:Y:S01]  /*8770*/  @!P1 IMAD.IADD R13, R13, 0x1, -R8 ;  /* 0x000000010d0d9824 */ /* 0x000fe200078e0a08 */
[----:B------:R-:W-:-:S09]  /*8780*/  ISETP.GT.U32.AND P1, PT, R8, R15, PT ;  /* 0x0000000f0800720c */ /* 0x000fd20003f24070 */
[----:B------:R-:W-:Y:S01]  /*8790*/  @!P3 IMAD.IADD R12, R12, 0x1, -R8 ;  /* 0x000000010c0cb824 */ /* 0x000fe200078e0a08 */
[----:B------:R-:W-:-:S03]  /*87a0*/  ISETP.GT.U32.AND P3, PT, R8, R14, PT ;  /* 0x0000000e0800720c */ /* 0x000fc60003f64070 */
[----:B------:R-:W-:-:S05]  /*87b0*/  @!P1 IMAD.IADD R15, R15, 0x1, -R8 ;  /* 0x000000010f0f9824 */ /* 0x000fca00078e0a08 */
[----:B------:R-:W-:-:S05]  /*87c0*/  ISETP.GT.U32.AND P1, PT, R8, R15, PT ;  /* 0x0000000f0800720c */ /* 0x000fca0003f24070 */
[--C-:B------:R-:W-:Y:S01]  /*87d0*/  @!P3 IMAD.IADD R14, R14, 0x1, -R8.reuse ;  /* 0x000000010e0eb824 */ /* 0x100fe200078e0a08 */
[----:B------:R-:W-:Y:S02]  /*87e0*/  ISETP.GE.AND P3, PT, R11, RZ, PT ;  /* 0x000000ff0b00720c */ /* 0x000fe40003f66270 */
[----:B------:R-:W-:Y:S02]  /*87f0*/  ISETP.GE.U32.AND P4, PT, R5, 0x7fffff80, PT ;  /* 0x7fffff800500780c */ /* 0x000fe40003f86070 */
[----:B------:R-:W-:Y:S02]  /*8800*/  ISETP.GE.U32.AND P6, PT, R4, 0x7fffff78, PT ;  /* 0x7fffff780400780c */ /* 0x000fe40003fc6070 */
[----:B------:R-:W0:Y:S01]  /*8810*/  LDC.64 R4, c[0x0][0x3a8] ;  /* 0x0000ea00ff047b82 */ /* 0x000e220000000a00 */
[----:B------:R-:W-:Y:S01]  /*8820*/  @!P1 IMAD.IADD R15, R15, 0x1, -R8 ;  /* 0x000000010f0f9824 */ /* 0x000fe200078e0a08 */
[----:B------:R-:W-:Y:S02]  /*8830*/  ISETP.GT.U32.AND P1, PT, R8, R10, PT ;  /* 0x0000000a0800720c */ /* 0x000fe40003f24070 */
[----:B------:R-:W-:-:S03]  /*8840*/  ISETP.GE.AND P2, PT, R27, RZ, PT ;  /* 0x000000ff1b00720c */ /* 0x000fc60003f46270 */
[----:B------:R-:W-:Y:S01]  /*8850*/  @!P3 IMAD.MOV R38, RZ, RZ, -R38 ;  /* 0x000000ffff26b224 */ /* 0x000fe200078e0a26 */
[----:B------:R-:W-:Y:S01]  /*8860*/  ISETP.GT.U32.AND P3, PT, R8, R14, PT ;  /* 0x0000000e0800720c */ /* 0x000fe20003f64070 */
[----:B------:R-:W-:-:S06]  /*8870*/  IMAD R3, R39, UR4, RZ ;  /* 0x0000000427037c24 */ /* 0x000fcc000f8e02ff */
[--C-:B------:R-:W-:Y:S02]  /*8880*/  @!P1 IMAD.IADD R10, R10, 0x1, -R8.reuse ;  /* 0x000000010a0a9824 */ /* 0x100fe400078e0a08 */
[----:B------:R-:W-:Y:S01]  /*8890*/  @!P2 IMAD.MOV R9, RZ, RZ, -R9 ;  /* 0x000000ffff09a224 */ /* 0x000fe200078e0a09 */
[----:B------:R-:W-:Y:S02]  /*88a0*/  ISETP.GE.U32.AND P0, PT, R2, 0x7fffff68, PT ;  /* 0x7fffff680200780c */ /* 0x000fe40003f06070 */
[----:B------:R-:W-:Y:S01]  /*88b0*/  ISETP.GT.U32.AND P1, PT, R8, R10, PT ;  /* 0x0000000a0800720c */ /* 0x000fe20003f24070 */
[----:B------:R-:W-:Y:S01]  /*88c0*/  @!P3 IMAD.IADD R14, R14, 0x1, -R8 ;  /* 0x000000010e0eb824 */ /* 0x000fe200078e0a08 */
[----:B------:R-:W-:Y:S01]  /*88d0*/  STL [R1+0x1c0], R9 ;  /* 0x0001c00901007387 */ /* 0x000fe20000100800 */
[----:B------:R-:W-:-:S03]  /*88e0*/  IADD3 R2, P3, PT, R3, UR12, RZ ;  /* 0x0000000c03027c10 */ /* 0x000fc6000ff7e0ff */
[----:B------:R1:W-:Y:S01]  /*88f0*/  STL [R1+0x1bc], R6 ;  /* 0x0001bc0601007387 */ /* 0x0003e20000100800 */
[----:B------:R-:W-:Y:S01]  /*8900*/  LEA.HI.X.SX32 R3, R3, UR13, 0x1, P3 ;  /* 0x0000000d03037c11 */ /* 0x000fe200098f0eff */
[----:B------:R-:W-:Y:S02]  /*8910*/  IMAD.MOV.U32 R40, RZ, RZ, R7 ;  /* 0x000000ffff287224 */ /* 0x000fe400078e0007 */
[C---:B0-----:R-:W-:Y:S02]  /*8920*/  IMAD R7, R4.reuse, 0x3, RZ ;  /* 0x0000000304077824 */ /* 0x041fe400078e02ff */
[----:B-1----:R-:W-:Y:S01]  /*8930*/  IMAD.SHL.U32 R6, R4, 0x2, RZ ;  /* 0x0000000204067824 */ /* 0x002fe200078e00ff */
[----:B------:R-:W-:Y:S04]  /*8940*/  STL [R1+0x1b8], R0 ;  /* 0x0001b80001007387 */ /* 0x000fe80000100800 */
[----:B------:R-:W-:Y:S01]  /*8950*/  IADD3 R76, P3, PT, R6, R2, RZ ;  /* 0x00000002064c7210 */ /* 0x000fe20007f7e0ff */
[----:B------:R-:W-:-:S04]  /*8960*/  @!P1 IMAD.IADD R10, R10, 0x1, -R8 ;  /* 0x000000010a0a9824 */ /* 0x000fc800078e0a08 */
[----:B------:R0:W-:Y:S01]  /*8970*/  STL [R1+0x1e0], R76 ;  /* 0x0001e04c01007387 */ /* 0x0001e20000100800 */
[----:B------:R-:W-:Y:S01]  /*8980*/  LEA.HI.X.SX32 R6, R6, R3, 0x1, P3 ;  /* 0x0000000306067211 */ /* 0x000fe200018f0eff */
[----:B------:R-:W-:Y:S01]  /*8990*/  IMAD.SHL.U32 R37, R4, 0x4, RZ ;  /* 0x0000000404257824 */ /* 0x000fe200078e00ff */
[----:B0-----:R-:W-:-:S05]  /*89a0*/  IADD3 R76, P1, PT, R7, R2, RZ ;  /* 0x00000002074c7210 */ /* 0x001fca0007f3e0ff */
[----:B------:R0:W-:Y:S01]  /*89b0*/  STL [R1+0x1e8], R76 ;  /* 0x0001e84c01007387 */ /* 0x0001e20000100800 */
[----:B------:R-:W-:-:S03]  /*89c0*/  IMAD R85, R4, 0x5, RZ ;  /* 0x0000000504557824 */ /* 0x000fc600078e02ff */
[----:B0-----:R0:W5:Y:S04]  /*89d0*/  LDL.LU R76, [R1+0x1374] ;  /* 0x00137400014c7983 */ /* 0x0011680000300800 */
[----:B------:R1:W-:Y:S01]  /*89e0*/  STL [R1+0x1dc], R6 ;  /* 0x0001dc0601007387 */ /* 0x0003e20000100800 */
[----:B------:R-:W-:Y:S01]  /*89f0*/  IMAD R80, R4, 0x6, RZ ;  /* 0x0000000604507824 */ /* 0x000fe200078e02ff */
[----:B-1----:R-:W-:-:S05]  /*8a00*/  IADD3 R6, P3, PT, R37, R2, RZ ;  /* 0x0000000225067210 */ /* 0x002fca0007f7e0ff */
[----:B------:R1:W-:Y:S01]  /*8a10*/  STL [R1+0x1f0], R6 ;  /* 0x0001f00601007387 */ /* 0x0003e20000100800 */
[-C--:B------:R-:W-:Y:S02]  /*8a20*/  LEA.HI.X.SX32 R37, R37, R3.reuse, 0x1, P3 ;  /* 0x0000000325257211 */ /* 0x080fe400018f0eff */
[----:B-1----:R-:W-:Y:S02]  /*8a30*/  LEA.HI.X.SX32 R6, R7, R3, 0x1, P1 ;  /* 0x0000000307067211 */ /* 0x002fe400008f0eff */
[----:B------:R-:W-:-:S03]  /*8a40*/  IADD3 R7, P1, PT, R85, R2, RZ ;  /* 0x0000000255077210 */ /* 0x000fc60007f3e0ff */
[----:B------:R1:W-:Y:S04]  /*8a50*/  STL [R1+0x1e4], R6 ;  /* 0x0001e40601007387 */ /* 0x0003e80000100800 */
[----:B------:R2:W-:Y:S01]  /*8a60*/  STL [R1+0x1f8], R7 ;  /* 0x0001f80701007387 */ /* 0x0005e20000100800 */
[----:B-1----:R-:W-:Y:S02]  /*8a70*/  IADD3 R6, P3, PT, R80, R2, RZ ;  /* 0x0000000250067210 */ /* 0x002fe40007f7e0ff */
[-C--:B--2---:R-:W-:Y:S01]  /*8a80*/  LEA.HI.X.SX32 R7, R85, R3.reuse, 0x1, P1 ;  /* 0x0000000355077211 */ /* 0x084fe200008f0eff */
[----:B------:R-:W-:Y:S01]  /*8a90*/  IMAD R85, R4, 0x7, RZ ;  /* 0x0000000704557824 */ /* 0x000fe200078e02ff */
[----:B------:R1:W-:Y:S01]  /*8aa0*/  STL [R1+0x1ec], R37 ;  /* 0x0001ec2501007387 */ /* 0x0003e20000100800 */
[----:B------:R-:W-:-:S03]  /*8ab0*/  LEA.HI.X.SX32 R80, R80, R3, 0x1, P3 ;  /* 0x0000000350507211 */ /* 0x000fc600018f0eff */
[----:B------:R2:W-:Y:S04]  /*8ac0*/  STL [R1+0x200], R6 ;  /* 0x0002000601007387 */ /* 0x0005e80000100800 */
[----:B------:R-:W-:Y:S01]  /*8ad0*/  STL [R1+0x1f4], R7 ;  /* 0x0001f40701007387 */ /* 0x000fe20000100800 */
[----:B-1----:R-:W-:Y:S01]  /*8ae0*/  IMAD.SHL.U32 R37, R4, 0x8, RZ ;  /* 0x0000000804257824 */ /* 0x002fe200078e00ff */
[----:B--2---:R-:W-:-:S05]  /*8af0*/  IADD3 R6, P1, PT, R85, R2, RZ ;  /* 0x0000000255067210 */ /* 0x004fca0007f3e0ff */
[----:B------:R1:W-:Y:S01]  /*8b00*/  STL [R1+0x208], R6 ;  /* 0x0002080601007387 */ /* 0x0003e20000100800 */
[----:B------:R-:W-:-:S03]  /*8b10*/  LEA.HI.X.SX32 R85, R85, R3, 0x1, P1 ;  /* 0x0000000355557211 */ /* 0x000fc600008f0eff */
[----:B------:R2:W-:Y:S01]  /*8b20*/  STL [R1+0x1fc], R80 ;  /* 0x0001fc5001007387 */ /* 0x0005e20000100800 */
[----:B-1----:R-:W-:Y:S01]  /*8b30*/  IMAD R6, R4, 0x9, RZ ;  /* 0x0000000904067824 */ /* 0x002fe200078e02ff */
[----:B--2---:R-:W-:-:S05]  /*8b40*/  IADD3 R80, P3, PT, R37, R2, RZ ;  /* 0x0000000225507210 */ /* 0x004fca0007f7e0ff */
[----:B------:R1:W-:Y:S01]  /*8b50*/  STL [R1+0x210], R80 ;  /* 0x0002105001007387 */ /* 0x0003e20000100800 */
[----:B------:R-:W-:Y:S01]  /*8b60*/  LEA.HI.X.SX32 R37, R37, R3, 0x1, P3 ;  /* 0x0000000325257211 */ /* 0x000fe200018f0eff */
[----:B------:R-:W-:Y:S02]  /*8b70*/  IMAD R75, R4, 0xa, RZ ;  /* 0x0000000a044b7824 */ /* 0x000fe400078e02ff */
[----:B-1----:R0:W5:Y:S04]  /*8b80*/  LDL.LU R80, [R1+0x1370] ;  /* 0x0013700001507983 */ /* 0x0021680000300800 */
[----:B------:R1:W-:Y:S02]  /*8b90*/  STL [R1+0x204], R85 ;  /* 0x0002045501007387 */ /* 0x0003e40000100800 */
[----:B-1----:R-:W-:-:S05]  /*8ba0*/  IADD3 R85, P1, PT, R6, R2, RZ ;  /* 0x0000000206557210 */ /* 0x002fca0007f3e0ff */
[----:B------:R-:W-:Y:S04]  /*8bb0*/  STL [R1+0x218], R85 ;  /* 0x0002185501007387 */ /* 0x000fe80000100800 */
[----:B------:R1:W-:Y:S01]  /*8bc0*/  STL [R1+0x20c], R37 ;  /* 0x00020c2501007387 */ /* 0x0003e20000100800 */
[----:B------:R-:W-:Y:S01]  /*8bd0*/  IMAD R89, R4, 0xb, RZ ;  /* 0x0000000b04597824 */ /* 0x000fe200078e02ff */
[----:B-1----:R-:W-:-:S05]  /*8be0*/  IADD3 R37, P3, PT, R75, R2, RZ ;  /* 0x000000024b257210 */ /* 0x002fca0007f7e0ff */
[----:B------:R1:W-:Y:S01]  /*8bf0*/  STL [R1+0x220], R37 ;  /* 0x0002202501007387 */ /* 0x0003e20000100800 */
[-C--:B------:R-:W-:Y:S02]  /*8c00*/  LEA.HI.X.SX32 R75, R75, R3.reuse, 0x1, P3 ;  /* 0x000000034b4b7211 */ /* 0x080fe400018f0eff */
[----:B-1----:R-:W-:Y:S01]  /*8c10*/  LEA.HI.X.SX32 R37, R6, R3, 0x1, P1 ;  /* 0x0000000306257211 */ /* 0x002fe200008f0eff */
[----:B------:R-:W-:-:S04]  /*8c20*/  IMAD R6, R4, 0xc, RZ ;  /* 0x0000000c04067824 */ /* 0x000fc800078e02ff */
[----:B------:R1:W-:Y:S02]  /*8c30*/  STL [R1+0x214], R37 ;  /* 0x0002142501007387 */ /* 0x0003e40000100800 */
[----:B-1----:R-:W-:-:S05]  /*8c40*/  IADD3 R37, P1, PT, R89, R2, RZ ;  /* 0x0000000259257210 */ /* 0x002fca0007f3e0ff */
[----:B------:R-:W-:Y:S01]  /*8c50*/  STL [R1+0x228], R37 ;  /* 0x0002282501007387 */ /* 0x000fe20000100800 */
[----:B------:R-:W-:-:S03]  /*8c60*/  LEA.HI.X.SX32 R89, R89, R3, 0x1, P1 ;  /* 0x0000000359597211 */ /* 0x000fc600008f0eff */
[----:B------:R1:W-:Y:S01]  /*8c70*/  STL [R1+0x21c], R75 ;  /* 0x00021c4b01007387 */ /* 0x0003e20000100800 */
[----:B------:R-:W-:Y:S01]  /*8c80*/  IMAD R9, R4, 0xd, RZ ;  /* 0x0000000d04097824 */ /* 0x000fe200078e02ff */
[----:B-1----:R-:W-:-:S05]  /*8c90*/  IADD3 R75, P3, PT, R6, R2, RZ ;  /* 0x00000002064b7210 */ /* 0x002fca0007f7e0ff */
[----:B------:R1:W-:Y:S01]  /*8ca0*/  STL [R1+0x230], R75 ;  /* 0x0002304b01007387 */ /* 0x0003e20000100800 */
[----:B------:R-:W-:Y:S01]  /*8cb0*/  LEA.HI.X.SX32 R6, R6, R3, 0x1, P3 ;  /* 0x0000000306067211 */ /* 0x000fe200018f0eff */
[C---:B------:R-:W-:Y:S02]  /*8cc0*/  IMAD R74, R4.reuse, 0xe, RZ ;  /* 0x0000000e044a7824 */ /* 0x040fe400078e02ff */
[----:B-1----:R0:W5:Y:S04]  /*8cd0*/  LDL.LU R75, [R1+0x136c] ;  /* 0x00136c00014b7983 */ /* 0x0021680000300800 */
[----:B------:R1:W-:Y:S01]  /*8ce0*/  STL [R1+0x224], R89 ;  /* 0x0002245901007387 */ /* 0x0003e20000100800 */
[----:B------:R-:W-:Y:S01]  /*8cf0*/  IMAD R88, R4, 0xf, RZ ;  /* 0x0000000f04587824 */ /* 0x000fe200078e02ff */
[----:B-1----:R-:W-:-:S05]  /*8d00*/  IADD3 R89, P1, PT, R9, R2, RZ ;  /* 0x0000000209597210 */ /* 0x002fca0007f3e0ff */
[----:B------:R-:W-:Y:S01]  /*8d10*/  STL [R1+0x238], R89 ;  /* 0x0002385901007387 */ /* 0x000fe20000100800 */
[----:B------:R-:W-:-:S03]  /*8d20*/  LEA.HI.X.SX32 R9, R9, R3, 0x1, P1 ;  /* 0x0000000309097211 */ /* 0x000fc600008f0eff */
[----:B------:R1:W-:Y:S02]  /*8d30*/  STL [R1+0x22c], R6 ;  /* 0x00022c0601007387 */ /* 0x0003e40000100800 */
[----:B-1----:R-:W-:-:S05]  /*8d40*/  IADD3 R6, P3, PT, R74, R2, RZ ;  /* 0x000000024a067210 */ /* 0x002fca0007f7e0ff */
[----:B------:R1:W-:Y:S01]  /*8d50*/  STL [R1+0x240], R6 ;  /* 0x0002400601007387 */ /* 0x0003e20000100800 */
[----:B------:R-:W-:-:S03]  /*8d60*/  LEA.HI.X.SX32 R74, R74, R3, 0x1, P3 ;  /* 0x000000034a4a7211 */ /* 0x000fc600018f0eff */
[----:B------:R2:W-:Y:S01]  /*8d70*/  STL [R1+0x234], R9 ;  /* 0x0002340901007387 */ /* 0x0005e20000100800 */
[----:B-1----:R-:W-:Y:S01]  /*8d80*/  IMAD.SHL.U32 R6, R4, 0x10, RZ ;  /* 0x0000001004067824 */ /* 0x002fe200078e00ff */
[----:B--2---:R-:W-:-:S05]  /*8d90*/  IADD3 R9, P1, PT, R88, R2, RZ ;  /* 0x0000000258097210 */ /* 0x004fca0007f3e0ff */
[----:B------:R1:W-:Y:S01]  /*8da0*/  STL [R1+0x248], R9 ;  /* 0x0002480901007387 */ /* 0x0003e20000100800 */
[----:B------:R-:W-:Y:S01]  /*8db0*/  LEA.HI.X.SX32 R88, R88, R3, 0x1, P1 ;  /* 0x0000000358587211 */ /* 0x000fe200008f0eff */
[----:B------:R-:W-:Y:S02]  /*8dc0*/  IMAD R73, R4, 0x11, RZ ;  /* 0x0000001104497824 */ /* 0x000fe400078e02ff */
[----:B-1----:R-:W2:Y:S04]  /*8dd0*/  LDL.LU R9, [R1+0x1368] ;  /* 0x0013680001097983 */ /* 0x002ea80000300800 */
[----:B------:R1:W-:Y:S02]  /*8de0*/  STL [R1+0x23c], R74 ;  /* 0x00023c4a01007387 */ /* 0x0003e40000100800 */
        /* <DEDUP_REMOVED lines=15> */
[----:B-1----:R-:W-:Y:S01]  /*8ee0*/  IMAD R6, R4, 0x14, RZ ;  /* 0x0000001404067824 */ /* 0x002fe200078e02ff */
[----:B---3--:R-:W-:-:S05]  /*8ef0*/  IADD3 R73, P1, PT, R87, R2, RZ ;  /* 0x0000000257497210 */ /* 0x008fca0007f3e0ff */
[----:B------:R1:W-:Y:S01]  /*8f00*/  STL [R1+0xa88], R73 ;  /* 0x000a884901007387 */ /* 0x0003e20000100800 */
[----:B------:R-:W-:Y:S01]  /*8f10*/  LEA.HI.X.SX32 R87, R87, R3, 0x1, P1 ;  /* 0x0000000357577211 */ /* 0x000fe200008f0eff */
[----:B------:R-:W-:Y:S02]  /*8f20*/  IMAD R90, R4, 0x15, RZ ;  /* 0x00000015045a7824 */ /* 0x000fe400078e02ff */
[----:B-1----:R0:W5:Y:S04]  /*8f30*/  LDL.LU R73, [R1+0x1360] ;  /* 0x0013600001497983 */ /* 0x0021680000300800 */
        /* <DEDUP_REMOVED lines=110> */
[----:B-1----:R-:W3:Y:S04]  /*9620*/  LDL.LU R0, [R1+0x1348] ;  /* 0x0013480001007983 */ /* 0x002ee80000300800 */
        /* <DEDUP_REMOVED lines=11> */
[----:B----4-:R-:W-:-:S05]  /*96e0*/  IADD3 R34, P1, PT, R35, R2, RZ ;  /* 0x0000000223227210 */ /* 0x010fca0007f3e0ff */
        /* <DEDUP_REMOVED lines=112> */
[----:B------:R-:W-:Y:S02]  /*9df0*/  IMAD R25, R4, 0x42, RZ ;  /* 0x0000004204197824 */ /* 0x000fe400078e02ff */
[----:B-1----:R0:W5:Y:S04]  /*9e00*/  LDL.LU R19, [R1+0x1330] ;  /* 0x0013300001137983 */ /* 0x0021680000300800 */
[----:B------:R1:W-:Y:S01]  /*9e10*/  STL [R1+0xbe4], R27 ;  /* 0x000be41b01007387 */ /* 0x0003e20000100800 */
[----:B------:R-:W-:Y:S02]  /*9e20*/  ISETP.GE.AND P2, PT, R24, RZ, PT ;  /* 0x000000ff1800720c */ /* 0x000fe40003f46270 */
[----:B-1----:R-:W-:Y:S01]  /*9e30*/  IADD3 R27, P1, PT, R39, R2, RZ ;  /* 0x00000002271b7210 */ /* 0x002fe20007f3e0ff */
[----:B------:R-:W-:-:S04]  /*9e40*/  IMAD R24, R4, 0x43, RZ ;  /* 0x0000004304187824 */ /* 0x000fc800078e02ff */
[----:B------:R-:W-:Y:S04]  /*9e50*/  STL [R1+0xbf8], R27 ;  /* 0x000bf81b01007387 */ /* 0x000fe80000100800 */
[----:B------:R1:W-:Y:S02]  /*9e60*/  STL [R1+0xbec], R6 ;  /* 0x000bec0601007387 */ /* 0x0003e40000100800 */
[----:B-1----:R-:W-:Y:S02]  /*9e70*/  IADD3 R6, P3, PT, R25, R2, RZ ;  /* 0x0000000219067210 */ /* 0x002fe40007f7e0ff */
[-C--:B------:R-:W-:Y:S01]  /*9e80*/  LEA.HI.X.SX32 R25, R39, R3.reuse, 0x1, P1 ;  /* 0x0000000327197211 */ /* 0x080fe200008f0eff */
[----:B------:R-:W-:Y:S02]  /*9e90*/  IMAD R39, R4, 0x42, RZ ;  /* 0x0000004204277824 */ /* 0x000fe400078e02ff */
[----:B------:R1:W-:Y:S04]  /*9ea0*/  STL [R1+0xc00], R6 ;  /* 0x000c000601007387 */ /* 0x0003e80000100800 */
[----:B------:R4:W-:Y:S01]  /*9eb0*/  STL [R1+0xbf4], R25 ;  /* 0x000bf41901007387 */ /* 0x0009e20000100800 */
[----:B------:R-:W-:Y:S01]  /*9ec0*/  LEA.HI.X.SX32 R39, R39, R3, 0x1, P3 ;  /* 0x0000000327277211 */ /* 0x000fe200018f0eff */
[----:B------:R-:W-:-:S02]  /*9ed0*/  @!P2 IMAD.MOV R40, RZ, RZ, -R40 ;  /* 0x000000ffff28a224 */ /* 0x000fc400078e0a28 */
[----:B-1----:R-:W-:Y:S01]  /*9ee0*/  IMAD R6, R4, 0x44, RZ ;  /* 0x0000004404067824 */ /* 0x002fe200078e02ff */
[----:B----4-:R-:W-:Y:S02]  /*9ef0*/  IADD3 R25, P1, PT, R24, R2, RZ ;  /* 0x0000000218197210 */ /* 0x010fe40007f3e0ff */
[----:B------:R-:W-:-:S03]  /*9f00*/  ISETP.NE.U32.AND P2, PT, R22, RZ, PT ;  /* 0x000000ff1600720c */ /* 0x000fc60003f45070 */
[----:B------:R-:W-:Y:S01]  /*9f10*/  STL [R1+0xc08], R25 ;  /* 0x000c081901007387 */ /* 0x000fe20000100800 */
[----:B------:R-:W-:-:S03]  /*9f20*/  IMAD R22, R4, 0x45, RZ ;  /* 0x0000004504167824 */ /* 0x000fc600078e02ff */
[----:B------:R1:W-:Y:S01]  /*9f30*/  STL [R1+0xbfc], R39 ;  /* 0x000bfc2701007387 */ /* 0x0003e20000100800 */
[----:B------:R-:W-:Y:S02]  /*9f40*/  LEA.HI.X.SX32 R24, R24, R3, 0x1, P1 ;  /* 0x0000000318187211 */ /* 0x000fe400008f0eff */
[----:B-1----:R-:W-:-:S05]  /*9f50*/  IADD3 R39, P3, PT, R6, R2, RZ ;  /* 0x0000000206277210 */ /* 0x002fca0007f7e0ff */
[----:B------:R1:W-:Y:S01]  /*9f60*/  STL [R1+0xc10], R39 ;  /* 0x000c102701007387 */ /* 0x0003e20000100800 */
[----:B------:R-:W-:-:S03]  /*9f70*/  IMAD R20, R4, 0x46, RZ ;  /* 0x0000004604147824 */ /* 0x000fc600078e02ff */
[----:B------:R-:W-:Y:S01]  /*9f80*/  STL [R1+0xc04], R24 ;  /* 0x000c041801007387 */ /* 0x000fe20000100800 */
[----:B-1----:R-:W-:-:S05]  /*9f90*/  IADD3 R39, P1, PT, R22, R2, RZ ;  /* 0x0000000216277210 */ /* 0x002fca0007f3e0ff */
[----:B------:R1:W-:Y:S01]  /*9fa0*/  STL [R1+0xc18], R39 ;  /* 0x000c182701007387 */ /* 0x0003e20000100800 */
[-C--:B------:R-:W-:Y:S02]  /*9fb0*/  LEA.HI.X.SX32 R22, R22, R3.reuse, 0x1, P1 ;  /* 0x0000000316167211 */ /* 0x080fe400008f0eff */
[----:B-1----:R-:W-:Y:S01]  /*9fc0*/  LEA.HI.X.SX32 R39, R6, R3, 0x1, P3 ;  /* 0x0000000306277211 */ /* 0x002fe200018f0eff */
[----:B------:R-:W-:-:S04]  /*9fd0*/  IMAD R6, R4, 0x47, RZ ;  /* 0x0000004704067824 */ /* 0x000fc800078e02ff */
        /* <DEDUP_REMOVED lines=19> */
[----:B------:R-:W-:Y:S04]  /*a110*/  STL [R1+0xc38], R6 ;  /* 0x000c380601007387 */ /* 0x000fe80000100800 */
[----:B------:R1:W-:Y:S01]  /*a120*/  STL [R1+0xc2c], R39 ;  /* 0x000c2c2701007387 */ /* 0x0003e20000100800 */
[----:B------:R-:W-:Y:S01]  /*a130*/  LEA.HI.X.SX32 R7, R7, R3, 0x1, P1 ;  /* 0x0000000307077211 */ /* 0x000fe200008f0eff */
[----:B------:R-:W-:Y:S01]  /*a140*/  IMAD R89, R4, 0x4c, RZ ;  /* 0x0000004c04597824 */ /* 0x000fe200078e02ff */
[----:B-1----:R-:W-:-:S05]  /*a150*/  IADD3 R39, P3, PT, R85, R2, RZ ;  /* 0x0000000255277210 */ /* 0x002fca0007f7e0ff */
[----:B------:R1:W-:Y:S01]  /*a160*/  STL [R1+0xc40], R39 ;  /* 0x000c402701007387 */ /* 0x0003e20000100800 */
[----:B------:R-:W-:-:S03]  /*a170*/  LEA.HI.X.SX32 R85, R85, R3, 0x1, P3 ;  /* 0x0000000355557211 */ /* 0x000fc600018f0eff */
[----:B------:R-:W-:Y:S01]  /*a180*/  STL [R1+0xc34], R7 ;  /* 0x000c340701007387 */ /* 0x000fe20000100800 */
[----:B-1----:R-:W-:-:S05]  /*a190*/  IADD3 R39, P1, PT, R37, R2, RZ ;  /* 0x0000000225277210 */ /* 0x002fca0007f3e0ff */
[----:B------:R1:W-:Y:S04]  /*a1a0*/  STL [R1+0xc48], R39 ;  /* 0x000c482701007387 */ /* 0x0003e80000100800 */
[----:B------:R4:W-:Y:S01]  /*a1b0*/  STL [R1+0xc3c], R85 ;  /* 0x000c3c5501007387 */ /* 0x0009e20000100800 */
[----:B------:R-:W-:Y:S01]  /*a1c0*/  LEA.HI.X.SX32 R37, R37, R3, 0x1, P1 ;  /* 0x0000000325257211 */ /* 0x000fe200008f0eff */
[C---:B-1----:R-:W-:Y:S01]  /*a1d0*/  IMAD R39, R4.reuse, 0x4d, RZ ;  /* 0x0000004d04277824 */ /* 0x042fe200078e02ff */
[----:B----4-:R-:W-:Y:S01]  /*a1e0*/  IADD3 R85, P3, PT, R89, R2, RZ ;  /* 0x0000000259557210 */ /* 0x010fe20007f7e0ff */
[----:B------:R-:W-:-:S04]  /*a1f0*/  IMAD R88, R4, 0x4e, RZ ;  /* 0x0000004e04587824 */ /* 0x000fc800078e02ff */
[----:B------:R1:W-:Y:S01]  /*a200*/  STL [R1+0xc50], R85 ;  /* 0x000c505501007387 */ /* 0x0003e20000100800 */
[----:B------:R-:W-:-:S03]  /*a210*/  LEA.HI.X.SX32 R89, R89, R3, 0x1, P3 ;  /* 0x0000000359597211 */ /* 0x000fc600018f0eff */
[----:B------:R-:W-:Y:S01]  /*a220*/  STL [R1+0xc44], R37 ;  /* 0x000c442501007387 */ /* 0x000fe20000100800 */
[----:B-1----:R-:W-:-:S05]  /*a230*/  IADD3 R85, P1, PT, R39, R2, RZ ;  /* 0x0000000227557210 */ /* 0x002fca0007f3e0ff */
[----:B------:R1:W-:Y:S01]  /*a240*/  STL [R1+0xc58], R85 ;  /* 0x000c585501007387 */ /* 0x0003e20000100800 */
[----:B------:R-:W-:-:S03]  /*a250*/  LEA.HI.X.SX32 R39, R39, R3, 0x1, P1 ;  /* 0x0000000327277211 */ /* 0x000fc600008f0eff */
[----:B------:R4:W-:Y:S01]  /*a260*/  STL [R1+0xc4c], R89 ;  /* 0x000c4c5901007387 */ /* 0x0009e20000100800 */
[----:B-1----:R-:W-:Y:S01]  /*a270*/  IMAD R85, R4, 0x4f, RZ ;  /* 0x0000004f04557824 */ /* 0x002fe200078e02ff */
[----:B----4-:R-:W-:-:S05]  /*a280*/  IADD3 R89, P3, PT, R88, R2, RZ ;  /* 0x0000000258597210 */ /* 0x010fca0007f7e0ff */
[----:B------:R1:W-:Y:S01]  /*a290*/  STL [R1+0xc60], R89 ;  /* 0x000c605901007387 */ /* 0x0003e20000100800 */
[----:B------:R-:W-:Y:S01]  /*a2a0*/  LEA.HI.X.SX32 R88, R88, R3, 0x1, P3 ;  /* 0x0000000358587211 */ /* 0x000fe200018f0eff */
[----:B------:R-:W-:Y:S02]  /*a2b0*/  IMAD R87, R4, 0x50, RZ ;  /* 0x0000005004577824 */ /* 0x000fe400078e02ff */
[----:B-1----:R0:W5:Y:S04]  /*a2c0*/  LDL.LU R89, [R1+0x1328] ;  /* 0x0013280001597983 */ /* 0x0021680000300800 */
        /* <DEDUP_REMOVED lines=148> */
[----:B------:R1:W-:Y:S04]  /*ac10*/  STL [R1+0xd38], R27 ;  /* 0x000d381b01007387 */ /* 0x0003e80000100800 */
[----:B-1----:R0:W5:Y:S04]  /*ac20*/  LDL.LU R27, [R1+0x12d0] ;  /* 0x0012d000011b7983 */ /* 0x0021680000300800 */
[----:B------:R1:W-:Y:S01]  /*ac30*/  STL [R1+0xd2c], R25 ;  /* 0x000d2c1901007387 */ /* 0x0003e20000100800 */
[----:B------:R-:W-:Y:S02]  /*ac40*/  LEA.HI.X.SX32 R24, R24, R3, 0x1, P3 ;  /* 0x0000000318187211 */ /* 0x000fe400018f0eff */
[----:B-1----:R-:W-:Y:S01]  /*ac50*/  IADD3 R25, P1, PT, R22, R2, RZ ;  /* 0x0000000216197210 */ /* 0x002fe20007f3e0ff */
[----:B------:R-:W-:-:S04]  /*ac60*/  IMAD R6, R4, 0x6c, RZ ;  /* 0x0000006c04067824 */ /* 0x000fc800078e02ff */
[----:B------:R1:W-:Y:S02]  /*ac70*/  STL [R1+0xd40], R25 ;  /* 0x000d401901007387 */ /* 0x0003e40000100800 */
[----:B-1----:R-:W-:Y:S01]  /*ac80*/  IMAD R25, R4, 0x7e, RZ ;  /* 0x0000007e04197824 */ /* 0x002fe200078e02ff */
[----:B------:R-:W-:-:S05]  /*ac90*/  LEA.HI.X.SX32 R22, R22, R3, 0x1, P1 ;  /* 0x0000000316167211 */ /* 0x000fca00008f0eff */
[----:B------:R0:W5:Y:S04]  /*aca0*/  LDL.LU R25, [R1+0x12cc] ;  /* 0x0012cc0001197983 */ /* 0x0001680000300800 */
        /* <DEDUP_REMOVED lines=10> */
[----:B------:R-:W-:-:S03]  /*ad50*/  IMAD R39, R4, 0x70, RZ ;  /* 0x0000007004277824 */ /* 0x000fc600078e02ff */
[----:B-1----:R0:W5:Y:S04]  /*ad60*/  LDL.LU R22, [R1+0x12c4] ;  /* 0x0012c40001167983 */ /* 0x0021680000300800 */
[----:B------:R1:W-:Y:S01]  /*ad70*/  STL [R1+0xd44], R6 ;  /* 0x000d440601007387 */ /* 0x0003e20000100800 */
[----:B------:R-:W-:Y:S01]  /*ad80*/  IMAD R85, R4, 0x71, RZ ;  /* 0x0000007104557824 */ /* 0x000fe200078e02ff */
[----:B-1----:R-:W-:-:S05]  /*ad90*/  IADD3 R6, P3, PT, R37, R2, RZ ;  /* 0x0000000225067210 */ /* 0x002fca0007f7e0ff */
[----:B------:R1:W-:Y:S02]  /*ada0*/  STL [R1+0xd58], R6 ;  /* 0x000d580601007387 */ /* 0x0003e40000100800 */
[----:B-1----:R-:W-:Y:S02]  /*adb0*/  LEA.HI.X.SX32 R6, R7, R3, 0x1, P1 ;  /* 0x0000000307067211 */ /* 0x002fe400008f0eff */
[----:B------:R-:W-:-:S03]  /*adc0*/  IADD3 R7, P1, PT, R39, R2, RZ ;  /* 0x0000000227077210 */ /* 0x000fc60007f3e0ff */
[----:B------:R1:W-:Y:S04]  /*add0*/  STL [R1+0xd4c], R6 ;  /* 0x000d4c0601007387 */ /* 0x0003e80000100800 */
[----:B------:R4:W-:Y:S01]  /*ade0*/  STL [R1+0xd60], R7 ;  /* 0x000d600701007387 */ /* 0x0009e20000100800 */
[----:B-1----:R-:W-:Y:S01]  /*adf0*/  IMAD R6, R4, 0x72, RZ ;  /* 0x0000007204067824 */ /* 0x002fe200078e02ff */
[----:B----4-:R-:W-:Y:S02]  /*ae00*/  LEA.HI.X.SX32 R7, R37, R3, 0x1, P3 ;  /* 0x0000000325077211 */ /* 0x010fe400018f0eff */
[----:B------:R-:W-:-:S03]  /*ae10*/  IADD3 R37, P3, PT, R85, R2, RZ ;  /* 0x0000000255257210 */ /* 0x000fc60007f7e0ff */
[----:B------:R1:W-:Y:S04]  /*ae20*/  STL [R1+0xd54], R7 ;  /* 0x000d540701007387 */ /* 0x0003e80000100800 */
[----:B------:R4:W-:Y:S01]  /*ae30*/  STL [R1+0xd68], R37 ;  /* 0x000d682501007387 */ /* 0x0009e20000100800 */
[----:B-1----:R-:W-:Y:S02]  /*ae40*/  LEA.HI.X.SX32 R7, R39, R3, 0x1, P1 ;  /* 0x0000000327077211 */ /* 0x002fe400008f0eff */
[----:B----4-:R-:W-:-:S03]  /*ae50*/  IADD3 R37, P1, PT, R6, R2, RZ ;  /* 0x0000000206257210 */ /* 0x010fc60007f3e0ff */
[----:B------:R-:W-:Y:S04]  /*ae60*/  STL [R1+0xd5c], R7 ;  /* 0x000d5c0701007387 */ /* 0x000fe80000100800 */
[----:B------:R1:W-:Y:S01]  /*ae70*/  STL [R1+0xd70], R37 ;  /* 0x000d702501007387 */ /* 0x0003e20000100800 */
[-C--:B------:R-:W-:Y:S02]  /*ae80*/  LEA.HI.X.SX32 R6, R6, R3.reuse, 0x1, P1 ;  /* 0x0000000306067211 */ /* 0x080fe400008f0eff */
[----:B-1----:R-:W-:Y:S01]  /*ae90*/  LEA.HI.X.SX32 R37, R85, R3, 0x1, P3 ;  /* 0x0000000355257211 */ /* 0x002fe200018f0eff */
[C---:B------:R-:W-:Y:S02]  /*aea0*/  IMAD R85, R4.reuse, 0x73, RZ ;  /* 0x0000007304557824 */ /* 0x040fe400078e02ff */
[----:B------:R-:W-:-:S03]  /*aeb0*/  IMAD R7, R4, 0x74, RZ ;  /* 0x0000007404077824 */ /* 0x000fc600078e02ff */
[CC--:B------:R-:W-:Y:S01]  /*aec0*/  IADD3 R39, P3, PT, R85.reuse, R2.reuse, RZ ;  /* 0x0000000255277210 */ /* 0x0c0fe20007f7e0ff */
[----:B------:R1:W-:Y:S03]  /*aed0*/  STL [R1+0xd64], R37 ;  /* 0x000d642501007387 */ /* 0x0003e60000100800 */
[----:B------:R-:W-:Y:S01]  /*aee0*/  LEA.HI.X.SX32 R85, R85, R3, 0x1, P3 ;  /* 0x0000000355557211 */ /* 0x000fe200018f0eff */
[----:B------:R4:W-:Y:S01]  /*aef0*/  STL [R1+0xd78], R39 ;  /* 0x000d782701007387 */ /* 0x0009e20000100800 */
[----:B-1----:R-:W-:-:S03]  /*af00*/  IADD3 R37, P1, PT, R7, R2, RZ ;  /* 0x0000000207257210 */ /* 0x002fc60007f3e0ff */
[----:B------:R3:W-:Y:S01]  /*af10*/  STL [R1+0xd6c], R6 ;  /* 0x000d6c0601007387 */ /* 0x0007e20000100800 */
[----:B----4-:R-:W-:-:S03]  /*af20*/  IMAD R39, R4, 0x75, RZ ;  /* 0x0000007504277824 */ /* 0x010fc600078e02ff */
[----:B------:R1:W-:Y:S01]  /*af30*/  STL [R1+0xd80], R37 ;  /* 0x000d802501007387 */ /* 0x0003e20000100800 */
[----:B------:R-:W-:-:S03]  /*af40*/  LEA.HI.X.SX32 R7, R7, R3, 0x1, P1 ;  /* 0x0000000307077211 */ /* 0x000fc600008f0eff */
[----:B------:R4:W-:Y:S01]  /*af50*/  STL [R1+0xd74], R85 ;  /* 0x000d745501007387 */ /* 0x0009e20000100800 */
[----:B---3--:R-:W-:Y:S02]  /*af60*/  VIADD R6, R0, 0xd5 ;  /* 0x000000d500067836 */ /* 0x008fe40000000000 */
[----:B-1----:R-:W-:Y:S01]  /*af70*/  IMAD R37, R4, 0x76, RZ ;  /* 0x0000007604257824 */ /* 0x002fe200078e02ff */
[C---:B----4-:R-:W-:Y:S02]  /*af80*/  IADD3 R85, P3, PT, R39.reuse, R2, RZ ;  /* 0x0000000227557210 */ /* 0x050fe40007f7e0ff */
[----:B------:R-:W-:Y:S04]  /*af90*/  STL [R1+0xf84], R6 ;  /* 0x000f840601007387 */ /* 0x000fe80000100800 */
[----:B------:R1:W-:Y:S01]  /*afa0*/  STL [R1+0xd88], R85 ;  /* 0x000d885501007387 */ /* 0x0003e20000100800 */
[----:B------:R-:W-:-:S03]  /*afb0*/  LEA.HI.X.SX32 R39, R39, R3, 0x1, P3 ;  /* 0x0000000327277211 */ /* 0x000fc600018f0eff */
[----:B------:R3:W-:Y:S01]  /*afc0*/  STL [R1+0xd7c], R7 ;  /* 0x000d7c0701007387 */ /* 0x0007e20000100800 */
[----:B-1----:R-:W-:Y:S01]  /*afd0*/  IADD3 R85, P1, PT, R37, R2, RZ ;  /* 0x0000000225557210 */ /* 0x002fe20007f3e0ff */
[----:B---3--:R-:W-:-:S04]  /*afe0*/  IMAD R7, R4, 0x78, RZ ;  /* 0x0000007804077824 */ /* 0x008fc800078e02ff */
[----:B------:R1:W-:Y:S04]  /*aff0*/  STL [R1+0xd90], R85 ;  /* 0x000d905501007387 */ /* 0x0003e80000100800 */
[----:B------:R3:W-:Y:S01]  /*b000*/  STL [R1+0xd84], R39 ;  /* 0x000d842701007387 */ /* 0x0007e20000100800 */
[----:B-1----:R-:W-:Y:S01]  /*b010*/  IABS R85, R6 ;  /* 0x0000000600557213 */ /* 0x002fe20000000000 */
[C---:B------:R-:W-:Y:S01]  /*b020*/  IMAD R6, R4.reuse, 0x79, RZ ;  /* 0x0000007904067824 */ /* 0x040fe200078e02ff */
[----:B---3--:R-:W-:Y:S01]  /*b030*/  IADD3 R39, P3, PT, R7, R2, RZ ;  /* 0x0000000207277210 */ /* 0x008fe20007f7e0ff */
[----:B------:R-:W-:-:S04]  /*b040*/  IMAD R23, R4, 0x7a, RZ ;  /* 0x0000007a04177824 */ /* 0x000fc800078e02ff */
[----:B------:R1:W-:Y:S01]  /*b050*/  STL [R1+0xd98], R39 ;  /* 0x000d982701007387 */ /* 0x0003e20000100800 */
[-C--:B------:R-:W-:Y:S02]  /*b060*/  LEA.HI.X.SX32 R7, R7, R3.reuse, 0x1, P3 ;  /* 0x0000000307077211 */ /* 0x080fe400018f0eff */
[----:B-1----:R-:W-:Y:S02]  /*b070*/  LEA.HI.X.SX32 R39, R37, R3, 0x1, P1 ;  /* 0x0000000325277211 */ /* 0x002fe400008f0eff */
[----:B------:R-:W-:-:S03]  /*b080*/  IADD3 R37, P1, PT, R6, R2, RZ ;  /* 0x0000000206257210 */ /* 0x000fc60007f3e0ff */
[----:B------:R1:W-:Y:S04]  /*b090*/  STL [R1+0xd8c], R39 ;  /* 0x000d8c2701007387 */ /* 0x0003e80000100800 */
[----:B------:R3:W-:Y:S01]  /*b0a0*/  STL [R1+0xda0], R37 ;  /* 0x000da02501007387 */ /* 0x0007e20000100800 */
[----:B------:R-:W-:Y:S01]  /*b0b0*/  LEA.HI.X.SX32 R6, R6, R3, 0x1, P1 ;  /* 0x0000000306067211 */ /* 0x000fe200008f0eff */
[----:B-1----:R-:W-:Y:S01]  /*b0c0*/  IMAD R39, R4, 0x7b, RZ ;  /* 0x0000007b04277824 */ /* 0x002fe200078e02ff */
[-C--:B---3--:R-:W-:Y:S01]  /*b0d0*/  IADD3 R37, P3, PT, R23, R2.reuse, RZ ;  /* 0x0000000217257210 */ /* 0x088fe20007f7e0ff */
[----:B------:R-:W-:Y:S04]  /*b0e0*/  STL [R1+0xd94], R7 ;  /* 0x000d940701007387 */ /* 0x000fe80000100800 */
[----:B------:R1:W-:Y:S04]  /*b0f0*/  STL [R1+0xda8], R37 ;  /* 0x000da82501007387 */ /* 0x0003e80000100800 */
[----:B------:R-:W-:Y:S01]  /*b100*/  STL [R1+0xd9c], R6 ;  /* 0x000d9c0601007387 */ /* 0x000fe20000100800 */
[----:B-1----:R-:W-:-:S05]  /*b110*/  IADD3 R37, P1, PT, R39, R2, RZ ;  /* 0x0000000227257210 */ /* 0x002fca0007f3e0ff */
[----:B------:R1:W-:Y:S02]  /*b120*/  STL [R1+0xdb0], R37 ;  /* 0x000db02501007387 */ /* 0x0003e40000100800 */
[----:B-1----:R-:W1:Y:S01]  /*b130*/  S2R R37, SR_TID.X ;  /* 0x0000000000257919 */ /* 0x002e620000002100 */
[-C--:B------:R-:W-:Y:S01]  /*b140*/  LEA.HI.X.SX32 R23, R23, R3.reuse, 0x1, P3 ;  /* 0x0000000317177211 */ /* 0x080fe200018f0eff */
[----:B------:R-:W-:Y:S01]  /*b150*/  IMAD R7, R4, 0x7c, RZ ;  /* 0x0000007c04077824 */ /* 0x000fe200078e02ff */
[----:B------:R-:W-:-:S03]  /*b160*/  LEA.HI.X.SX32 R39, R39, R3, 0x1, P1 ;  /* 0x0000000327277211 */ /* 0x000fc600008f0eff */
[----:B------:R3:W-:Y:S01]  /*b170*/  STL [R1+0xda4], R23 ;  /* 0x000da41701007387 */ /* 0x0007e20000100800 */
[----:B------:R-:W-:Y:S01]  /*b180*/  IMAD R11, R4, 0x7d, RZ ;  /* 0x0000007d040b7824 */ /* 0x000fe200078e02ff */
[----:B---3--:R-:W-:-:S05]  /*b190*/  IADD3 R23, P3, PT, R7, R2, RZ ;  /* 0x0000000207177210 */ /* 0x008fca0007f7e0ff */
[----:B------:R3:W-:Y:S04]  /*b1a0*/  STL [R1+0xdb8], R23 ;  /* 0x000db81701007387 */ /* 0x0007e80000100800 */
[----:B---3--:R0:W5:Y:S01]  /*b1b0*/  LDL.LU R23, [R1+0x12c0] ;  /* 0x0012c00001177983 */ /* 0x0081620000300800 */
[----:B-1----:R-:W-:-:S03]  /*b1c0*/  LOP3.LUT R37, R37, 0x7f, RZ, 0xc0, !PT ;  /* 0x0000007f25257812 */ /* 0x002fc600078ec0ff */
[----:B------:R1:W-:Y:S01]  /*b1d0*/  STL [R1+0xdac], R39 ;  /* 0x000dac2701007387 */ /* 0x0003e20000100800 */
[----:B------:R-:W-:Y:S01]  /*b1e0*/  LEA.HI.X.SX32 R7, R7, R3, 0x1, P3 ;  /* 0x0000000307077211 */ /* 0x000fe200018f0eff */
[----:B-1----:R-:W-:Y:S01]  /*b1f0*/  IMAD R39, R37, R5, RZ ;  /* 0x0000000525277224 */ /* 0x002fe200078e02ff */
[----:B------:R-:W-:-:S05]  /*b200*/  IADD3 R37, P1, PT, R11, R2, RZ ;  /* 0x000000020b257210 */ /* 0x000fca0007f3e0ff */
[----:B------:R1:W-:Y:S01]  /*b210*/  STL [R1+0xdc0], R37 ;  /* 0x000dc02501007387 */ /* 0x0003e20000100800 */
[----:B------:R-:W-:Y:S01]  /*b220*/  LEA.HI.X.SX32 R11, R11, R3, 0x1, P1 ;  /* 0x000000030b0b7211 */ /* 0x000fe200008f0eff */
[----:B-1----:R-:W-:Y:S02]  /*b230*/  IMAD R37, R4, 0x7e, RZ ;  /* 0x0000007e04257824 */ /* 0x002fe400078e02ff */
[----:B------:R-:W-:Y:S03]  /*b240*/  STL [R1+0xdb4], R7 ;  /* 0x000db40701007387 */ /* 0x000fe60000100800 */
[----:B------:R-:W-:Y:S01]  /*b250*/  IADD3 R37, P1, PT, R37, R2, RZ ;  /* 0x0000000225257210 */ /* 0x000fe20007f3e0ff */
[----:B------:R1:W-:Y:S04]  /*b260*/  STL [R1+0xdbc], R11 ;  /* 0x000dbc0b01007387 */ /* 0x0003e80000100800 */
[----:B-1----:R0:W5:Y:S04]  /*b270*/  LDL.LU R11, [R1+0x12bc] ;  /* 0x0012bc00010b7983 */ /* 0x0021680000300800 */
[----:B------:R1:W-:Y:S02]  /*b280*/  STL [R1+0xdc8], R37 ;  /* 0x000dc82501007387 */ /* 0x0003e40000100800 */
[----:B-1----:R-:W1:Y:S01]  /*b290*/  LDC R37, c[0x0][0x3a0] ;  /* 0x0000e800ff257b82 */ /* 0x002e620000000800 */
[----:B--2---:R-:W-:Y:S01]  /*b2a0*/  IMAD.HI.U32 R6, R9, R85, RZ ;  /* 0x0000005509067227 */ /* 0x004fe200078e00ff */
[----:B------:R-:W-:Y:S01]  /*b2b0*/  USHF.L.U32 UR4, UR7, 0x15, URZ ;  /* 0x0000001507047899 */ /* 0x000fe200080006ff */
[----:B------:R-:W-:-:S02]  /*b2c0*/  IADD3 R7, P3, PT, R39, UR14, RZ ;  /* 0x0000000e27077c10 */ /* 0x000fc4000ff7e0ff */
[----:B------:R-:W-:Y:S01]  /*b2d0*/  IMAD.MOV R6, RZ, RZ, -R6 ;  /* 0x000000ffff067224 */ /* 0x000fe200078e0a06 */
[----:B------:R-:W-:-:S03]  /*b2e0*/  ULOP3.LUT UR4, UR4, 0x600000, URZ, 0xc0, !UPT ;  /* 0x0060000004047892 */ /* 0x000fc6000f8ec0ff */
[----:B------:R-:W-:Y:S01]  /*b2f0*/  IMAD R85, R8, R6, R85 ;  /* 0x0000000608557224 */ /* 0x000fe200078e0255 */
[----:B------:R-:W-:Y:S01]  /*b300*/  LEA.HI.X.SX32 R6, R39, UR15, 0x1, P3 ;  /* 0x0000000f27067c11 */ /* 0x000fe200098f0eff */
[----:B------:R-:W-:Y:S01]  /*b310*/  UIADD3 UR10, UPT, UPT, UR8, UR4, URZ ;  /* 0x00000004080a7290 */ /* 0x000fe2000fffe0ff */
[----:B------:R-:W2:Y:S02]  /*b320*/  LDCU.64 UR18, c[0x0][0x358] ;  /* 0x00006b00ff1277ac */ /* 0x000ea40008000a00 */
[----:B------:R-:W-:Y:S01]  /*b330*/  UMOV UR4, 0x1 ;  /* 0x0000000100047882 */ /* 0x000fe20000000000 */
[----:B-1----:R-:W-:Y:S01]  /*b340*/  VIADD R39, R37, 0xffffffdf ;  /* 0xffffffdf25277836 */ /* 0x002fe20000000000 */
[----:B0-2---:R-:W-:Y:S07]  /*b350*/  BRA.U UP0, `(.L_x_5) ;  /* 0x0000000100187547 */ /* 0x005fee000b800000 */
[----:B------:R-:W-:Y:S01]  /*b360*/  ELECT P3, URZ, PT ;  /* 0x0000000000ff782f */ /* 0x000fe20003860000 */
[----:B------:R-:W-:Y:S01]  /*b370*/  IMAD.MOV.U32 R37, RZ, RZ, 0x1 ;  /* 0x00000001ff257424 */ /* 0x000fe200078e00ff */
[----:B------:R-:W-:Y:S01]  /*b380*/  UMOV UR6, 0x40 ;  /* 0x0000004000067882 */ /* 0x000fe20000000000 */
[----:B------:R-:W-:Y:S01]  /*b390*/  UVIRTCOUNT.DEALLOC.SMPOOL 0x80 ;  /* 0x000000800000784c */ /* 0x000fe20000000000 */
[----:B------:R-:W-:-:S09]  /*b3a0*/  ULEA UR6, UR5, UR6, 0x18 ;  /* 0x0000000605067291 */ /* 0x000fd2000f8ec0ff */
[----:B------:R0:W-:Y:S03]  /*b3b0*/  @P3 STS.U8 [UR6], R37 ;  /* 0x00000025ff003988 */ /* 0x0001e60008000006 */
.L_x_5:
[----:B------:R-:W-:Y:S01]  /*b3c0*/  STL.64 [R1+0x1728], R12 ;  /* 0x0017280c01007387 */ /* 0x000fe20000100a00 */
[----:B------:R-:W-:Y:S01]  /*b3d0*/  VOTEU.ALL UP1, P2 ;  /* 0x0000000000ff7886 */ /* 0x000fe20001020000 */
[----:B0-----:R-:W-:Y:S01]  /*b3e0*/  IMAD R37, R4, 0x7e, RZ ;  /* 0x0000007e04257824 */ /* 0x001fe200078e02ff */
[----:B------:R-:W-:Y:S01]  /*b3f0*/  STTM.x64 tmem[UR10], RZ ;  /* 0x000000ff000079ed */ /* 0x000fe2000834000a */
[----:B------:R-:W-:Y:S01]  /*b400*/  STL.64 [R1+0x1760], R12 ;  /* 0x0017600c01007387 */ /* 0x000fe20000100a00 */
[----:B------:R-:W-:Y:S01]  /*b410*/  UIADD3 UR6, UPT, UPT, UR9, 0x18000, URZ ;  /* 0x0001800009067890 */ /* 0x000fe2000fffe0ff */
[----:B------:R-:W-:Y:S02]  /*b420*/  VOTEU.ALL UP2, P2 ;  /* 0x0000000000ff7886 */ /* 0x000fe40001040000 */
[----:B------:R-:W-:Y:S01]  /*b430*/  STL.64 [R1+0x1798], R12 ;  /* 0x0017980c01007387 */ /* 0x000fe20000100a00 */
[----:B------:R-:W-:Y:S01]  /*b440*/  ISETP.GE.U32.AND P3, PT, R39, 0x7fffff60, PT ;  /* 0x7fffff602700780c */ /* 0x000fe20003f66070 */
[----:B------:R-:W0:Y:S02]  /*b450*/  LDCU UR11, c[0x0][0x3b0] ;  /* 0x00007600ff0b77ac */ /* 0x000e240008000800 */
[----:B------:R-:W-:Y:S01]  /*b460*/  STL.64 [R1+0x17c8], R12 ;  /* 0x0017c80c01007387 */ /* 0x000fe20000100a00 */
[----:B------:R-:W1:Y:S03]  /*b470*/  LDCU UR5, c[0x0][0x3b0] ;  /* 0x00007600ff0577ac */ /* 0x000e660008000800 */
[----:B------:R-:W-:Y:S01]  /*b480*/  STL.64 [R1+0x1720], R14 ;  /* 0x0017200e01007387 */ /* 0x000fe20000100a00 */
[----:B------:R-:W2:Y:S03]  /*b490*/  LDCU UR15, c[0x0][0x3b0] ;  /* 0x00007600ff0f77ac */ /* 0x000ea60008000800 */
[----:B------:R-:W-:Y:S01]  /*b4a0*/  STL.64 [R1+0x1768], R14 ;  /* 0x0017680e01007387 */ /* 0x000fe20000100a00 */
[----:B------:R-:W3:Y:S03]  /*b4b0*/  LDCU UR17, c[0x0][0x3b0] ;  /* 0x00007600ff1177ac */ /* 0x000ee60008000800 */
[----:B------:R-:W-:Y:S01]  /*b4c0*/  STL.64 [R1+0x17b8], R14 ;  /* 0x0017b80e01007387 */ /* 0x000fe20000100a00 */
[----:B------:R-:W4:Y:S03]  /*b4d0*/  LDCU UR21, c[0x0][0x3b0] ;  /* 0x00007600ff1577ac */ /* 0x000f260008000800 */
[----:B------:R-:W-:Y:S01]  /*b4e0*/  STL.64 [R1+0x17f8], R14 ;  /* 0x0017f80e01007387 */ /* 0x000fe20000100a00 */
[----:B------:R-:W0:Y:S03]  /*b4f0*/  LDCU UR23, c[0x0][0x3b0] ;  /* 0x00007600ff1777ac */ /* 0x000e260008000800 */
[----:B-----5:R-:W-:Y:S01]  /*b500*/  STL.64 [R1+0x1718], R10 ;  /* 0x0017180a01007387 */ /* 0x020fe20000100a00 */
[----:B------:R-:W0:Y:S03]  /*b510*/  LDCU UR25, c[0x0][0x3b0] ;  /* 0x00007600ff1977ac */ /* 0x000e260008000800 */
[----:B------:R-:W-:Y:S01]  /*b520*/  STL.64 [R1+0x1730], R10 ;  /* 0x0017300a01007387 */ /* 0x000fe20000100a00 */
[----:B------:R-:W0:Y:S03]  /*b530*/  LDCU UR27, c[0x0][0x3b0] ;  /* 0x00007600ff1b77ac */ /* 0x000e260008000800 */
[----:B------:R0:W-:Y:S01]  /*b540*/  STL.64 [R1+0x1770], R10 ;  /* 0x0017700a01007387 */ /* 0x0001e20000100a00 */
[----:B------:R-:W0:Y:S03]  /*b550*/  LDCU UR29, c[0x0][0x3b0] ;  /* 0x00007600ff1d77ac */ /* 0x000e260008000800 */
[----:B------:R-:W-:Y:S01]  /*b560*/  STL.64 [R1+0x1710], R90 ;  /* 0x0017105a01007387 */ /* 0x000fe20000100a00 */
[----:B------:R-:W0:Y:S03]  /*b570*/  LDCU UR31, c[0x0][0x3b0] ;  /* 0x00007600ff1f77ac */ /* 0x000e260008000800 */
[----:B------:R-:W-:Y:S01]  /*b580*/  STL.64 [R1+0x1708], R86 ;  /* 0x0017085601007387 */ /* 0x000fe20000100a00 */
[----:B------:R-:W1:Y:S03]  /*b590*/  LDCU UR33, c[0x0][0x3b0] ;  /* 0x00007600ff2177ac */ /* 0x000e660008000800 */
[----:B------:R-:W-:Y:S01]  /*b5a0*/  STL.64 [R1+0x1738], R86 ;  /* 0x0017385601007387 */ /* 0x000fe20000100a00 */
[----:B------:R-:W1:Y:S01]  /*b5b0*/  LDCU UR14, c[0x0][0x3b0] ;  /* 0x00007600ff0e77ac */ /* 0x000e620008000800 */
[----:B------:R-:W-:Y:S02]  /*b5c0*/  STTM.x64 tmem[UR10+0x40], RZ ;  /* 0x000040ff000079ed */ /* 0x000fe4000834000a */
[----:B------:R-:W-:Y:S01]  /*b5d0*/  STL [R1+0x17d8], R86 ;  /* 0x0017d85601007387 */ /* 0x000fe20000100800 */
[----:B------:R-:W-:-:S04]  /*b5e0*/  @!UP1 UIADD3 UR12, UPT, UPT, -UR4, 0x100000, URZ ;  /* 0x00100000040c9890 */ /* 0x000fc8000fffe1ff */
[----:B------:R-:W-:Y:S02]  /*b5f0*/  @!UP1 USHF.L.U32 UR13, UR12, 0xb, URZ ;  /* 0x0000000b0c0d9899 */ /* 0x000fe400080006ff */
[----:B------:R-:W-:Y:S01]  /*b600*/  @!UP1 USHF.L.U32 UR12, UR12, 0x1, URZ ;  /* 0x000000010c0c9899 */ /* 0x000fe200080006ff */
[----:B0-----:R-:W0:Y:S01]  /*b610*/  LDC R11, c[0x0][0x3a0] ;  /* 0x0000e800ff0b7b82 */ /* 0x001e220000000800 */
[----:B------:R-:W0:Y:S01]  /*b620*/  LDCU UR35, c[0x0][0x3b0] ;  /* 0x00007600ff2377ac */ /* 0x000e220008000800 */
[----:B------:R-:W-:Y:S01]  /*b630*/  STL.64 [R1+0x1700], R88 ;  /* 0x0017005801007387 */ /* 0x000fe20000100a00 */
[----:B------:R-:W0:Y:S03]  /*b640*/  LDCU UR37, c[0x0][0x3b0] ;  /* 0x00007600ff2577ac */ /* 0x000e260008000800 */
[----:B------:R-:W-:Y:S01]  /*b650*/  STL [R1+0x1750], R88 ;  /* 0x0017505801007387 */ /* 0x000fe20000100800 */
[----:B------:R-:W0:Y:S03]  /*b660*/  LDCU UR39, c[0x0][0x3b0] ;  /* 0x00007600ff2777ac */ /* 0x000e260008000800 */
[----:B------:R-:W-:Y:S01]  /*b670*/  STL [R1+0x1778], R88 ;  /* 0x0017785801007387 */ /* 0x000fe20000100800 */
[----:B------:R-:W0:Y:S03]  /*b680*/  LDCU UR41, c[0x0][0x3b0] ;  /* 0x00007600ff2977ac */ /* 0x000e260008000800 */
[----:B------:R-:W-:Y:S01]  /*b690*/  STL.64 [R1+0x16f8], R82 ;  /* 0x0016f85201007387 */ /* 0x000fe20000100a00 */
        /* <DEDUP_REMOVED lines=73> */
[----:B------:R-:W-:Y:S04]  /*bb30*/  STL.64 [R1+0x1650], R40 ;  /* 0x0016502801007387 */ /* 0x000fe80000100a00 */
[----:B------:R-:W-:Y:S04]  /*bb40*/  STL.64 [R1+0x1648], R6 ;  /* 0x0016480601007387 */ /* 0x000fe80000100a00 */
[----:B------:R-:W-:Y:S04]  /*bb50*/  STL [R1+0x152c], R8 ;  /* 0x00152c0801007387 */ /* 0x000fe80000100800 */
[----:B------:R-:W-:Y:S04]  /*bb60*/  STL [R1+0x1528], R17 ;  /* 0x0015281101007387 */ /* 0x000fe80000100800 */
[----:B------:R-:W-:Y:S04]  /*bb70*/  STL [R1+0x1524], R16 ;  /* 0x0015241001007387 */ /* 0x000fe80000100800 */
[----:B------:R-:W-:Y:S04]  /*bb80*/  STL [R1+0x1520], R18 ;  /* 0x0015201201007387 */ /* 0x000fe80000100800 */
[----:B------:R-:W-:Y:S04]  /*bb90*/  STL [R1+0x151c], R21 ;  /* 0x00151c1501007387 */ /* 0x000fe80000100800 */
[----:B------:R-:W-:Y:S04]  /*bba0*/  STL [R1+0x1518], R20 ;  /* 0x0015181401007387 */ /* 0x000fe80000100800 */
[----:B------:R-:W-:Y:S04]  /*bbb0*/  STL [R1+0x1514], R19 ;  /* 0x0015141301007387 */ /* 0x000fe80000100800 */
[----:B------:R-:W-:Y:S04]  /*bbc0*/  STL [R1+0x1510], R0 ;  /* 0x0015100001007387 */ /* 0x000fe80000100800 */
[----:B------:R-:W-:Y:S01]  /*bbd0*/  STL [R1+0x150c], R9 ;  /* 0x00150c0901007387 */ /* 0x000fe20000100800 */
[----:B------:R-:W-:Y:S03]  /*bbe0*/  STTM.x64 tmem[UR10+0x80], RZ ;  /* 0x000080ff000079ed */ /* 0x000fe6000834000a */
[----:B------:R-:W-:Y:S01]  /*bbf0*/  STL [R1+0x1470], R23 ;  /* 0x0014701701007387 */ /* 0x000fe20000100800 */
[----:B------:R-:W-:Y:S03]  /*bc00*/  STTM.x64 tmem[UR10+0xc0], RZ ;  /* 0x0000c0ff000079ed */ /* 0x000fe6000834000a */
[----:B------:R-:W-:Y:S01]  /*bc10*/  STL [R1+0x15dc], R23 ;  /* 0x0015dc1701007387 */ /* 0x000fe20000100800 */
[----:B------:R-:W0:Y:S03]  /*bc20*/  FENCE.VIEW.ASYNC.T ;  /* 0x00000000000073c6 */ /* 0x000e260000000200 */
[----:B------:R-:W-:Y:S01]  /*bc30*/  STL [R1+0x146c], R22 ;  /* 0x00146c1601007387 */ /* 0x000fe20000100800 */
[----:B0-----:R-:W-:Y:S06]  /*bc40*/  BAR.SYNC.DEFER_BLOCKING 0x0 ;  /* 0x0000000000007b1d */ /* 0x001fec0000010000 */
[----:B------:R-:W-:Y:S04]  /*bc50*/  STL [R1+0x15d8], R22 ;  /* 0x0015d81601007387 */ /* 0x000fe80000100800 */
[----:B------:R-:W-:Y:S04]  /*bc60*/  STL [R1+0x1468], R24 ;  /* 0x0014681801007387 */ /* 0x000fe80000100800 */
[----:B------:R-:W-:Y:S04]  /*bc70*/  STL [R1+0x15d4], R24 ;  /* 0x0015d41801007387 */ /* 0x000fe80000100800 */
[----:B------:R-:W-:Y:S04]  /*bc80*/  STL [R1+0x1464], R25 ;  /* 0x0014641901007387 */ /* 0x000fe80000100800 */
[----:B------:R0:W-:Y:S04]  /*bc90*/  STL [R1+0x15d0], R25 ;  /* 0x0015d01901007387 */ /* 0x0001e80000100800 */
[----:B------:R-:W0:Y:S02]  /*bca0*/  FENCE.VIEW.ASYNC.S ;  /* 0x00000000000073c6 */ /* 0x000e240000000000 */
[----:B0-----:R0:W1:Y:S02]  /*bcb0*/  @!UP2 SYNCS.EXCH.64 URZ, [UR6], UR12 ;  /* 0x0000000c06ffa5b2 */ /* 0x0010640008000100 */
[----:B------:R-:W-:Y:S04]  /*bcc0*/  STL [R1+0x1460], R27 ;  /* 0x0014601b01007387 */ /* 0x000fe80000100800 */
[----:B------:R-:W-:Y:S01]  /*bcd0*/  STL [R1+0x15cc], R27 ;  /* 0x0015cc1b01007387 */ /* 0x000fe20000100800 */
[----:B------:R-:W-:-:S03]  /*bce0*/  LEA.HI.X.SX32 R25, R37, R3, 0x1, P1 ;  /* 0x0000000325197211 */ /* 0x000fc600008f0eff */
[----:B------:R-:W-:Y:S01]  /*bcf0*/  STL [R1+0x145c], R26 ;  /* 0x00145c1a01007387 */ /* 0x000fe20000100800 */
[----:B------:R-:W-:Y:S01]  /*bd00*/  PRMT R66, RZ, 0x7610, R66 ;  /* 0x00007610ff427816 */ /* 0x000fe20000000042 */
[----:B0-----:R-:W0:Y:S02]  /*bd10*/  LDCU UR13, c[0x0][0x3b0] ;  /* 0x00007600ff0d77ac */ /* 0x001e240008000800 */
[----:B------:R-:W-:Y:S01]  /*bd20*/  STL [R1+0x15c8], R26 ;  /* 0x0015c81a01007387 */ /* 0x000fe20000100800 */
[----:B------:R-:W-:Y:S01]  /*bd30*/  PRMT R83, RZ, 0x7610, R83 ;  /* 0x00007610ff537816 */ /* 0x000fe20000000053 */
[----:B------:R-:W0:Y:S01]  /*bd40*/  LDC R37, c[0x0][0x3a0] ;  /* 0x0000e800ff257b82 */ /* 0x000e220000000800 */
[----:B------:R-:W-:Y:S01]  /*bd50*/  PRMT R80, RZ, 0x7610, R80 ;  /* 0x00007610ff507816 */ /* 0x000fe20000000050 */
[----:B------:R-:W-:Y:S01]  /*bd60*/  STL [R1+0x1458], R28 ;  /* 0x0014581c01007387 */ /* 0x000fe20000100800 */
[----:B------:R-:W-:Y:S01]  /*bd70*/  PRMT R14, RZ, 0x7610, R14 ;  /* 0x00007610ff0e7816 */ /* 0x000fe2000000000e */
[----:B------:R-:W0:Y:S02]  /*bd80*/  LDCU UR12, c[0x0][0x3b0] ;  /* 0x00007600ff0c77ac */ /* 0x000e240008000800 */
        /* <DEDUP_REMOVED lines=15> */
[----:B-1----:R-:W-:Y:S06]  /*be80*/  BAR.SYNC.DEFER_BLOCKING 0x0 ;  /* 0x0000000000007b1d */ /* 0x002fec0000010000 */
        /* <DEDUP_REMOVED lines=9> */
[----:B------:R-:W-:-:S03]  /*bf20*/  IADD3 R12, P1, PT, R2, R4, RZ ;  /* 0x00000004020c7210 */ /* 0x000fc60007f3e0ff */
[----:B------:R-:W-:Y:S04]  /*bf30*/  STL [R1+0x12bc], R5 ;  /* 0x0012bc0501007387 */ /* 0x000fe80000100800 */
[----:B------:R-:W-:Y:S04]  /*bf40*/  STL [R1+0x130c], R5 ;  /* 0x00130c0501007387 */ /* 0x000fe80000100800 */
[----:B------:R-:W-:Y:S04]  /*bf50*/  STL [R1+0x148c], R5 ;  /* 0x00148c0501007387 */ /* 0x000fe80000100800 */
[----:B------:R-:W-:Y:S04]  /*bf60*/  STL [R1+0x1620], R5 ;  /* 0x0016200501007387 */ /* 0x000fe80000100800 */
[----:B------:R-:W-:Y:S04]  /*bf70*/  STL [R1+0x1630], R5 ;  /* 0x0016300501007387 */ /* 0x000fe80000100800 */
[----:B------:R-:W-:Y:S04]  /*bf80*/  STL [R1+0x1638], R5 ;  /* 0x0016380501007387 */ /* 0x000fe80000100800 */
[----:B------:R-:W2:Y:S04]  /*bf90*/  LDL R67, [R1+0x20c] ;  /* 0x00020c0001437983 */ /* 0x000ea80000100800 */
[----:B------:R-:W2:Y:S01]  /*bfa0*/  LDL R89, [R1+0x210] ;  /* 0x0002100001597983 */ /* 0x000ea20000100800 */
[----:B------:R-:W-:Y:S01]  /*bfb0*/  LEA.HI.X.SX32 R13, R4, R3, 0x1, P1 ;  /* 0x00000003040d7211 */ /* 0x000fe200008f0eff */
[----:B0-----:R-:W-:-:S02]  /*bfc0*/  VIADD R37, R37, 0xffffffd7 ;  /* 0xffffffd725257836 */ /* 0x001fc40000000000 */
[----:B------:R-:W-:Y:S03]  /*bfd0*/  STL [R1+0xdc4], R25 ;  /* 0x000dc41901007387 */ /* 0x000fe60000100800 */
[----:B------:R-:W-:Y:S01]  /*bfe0*/  ISETP.GE.U32.AND P1, PT, R37, 0x7fffff58, PT ;  /* 0x7fffff582500780c */ /* 0x000fe20003f26070 */
[----:B------:R-:W-:Y:S04]  /*bff0*/  STL [R1+0x1d8], R12 ;  /* 0x0001d80c01007387 */ /* 0x000fe80000100800 */
[----:B------:R-:W2:Y:S04]  /*c000*/  LDL R86, [R1+0x24c] ;  /* 0x00024c0001567983 */ /* 0x000ea80000100800 */
[----:B------:R-:W2:Y:S04]  /*c010*/  LDL R87, [R1+0x250] ;  /* 0x0002500001577983 */ /* 0x000ea80000100800 */
[----:B------:R-:W3:Y:S04]  /*c020*/  @!P4 LDG.E.U8 R66, desc[UR18][R2.64] ;  /* 0x000000120242c981 */ /* 0x000ee8000c1e1100 */
[----:B------:R-:W4:Y:S04]  /*c030*/  LDL R81, [R1+0xaac] ;  /* 0x000aac0001517983 */ /* 0x000f280000100800 */
[----:B------:R-:W4:Y:S04]  /*c040*/  LDL R15, [R1+0xab0] ;  /* 0x000ab000010f7983 */ /* 0x000f280000100800 */
[----:B------:R-:W4:Y:S04]  /*c050*/  LDL R90, [R1+0xaec] ;  /* 0x000aec00015a7983 */ /* 0x000f280000100800 */
[----:B------:R-:W4:Y:S01]  /*c060*/  LDL R91, [R1+0xaf0] ;  /* 0x000af000015b7983 */ /* 0x000f220000100800 */
[----:B------:R-:W-:Y:S01]  /*c070*/  PRMT R71, RZ, 0x7610, R71 ;  /* 0x00007610ff477816 */ /* 0x000fe20000000047 */
[----:B------:R-:W-:-:S02]  /*c080*/  VIADD R37, R11, 0xffffffcf ;  /* 0xffffffcf0b257836 */ /* 0x000fc40000000000 */
[----:B------:R-:W-:Y:S04]  /*c090*/  STL [R1+0x1d4], R13 ;  /* 0x0001d40d01007387 */ /* 0x000fe80000100800 */
[----:B------:R-:W4:Y:S04]  /*c0a0*/  LDL R82, [R1+0xb2c] ;  /* 0x000b2c0001527983 */ /* 0x000f280000100800 */
[----:B------:R-:W4:Y:S01]  /*c0b0*/  LDL R88, [R1+0xb30] ;  /* 0x000b300001587983 */ /* 0x000f220000100800 */
[----:B--2---:R-:W-:-:S04]  /*c0c0*/  @!P5 LOP3.LUT R87, R87, R86, RZ, 0x3c, !PT ;  /* 0x000000565757d212 */ /* 0x004fc800078e3cff */
[C---:B------:R-:W-:Y:S01]  /*c0d0*/  @!P5 LOP3.LUT R86, R87.reuse, R86, RZ, 0x3c, !PT ;  /* 0x000000565756d212 */ /* 0x040fe200078e3cff */
[----:B---3--:R0:W-:Y:S03]  /*c0e0*/  STL [R1+0x658], R66 ;  /* 0x0006584201007387 */ /* 0x0081e60000100800 */
[----:B------:R-:W-:-:S05]  /*c0f0*/  @!P5 LOP3.LUT R87, R87, R86, RZ, 0x3c, !PT ;  /* 0x000000565757d212 */ /* 0x000fca00078e3cff */
[----:B------:R-:W2:Y:S01]  /*c100*/  @!P5 LDG.E.U8 R80, desc[UR18][R86.64] ;  /* 0x000000125650d981 */ /* 0x000ea2000c1e1100 */
[----:B0-----:R-:W-:-:S05]  /*c110*/  @!P6 IMAD.MOV.U32 R66, RZ, RZ, R89 ;  /* 0x000000ffff42e224 */ /* 0x001fca00078e0059 */
[----:B------:R-:W3:Y:S04]  /*c120*/  @!P6 LDG.E.U8 R83, desc[UR18][R66.64] ;  /* 0x000000124253e981 */ /* 0x000ee8000c1e1100 */
[----:B------:R-:W2:Y:S01]  /*c130*/  LDL.LU.64 R66, [R1+0x1808] ;  /* 0x0018080001427983 */ /* 0x000ea20000300a00 */
[----:B------:R-:W-:-:S03]  /*c140*/  PRMT R70, RZ, 0x7610, R70 ;  /* 0x00007610ff467816 */ /* 0x000fc60000000046 */
[----:B---3--:R0:W-:Y:S04]  /*c150*/  STL [R1+0x654], R83 ;  /* 0x0006545301007387 */ /* 0x0081e80000100800 */
[----:B------:R-:W3:Y:S04]  /*c160*/  LDL R89, [R1+0xb70] ;  /* 0x000b700001597983 */ /* 0x000ee80000100800 */
[----:B------:R-:W3:Y:S04]  /*c170*/  LDL R86, [R1+0xbac] ;  /* 0x000bac0001567983 */ /* 0x000ee80000100800 */
[----:B0-----:R-:W3:Y:S04]  /*c180*/  LDL R83, [R1+0xb6c] ;  /* 0x000b6c0001537983 */ /* 0x001ee80000100800 */
[----:B------:R-:W3:Y:S04]  /*c190*/  LDL R87, [R1+0xbb0] ;  /* 0x000bb00001577983 */ /* 0x000ee80000100800 */
[----:B--2---:R4:W-:Y:S02]  /*c1a0*/  STL [R1+0x650], R80 ;  /* 0x0006505001007387 */ /* 0x0049e40000100800 */
[----:B----4-:R-:W-:-:S05]  /*c1b0*/  @!P0 IMAD.MOV.U32 R80, RZ, RZ, R15 ;  /* 0x000000ffff508224 */ /* 0x010fca00078e000f */
[----:B------:R0:W2:Y:S02]  /*c1c0*/  @!P0 LDG.E.U8 R14, desc[UR18][R80.64] ;  /* 0x00000012500e8981 */ /* 0x0000a4000c1e1100 */
[----:B0-----:R-:W-:Y:S02]  /*c1d0*/  @!P3 IMAD.MOV.U32 R80, RZ, RZ, R91 ;  /* 0x000000ffff50b224 */ /* 0x001fe400078e005b */
[----:B------:R-:W-:-:S05]  /*c1e0*/  @!P3 IMAD.MOV.U32 R81, RZ, RZ, R90 ;  /* 0x000000ffff51b224 */ /* 0x000fca00078e005a */
[----:B------:R0:W4:Y:S02]  /*c1f0*/  @!P3 LDG.E.U8 R71, desc[UR18][R80.64] ;  /* 0x000000125047b981 */ /* 0x000124000c1e1100 */
[----:B0-----:R-:W-:Y:S02]  /*c200*/  @!P1 IMAD.MOV.U32 R80, RZ, RZ, R88 ;  /* 0x000000ffff509224 */ /* 0x001fe400078e0058 */
[----:B------:R-:W-:-:S05]  /*c210*/  @!P1 IMAD.MOV.U32 R81, RZ, RZ, R82 ;  /* 0x000000ffff519224 */ /* 0x000fca00078e0052 */
[----:B------:R-:W3:Y:S01]  /*c220*/  @!P1 LDG.E.U8 R70, desc[UR18][R80.64] ;  /* 0x0000001250469981 */ /* 0x000ee2000c1e1100 */
[----:B------:R-:W-:Y:S02]  /*c230*/  ISETP.GE.U32.AND P4, PT, R37, 0x7fffff50, PT ;  /* 0x7fffff502500780c */ /* 0x000fe40003f86070 */
[----:B------:R-:W-:Y:S01]  /*c240*/  PRMT R67, RZ, 0x7610, R67 ;  /* 0x00007610ff437816 */ /* 0x000fe20000000043 */
[----:B--2---:R0:W-:Y:S04]  /*c250*/  STL [R1+0x648], R14 ;  /* 0x0006480e01007387 */ /* 0x0041e80000100800 */
[----:B------:R-:W2:Y:S04]  /*c260*/  LDL R15, [R1+0xbf0] ;  /* 0x000bf000010f7983 */ /* 0x000ea80000100800 */
[----:B------:R-:W2:Y:S04]  /*c270*/  LDL R90, [R1+0xc2c] ;  /* 0x000c2c00015a7983 */ /* 0x000ea80000100800 */
[----:B0-----:R-:W2:Y:S04]  /*c280*/  LDL R14, [R1+0xbec] ;  /* 0x000bec00010e7983 */ /* 0x001ea80000100800 */
[----:B------:R-:W2:Y:S04]  /*c290*/  LDL R91, [R1+0xc30] ;  /* 0x000c3000015b7983 */ /* 0x000ea80000100800 */
[----:B------:R-:W2:Y:S04]  /*c2a0*/  LDL R81, [R1+0xc6c] ;  /* 0x000c6c0001517983 */ /* 0x000ea80000100800 */
[----:B------:R-:W2:Y:S04]  /*c2b0*/  LDL R88, [R1+0xc70] ;  /* 0x000c700001587983 */ /* 0x000ea80000100800 */
[----:B---3--:R0:W-:Y:S04]  /*c2c0*/  STL [R1+0x638], R70 ;  /* 0x0006384601007387 */ /* 0x0081e80000100800 */
[----:B----4-:R1:W-:Y:S01]  /*c2d0*/  STL [R1+0x640], R71 ;  /* 0x0006404701007387 */ /* 0x0103e20000100800 */
[----:B0-----:R-:W-:-:S02]  /*c2e0*/  @!P4 IMAD.MOV.U32 R70, RZ, RZ, R89 ;  /* 0x000000ffff46c224 */ /* 0x001fc400078e0059 */
[----:B-1----:R-:W-:-:S05]  /*c2f0*/  @!P4 IMAD.MOV.U32 R71, RZ, RZ, R83 ;  /* 0x000000ffff47c224 */ /* 0x002fca00078e0053 */
[----:B------:R0:W3:Y:S01]  /*c300*/  @!P4 LDG.E.U8 R67, desc[UR18][R70.64] ;  /* 0x000000124643c981 */ /* 0x0000e2000c1e1100 */
[----:B------:R-:W-:-:S05]  /*c310*/  VIADD R37, R11, 0xffffffc7 ;  /* 0xffffffc70b257836 */ /* 0x000fca0000000000 */
[----:B------:R-:W-:Y:S01]  /*c320*/  ISETP.GE.U32.AND P6, PT, R37, 0x7fffff48, PT ;  /* 0x7fffff482500780c */ /* 0x000fe20003fc6070 */
[----:B------:R-:W-:-:S05]  /*c330*/  VIADD R37, R11, 0xffffffbf ;  /* 0xffffffbf0b257836 */ /* 0x000fca0000000000 */
[----:B------:R-:W-:Y:S02]  /*c340*/  ISETP.GE.U32.AND P5, PT, R37, 0x7fffff40, PT ;  /* 0x7fffff402500780c */ /* 0x000fe40003fa6070 */
[----:B------:R-:W-:Y:S02]  /*c350*/  PRMT R69, RZ, 0x7610, R69 ;  /* 0x00007610ff457816 */ /* 0x000fe40000000045 */
[----:B------:R-:W-:-:S03]  /*c360*/  PRMT R68, RZ, 0x7610, R68 ;  /* 0x00007610ff447816 */ /* 0x000fc60000000044 */
[----:B0-----:R-:W-:Y:S02]  /*c370*/  @!P6 IMAD.MOV.U32 R70, RZ, RZ, R87 ;  /* 0x000000ffff46e224 */ /* 0x001fe400078e0057 */
[----:B------:R-:W-:-:S05]  /*c380*/  @!P6 IMAD.MOV.U32 R71, RZ, RZ, R86 ;  /* 0x000000ffff47e224 */ /* 0x000fca00078e0056 */
[----:B------:R-:W4:Y:S01]  /*c390*/  @!P6 LDG.E.U8 R69, desc[UR18][R70.64] ;  /* 0x000000124645e981 */ /* 0x000f22000c1e1100 */
[----:B--2---:R-:W-:-:S04]  /*c3a0*/  @!P5 LOP3.LUT R15, R15, R14, RZ, 0x3c, !PT ;  /* 0x0000000e0f0fd212 */ /* 0x004fc800078e3cff */
[----:B------:R-:W-:-:S04]  /*c3b0*/  @!P5 LOP3.LUT R14, R15, R14, RZ, 0x3c, !PT ;  /* 0x0000000e0f0ed212 */ /* 0x000fc800078e3cff */
[----:B------:R-:W-:-:S05]  /*c3c0*/  @!P5 LOP3.LUT R15, R15, R14, RZ, 0x3c, !PT ;  /* 0x0000000e0f0fd212 */ /* 0x000fca00078e3cff */
[----:B------:R-:W2:Y:S04]  /*c3d0*/  @!P5 LDG.E.U8 R68, desc[UR18][R14.64] ;  /* 0x000000120e44d981 */ /* 0x000ea8000c1e1100 */
[----:B---3--:R0:W-:Y:S04]  /*c3e0*/  STL [R1+0x634], R67 ;  /* 0x0006344301007387 */ /* 0x0081e80000100800 */
[----:B------:R-:W3:Y:S04]  /*c3f0*/  LDL R82, [R1+0xcb0] ;  /* 0x000cb00001527983 */ /* 0x000ee80000100800 */
[----:B------:R-:W3:Y:S04]  /*c400*/  LDL R86, [R1+0xcec] ;  /* 0x000cec0001567983 */ /* 0x000ee80000100800 */
[----:B0-----:R-:W3:Y:S04]  /*c410*/  LDL R67, [R1+0xcac] ;  /* 0x000cac0001437983 */ /* 0x001ee80000100800 */
[----:B------:R-:W3:Y:S04]  /*c420*/  LDL R87, [R1+0xcf0] ;  /* 0x000cf00001577983 */ /* 0x000ee80000100800 */
[----:B------:R-:W3:Y:S04]  /*c430*/  LDL.LU.64 R70, [R1+0x1800] ;  /* 0x0018000001467983 */ /* 0x000ee80000300a00 */
[----:B------:R-:W3:Y:S01]  /*c440*/  LDL.LU.64 R14, [R1+0x17f8] ;  /* 0x0017f800010e7983 */ /* 0x000ee20000300a00 */
[----:B------:R-:W-:Y:S01]  /*c450*/  VIADD R37, R11, 0xffffffb7 ;  /* 0xffffffb70b257836 */ /* 0x000fe20000000000 */
[----:B------:R-:W-:-:S02]  /*c460*/  PRMT R66, RZ, 0x7610, R66 ;  /* 0x00007610ff427816 */ /* 0x000fc40000000042 */
[----:B------:R-:W3:Y:S02]  /*c470*/  LDL R83, [R1+0xd24] ;  /* 0x000d240001537983 */ /* 0x000ee40000100800 */
[----:B------:R-:W-:Y:S01]  /*c480*/  ISETP.GE.U32.AND P0, PT, R37, 0x7fffff38, PT ;  /* 0x7fffff382500780c */ /* 0x000fe20003f06070 */
[----:B------:R-:W-:Y:S01]  /*c490*/  VIADD R37, R11, 0xffffffaf ;  /* 0xffffffaf0b257836 */ /* 0x000fe20000000000 */
[----:B------:R-:W3:Y:S04]  /*c4a0*/  LDL R89, [R1+0xd28] ;  /* 0x000d280001597983 */ /* 0x000ee80000100800 */
[----:B------:R-:W-:-:S13]  /*c4b0*/  ISETP.GE.U32.AND P3, PT, R37, 0x7fffff30, PT ;  /* 0x7fffff302500780c */ /* 0x000fda0003f66070 */
[----:B------:R-:W-:Y:S01]  /*c4c0*/  @!P3 IMAD.MOV.U32 R80, RZ, RZ, R88 ;  /* 0x000000ffff50b224 */ /* 0x000fe200078e0058 */
[----:B--2---:R0:W-:Y:S04]  /*c4d0*/  STL [R1+0x614], R68 ;  /* 0x0006144401007387 */ /* 0x0041e80000100800 */
[----:B----4-:R1:W-:Y:S01]  /*c4e0*/  STL [R1+0x618], R69 ;  /* 0x0006184501007387 */ /* 0x0103e20000100800 */
[----:B0-----:R-:W-:Y:S01]  /*c4f0*/  @!P0 IMAD.MOV.U32 R68, RZ, RZ, R91 ;  /* 0x000000ffff448224 */ /* 0x001fe200078e005b */
[----:B---3--:R-:W-:Y:S01]  /*c500*/  PRMT R15, RZ, 0x7610, R15 ;  /* 0x00007610ff0f7816 */ /* 0x008fe2000000000f */
[----:B-1----:R-:W-:Y:S01]  /*c510*/  @!P0 IMAD.MOV.U32 R69, RZ, RZ, R90 ;  /* 0x000000ffff458224 */ /* 0x002fe200078e005a */
[----:B------:R-:W2:Y:S04]  /*c520*/  LDL R91, [R1+0xd60] ;  /* 0x000d6000015b7983 */ /* 0x000ea80000100800 */
[----:B------:R-:W3:Y:S04]  /*c530*/  @!P3 LDG.E.U8 R15, desc[UR18][R80.64] ;  /* 0x00000012500fb981 */ /* 0x000ee8000c1e1100 */
[----:B------:R-:W4:Y:S01]  /*c540*/  @!P0 LDG.E.U8 R66, desc[UR18][R68.64] ;  /* 0x0000001244428981 */ /* 0x000f22000c1e1100 */
[----:B------:R-:W-:-:S03]  /*c550*/  VIADD R37, R11, 0xffffffa7 ;  /* 0xffffffa70b257836 */ /* 0x000fc60000000000 */
[----:B------:R-:W2:Y:S02]  /*c560*/  LDL R90, [R1+0xd5c] ;  /* 0x000d5c00015a7983 */ /* 0x000ea40000100800 */
[----:B------:R-:W-:Y:S02]  /*c570*/  ISETP.GE.U32.AND P1, PT, R37, 0x7fffff28, PT ;  /* 0x7fffff282500780c */ /* 0x000fe40003f26070 */
[----:B------:R-:W2:Y:S04]  /*c580*/  LDL.LU.64 R68, [R1+0x17f0] ;  /* 0x0017f00001447983 */ /* 0x000ea80000300a00 */
[----:B------:R-:W2:Y:S01]  /*c590*/  LDL.LU.64 R80, [R1+0x17e8] ;  /* 0x0017e80001507983 */ /* 0x000ea20000300a00 */
[----:B------:R-:W-:-:S03]  /*c5a0*/  PRMT R31, RZ, 0x7610, R31 ;  /* 0x00007610ff1f7816 */ /* 0x000fc6000000001f */
[----:B------:R-:W2:Y:S01]  /*c5b0*/  LDL R88, [R1+0xd94] ;  /* 0x000d940001587983 */ /* 0x000ea20000100800 */
[----:B------:R-:W-:-:S03]  /*c5c0*/  VIADD R37, R11, 0xffffff9f ;  /* 0xffffff9f0b257836 */ /* 0x000fc60000000000 */
[----:B---3--:R0:W-:Y:S04]  /*c5d0*/  STL [R1+0x600], R15 ;  /* 0x0006000f01007387 */ /* 0x0081e80000100800 */
[----:B0-----:R-:W3:Y:S04]  /*c5e0*/  LDL R15, [R1+0xd98] ;  /* 0x000d9800010f7983 */ /* 0x001ee80000100800 */
[----:B----4-:R0:W-:Y:S02]  /*c5f0*/  STL [R1+0x608], R66 ;  /* 0x0006084201007387 */ /* 0x0101e40000100800 */
[----:B0-----:R-:W-:-:S05]  /*c600*/  @!P1 IMAD.MOV.U32 R66, RZ, RZ, R82 ;  /* 0x000000ffff429224 */ /* 0x001fca00078e0052 */
[----:B------:R0:W4:Y:S04]  /*c610*/  @!P1 LDG.E.U8 R31, desc[UR18][R66.64] ;  /* 0x00000012421f9981 */ /* 0x000128000c1e1100 */
[----:B------:R-:W0:Y:S01]  /*c620*/  LDL.LU.64 R66, [R1+0x17e0] ;  /* 0x0017e00001427983 */ /* 0x000e220000300a00 */
[----:B------:R-:W-:Y:S01]  /*c630*/  ISETP.GE.U32.AND P4, PT, R37, 0x7fffff20, PT ;  /* 0x7fffff202500780c */ /* 0x000fe20003f86070 */
[----:B------:R-:W-:-:S05]  /*c640*/  VIADD R37, R11, 0xffffff97 ;  /* 0xffffff970b257836 */ /* 0x000fca0000000000 */
[----:B------:R-:W-:Y:S01]  /*c650*/  ISETP.GE.U32.AND P6, PT, R37, 0x7fffff18, PT ;  /* 0x7fffff182500780c */ /* 0x000fe20003fc6070 */
[----:B------:R-:W-:-:S05]  /*c660*/  VIADD R37, R11, 0xffffff8f ;  /* 0xffffff8f0b257836 */ /* 0x000fca0000000000 */
[----:B------:R-:W-:Y:S02]  /*c670*/  ISETP.GE.U32.AND P5, PT, R37, 0x7fffff10, PT ;  /* 0x7fffff102500780c */ /* 0x000fe40003fa6070 */
[----:B------:R-:W-:-:S04]  /*c680*/  @!P4 LOP3.LUT R87, R87, R86, RZ, 0x3c, !PT ;  /* 0x000000565757c212 */ /* 0x000fc800078e3cff */
[----:B------:R-:W-:Y:S02]  /*c690*/  @!P4 LOP3.LUT R86, R87, R86, RZ, 0x3c, !PT ;  /* 0x000000565756c212 */ /* 0x000fe400078e3cff */
[----:B--2---:R-:W-:-:S05]  /*c6a0*/  PRMT R81, RZ, 0x7610, R81 ;  /* 0x00007610ff517816 */ /* 0x004fca0000000051 */
[----:B------:R-:W-:Y:S02]  /*c6b0*/  @!P5 LOP3.LUT R91, R91, R90, RZ, 0x3c, !PT ;  /* 0x0000005a5b5bd212 */ /* 0x000fe400078e3cff */
[----:B------:R-:W-:Y:S02]  /*c6c0*/  @!P4 LOP3.LUT R87, R87, R86, RZ, 0x3c, !PT ;  /* 0x000000565757c212 */ /* 0x000fe400078e3cff */
[C---:B------:R-:W-:Y:S01]  /*c6d0*/  @!P5 LOP3.LUT R90, R91.reuse, R90, RZ, 0x3c, !PT ;  /* 0x0000005a5b5ad212 */ /* 0x040fe200078e3cff */
[----:B------:R-:W-:Y:S02]  /*c6e0*/  @!P6 IMAD.MOV.U32 R82, RZ, RZ, R89 ;  /* 0x000000ffff52e224 */ /* 0x000fe400078e0059 */
[----:B------:R-:W2:Y:S01]  /*c6f0*/  @!P4 LDG.E.U8 R81, desc[UR18][R86.64] ;  /* 0x000000125651c981 */ /* 0x000ea2000c1e1100 */
[----:B------:R-:W-:Y:S02]  /*c700*/  @!P5 LOP3.LUT R91, R91, R90, RZ, 0x3c, !PT ;  /* 0x0000005a5b5bd212 */ /* 0x000fe400078e3cff */
[----:B0-----:R-:W-:-:S02]  /*c710*/  PRMT R66, RZ, 0x7610, R66 ;  /* 0x00007610ff427816 */ /* 0x001fc40000000042 */
[----:B------:R-:W-:-:S04]  /*c720*/  PRMT R67, RZ, 0x7610, R67 ;  /* 0x00007610ff437816 */ /* 0x000fc80000000043 */
[----:B------:R-:W3:Y:S04]  /*c730*/  @!P5 LDG.E.U8 R66, desc[UR18][R90.64] ;  /* 0x000000125a42d981 */ /* 0x000ee8000c1e1100 */
[----:B------:R-:W3:Y:S01]  /*c740*/  @!P6 LDG.E.U8 R67, desc[UR18][R82.64] ;  /* 0x000000125243e981 */ /* 0x000ee2000c1e1100 */
[----:B------:R-:W-:-:S05]  /*c750*/  VIADD R37, R11, 0xffffff87 ;  /* 0xffffff870b257836 */ /* 0x000fca0000000000 */
[----:B------:R-:W-:Y:S01]  /*c760*/  ISETP.GE.U32.AND P0, PT, R37, 0x7fffff08, PT ;  /* 0x7fffff082500780c */ /* 0x000fe20003f06070 */
[----:B----4-:R-:W-:Y:S04]  /*c770*/  STL [R1+0x1530], R31 ;  /* 0x0015301f01007387 */ /* 0x010fe80000100800 */
[----:B------:R-:W4:Y:S01]  /*c780*/  LDL.LU R86, [R1+0x17d8] ;  /* 0x0017d80001567983 */ /* 0x000f220000300800 */
[----:B------:R-:W-:-:S03]  /*c790*/  PRMT R14, RZ, 0x7610, R14 ;  /* 0x00007610ff0e7816 */ /* 0x000fc6000000000e */
        /* <DEDUP_REMOVED lines=8> */
[----:B------:R1:W-:Y:S01]  /*c820*/  STL [R1+0x5e0], R67 ;  /* 0x0005e04301007387 */ /* 0x0003e20000100800 */
[----:B0-----:R-:W-:-:S02]  /*c830*/  @!P0 IMAD.MOV.U32 R66, RZ, RZ, R15 ;  /* 0x000000ffff428224 */ /* 0x001fc400078e000f */
[----:B-1----:R-:W-:-:S05]  /*c840*/  @!P0 IMAD.MOV.U32 R67, RZ, RZ, R88 ;  /* 0x000000ffff438224 */ /* 0x002fca00078e0058 */
[----:B------:R-:W3:Y:S01]  /*c850*/  @!P0 LDG.E.U8 R14, desc[UR18][R66.64] ;  /* 0x00000012420e8981 */ /* 0x000ee2000c1e1100 */
[----:B------:R-:W-:-:S05]  /*c860*/  VIADD R37, R11, 0xfffffffe ;  /* 0xfffffffe0b257836 */ /* 0x000fca0000000000 */
[----:B------:R-:W-:Y:S02]  /*c870*/  ISETP.GE.U32.AND P3, PT, R37, 0x7fffff7f, PT ;  /* 0x7fffff7f2500780c */ /* 0x000fe40003f66070 */
[----:B------:R-:W-:Y:S01]  /*c880*/  PRMT R80, RZ, 0x7610, R80 ;  /* 0x00007610ff507816 */ /* 0x000fe20000000050 */
[----:B------:R-:W2:Y:S10]  /*c890*/  LDL.LU.64 R66, [R1+0x17d0] ;  /* 0x0017d00001427983 */ /* 0x000eb40000300a00 */
[----:B------:R-:W2:Y:S01]  /*c8a0*/  @!P3 LDG.E.U8 R80, desc[UR18][R12.64] ;  /* 0x000000120c50b981 */ /* 0x000ea2000c1e1100 */
[----:B------:R-:W-:-:S05]  /*c8b0*/  VIADD R37, R11, 0xfffffff6 ;  /* 0xfffffff60b257836 */ /* 0x000fca0000000000 */
[----:B------:R-:W-:Y:S01]  /*c8c0*/  ISETP.GE.U32.AND P1, PT, R37, 0x7fffff77, PT ;  /* 0x7fffff772500780c */ /* 0x000fe20003f26070 */
[----:B------:R-:W-:Y:S01]  /*c8d0*/  VIADD R37, R11, 0xffffffee ;  /* 0xffffffee0b257836 */ /* 0x000fe20000000000 */
[----:B---3--:R0:W-:Y:S04]  /*c8e0*/  STL [R1+0x5c8], R14 ;  /* 0x0005c80e01007387 */ /* 0x0081e80000100800 */
[----:B------:R-:W3:Y:S04]  /*c8f0*/  LDL R15, [R1+0xaf8] ;  /* 0x000af800010f7983 */ /* 0x000ee80000100800 */
[----:B0-----:R-:W3:Y:S04]  /*c900*/  LDL R14, [R1+0xaf4] ;  /* 0x000af400010e7983 */ /* 0x001ee80000100800 */
[----:B------:R-:W4:Y:S01]  /*c910*/  LDL.LU.64 R12, [R1+0x17c8] ;  /* 0x0017c800010c7983 */ /* 0x000f220000300a00 */
[----:B------:R-:W-:Y:S01]  /*c920*/  ISETP.GE.U32.AND P4, PT, R37, 0x7fffff6f, PT ;  /* 0x7fffff6f2500780c */ /* 0x000fe20003f86070 */
[----:B------:R-:W-:Y:S01]  /*c930*/  VIADD R37, R11, 0xffffffe6 ;  /* 0xffffffe60b257836 */ /* 0x000fe20000000000 */
[----:B------:R-:W-:Y:S01]  /*c940*/  PRMT R69, RZ, 0x7610, R69 ;  /* 0x00007610ff457816 */ /* 0x000fe20000000045 */
[----:B------:R-:W4:Y:S03]  /*c950*/  LDL R83, [R1+0xb34] ;  /* 0x000b340001537983 */ /* 0x000f260000100800 */
[----:B------:R-:W-:Y:S01]  /*c960*/  ISETP.GE.U32.AND P6, PT, R37, 0x7fffff67, PT ;  /* 0x7fffff672500780c */ /* 0x000fe20003fc6070 */
[----:B------:R-:W-:Y:S01]  /*c970*/  VIADD R37, R11, 0xffffffde ;  /* 0xffffffde0b257836 */ /* 0x000fe20000000000 */
[----:B------:R-:W4:Y:S04]  /*c980*/  LDL R88, [R1+0xb38] ;  /* 0x000b380001587983 */ /* 0x000f280000100800 */
[----:B------:R-:W-:Y:S01]  /*c990*/  ISETP.GE.U32.AND P5, PT, R37, 0x7fffff5f, PT ;  /* 0x7fffff5f2500780c */ /* 0x000fe20003fa6070 */
[----:B--2---:R0:W-:Y:S06]  /*c9a0*/  STL [R1+0x5d4], R80 ;  /* 0x0005d45001007387 */ /* 0x0041ec0000100800 */
[----:B------:R-:W-:Y:S01]  /*c9b0*/  @!P6 LOP3.LUT R91, R91, R90, RZ, 0x3c, !PT ;  /* 0x0000005a5b5be212 */ /* 0x000fe200078e3cff */
[----:B0-----:R-:W-:-:S03]  /*c9c0*/  @!P1 IMAD.MOV.U32 R80, RZ, RZ, R87 ;  /* 0x000000ffff509224 */ /* 0x001fc600078e0057 */
[C---:B------:R-:W-:Y:S02]  /*c9d0*/  @!P6 LOP3.LUT R90, R91.reuse, R90, RZ, 0x3c, !PT ;  /* 0x0000005a5b5ae212 */ /* 0x040fe400078e3cff */
[----:B------:R0:W2:Y:S01]  /*c9e0*/  @!P1 LDG.E.U8 R69, desc[UR18][R80.64] ;  /* 0x0000001250459981 */ /* 0x0000a2000c1e1100 */
[----:B------:R-:W-:Y:S02]  /*c9f0*/  PRMT R66, RZ, 0x7610, R66 ;  /* 0x00007610ff427816 */ /* 0x000fe40000000042 */
[----:B------:R-:W-:Y:S02]  /*ca00*/  PRMT R67, RZ, 0x7610, R67 ;  /* 0x00007610ff437816 */ /* 0x000fe40000000043 */
[----:B------:R-:W-:Y:S01]  /*ca10*/  @!P6 LOP3.LUT R91, R91, R90, RZ, 0x3c, !PT ;  /* 0x0000005a5b5be212 */ /* 0x000fe200078e3cff */
[----:B0-----:R-:W-:-:S04]  /*ca20*/  @!P4 IMAD.MOV.U32 R80, RZ, RZ, R89 ;  /* 0x000000ffff50c224 */ /* 0x001fc800078e0059 */
[----:B------:R-:W2:Y:S01]  /*ca30*/  @!P6 LDG.E.U8 R67, desc[UR18][R90.64] ;  /* 0x000000125a43e981 */ /* 0x000ea2000c1e1100 */
[----:B------:R-:W-:Y:S01]  /*ca40*/  @!P4 IMAD.MOV.U32 R81, RZ, RZ, R82 ;  /* 0x000000ffff51c224 */ /* 0x000fe200078e0052 */
[-C--:B---3--:R-:W-:Y:S02]  /*ca50*/  @!P5 LOP3.LUT R15, R15, R14.reuse, RZ, 0x3c, !PT ;  /* 0x0000000e0f0fd212 */ /* 0x088fe400078e3cff */
[----:B----4-:R-:W-:Y:S02]  /*ca60*/  PRMT R13, RZ, 0x7610, R13 ;  /* 0x00007610ff0d7816 */ /* 0x010fe4000000000d */
[----:B------:R-:W-:-:S04]  /*ca70*/  @!P5 LOP3.LUT R14, R15, R14, RZ, 0x3c, !PT ;  /* 0x0000000e0f0ed212 */ /* 0x000fc800078e3cff */
[----:B------:R-:W-:Y:S01]  /*ca80*/  @!P5 LOP3.LUT R15, R15, R14, RZ, 0x3c, !PT ;  /* 0x0000000e0f0fd212 */ /* 0x000fe200078e3cff */
[----:B------:R-:W3:Y:S04]  /*ca90*/  @!P4 LDG.E.U8 R13, desc[UR18][R80.64] ;  /* 0x00000012500dc981 */ /* 0x000ee8000c1e1100 */
[----:B------:R-:W4:Y:S01]  /*caa0*/  @!P5 LDG.E.U8 R66, desc[UR18][R14.64] ;  /* 0x000000120e42d981 */ /* 0x000f22000c1e1100 */
[----:B------:R-:W-:-:S05]  /*cab0*/  VIADD R37, R11, 0xffffffd6 ;  /* 0xffffffd60b257836 */ /* 0x000fca0000000000 */
[----:B------:R-:W-:Y:S02]  /*cac0*/  ISETP.GE.U32.AND P0, PT, R37, 0x7fffff57, PT ;  /* 0x7fffff572500780c */ /* 0x000fe40003f06070 */
[----:B------:R-:W-:Y:S01]  /*cad0*/  PRMT R68, RZ, 0x7610, R68 ;  /* 0x00007610ff447816 */ /* 0x000fe20000000044 */
[----:B--2---:R0:W-:Y:S04]  /*cae0*/  STL [R1+0x5c4], R69 ;  /* 0x0005c44501007387 */ /* 0x0041e80000100800 */
[----:B------:R-:W2:Y:S04]  /*caf0*/  LDL R87, [R1+0xb78] ;  /* 0x000b780001577983 */ /* 0x000ea80000100800 */
[----:B0-----:R-:W2:Y:S04]  /*cb00*/  LDL R69, [R1+0xb74] ;  /* 0x000b740001457983 */ /* 0x001ea80000100800 */
[----:B------:R-:W2:Y:S04]  /*cb10*/  LDL.LU R80, [R1+0x17c0] ;  /* 0x0017c00001507983 */ /* 0x000ea80000300800 */
[----:B------:R-:W2:Y:S04]  /*cb20*/  LDL R81, [R1+0xbb4] ;  /* 0x000bb40001517983 */ /* 0x000ea80000100800 */
[----:B---3--:R0:W-:Y:S04]  /*cb30*/  STL [R1+0x5b8], R13 ;  /* 0x0005b80d01007387 */ /* 0x0081e80000100800 */
[----:B------:R-:W3:Y:S04]  /*cb40*/  LDL R90, [R1+0xbf4] ;  /* 0x000bf400015a7983 */ /* 0x000ee80000100800 */
[----:B------:R-:W2:Y:S04]  /*cb50*/  LDL R91, [R1+0xbf8] ;  /* 0x000bf800015b7983 */ /* 0x000ea80000100800 */
[----:B0-----:R-:W2:Y:S04]  /*cb60*/  LDL R13, [R1+0xbb8] ;  /* 0x000bb800010d7983 */ /* 0x001ea80000100800 */
[----:B------:R-:W2:Y:S04]  /*cb70*/  LDL.LU.64 R14, [R1+0x17b8] ;  /* 0x0017b800010e7983 */ /* 0x000ea80000300a00 */
[----:B------:R-:W3:Y:S04]  /*cb80*/  LDL R82, [R1+0xc34] ;  /* 0x000c340001527983 */ /* 0x000ee80000100800 */
[----:B------:R-:W3:Y:S04]  /*cb90*/  LDL R89, [R1+0xc38] ;  /* 0x000c380001597983 */ /* 0x000ee80000100800 */
[----:B----4-:R0:W-:Y:S04]  /*cba0*/  STL [R1+0x598], R66 ;  /* 0x0005984201007387 */ /* 0x0101e80000100800 */
[----:B------:R1:W-:Y:S01]  /*cbb0*/  STL [R1+0x5a0], R67 ;  /* 0x0005a04301007387 */ /* 0x0003e20000100800 */
[----:B0-----:R-:W-:-:S02]  /*cbc0*/  @!P0 IMAD.MOV.U32 R66, RZ, RZ, R88 ;  /* 0x000000ffff428224 */ /* 0x001fc400078e0058 */
[----:B-1----:R-:W-:-:S05]  /*cbd0*/  @!P0 IMAD.MOV.U32 R67, RZ, RZ, R83 ;  /* 0x000000ffff438224 */ /* 0x002fca00078e0053 */
[----:B------:R-:W4:Y:S04]  /*cbe0*/  @!P0 LDG.E.U8 R68, desc[UR18][R66.64] ;  /* 0x0000001242448981 */ /* 0x000f28000c1e1100 */
[----:B------:R-:W3:Y:S01]  /*cbf0*/  LDL.LU.64 R66, [R1+0x17b0] ;  /* 0x0017b00001427983 */ /* 0x000ee20000300a00 */
[----:B------:R-:W-:-:S03]  /*cc00*/  VIADD R37, R11, 0xffffffce ;  /* 0xffffffce0b257836 */ /* 0x000fc60000000000 */
[----:B------:R-:W3:Y:S02]  /*cc10*/  LDL R83, [R1+0xc74] ;  /* 0x000c740001537983 */ /* 0x000ee40000100800 */
[----:B------:R-:W-:Y:S01]  /*cc20*/  ISETP.GE.U32.AND P3, PT, R37, 0x7fffff4f, PT ;  /* 0x7fffff4f2500780c */ /* 0x000fe20003f66070 */
[----:B------:R-:W-:Y:S01]  /*cc30*/  VIADD R37, R11, 0xffffffc6 ;  /* 0xffffffc60b257836 */ /* 0x000fe20000000000 */
[----:B------:R-:W3:Y:S04]  /*cc40*/  LDL R88, [R1+0xc78] ;  /* 0x000c780001587983 */ /* 0x000ee80000100800 */
[----:B------:R-:W-:Y:S01]  /*cc50*/  ISETP.GE.U32.AND P1, PT, R37, 0x7fffff47, PT ;  /* 0x7fffff472500780c */ /* 0x000fe20003f26070 */
[----:B------:R-:W-:-:S05]  /*cc60*/  VIADD R37, R11, 0xffffffbe ;  /* 0xffffffbe0b257836 */ /* 0x000fca0000000000 */
[----:B------:R-:W-:Y:S01]  /*cc70*/  ISETP.GE.U32.AND P4, PT, R37, 0x7fffff3f, PT ;  /* 0x7fffff3f2500780c */ /* 0x000fe20003f86070 */
[----:B------:R-:W-:Y:S01]  /*cc80*/  VIADD R37, R11, 0xffffffb6 ;  /* 0xffffffb60b257836 */ /* 0x000fe20000000000 */
[----:B------:R-:W-:-:S04]  /*cc90*/  PRMT R12, RZ, 0x7610, R12 ;  /* 0x00007610ff0c7816 */ /* 0x000fc8000000000c */
[----:B------:R-:W-:Y:S02]  /*cca0*/  ISETP.GE.U32.AND P6, PT, R37, 0x7fffff37, PT ;  /* 0x7fffff372500780c */ /* 0x000fe40003fc6070 */
[----:B--2---:R-:W-:Y:S01]  /*ccb0*/  PRMT R15, RZ, 0x7610, R15 ;  /* 0x00007610ff0f7816 */ /* 0x004fe2000000000f */
[----:B----4-:R0:W-:Y:S02]  /*ccc0*/  STL [R1+0x590], R68 ;  /* 0x0005904401007387 */ /* 0x0101e40000100800 */
[----:B0-----:R-:W-:Y:S01]  /*ccd0*/  @!P3 IMAD.MOV.U32 R68, RZ, RZ, R87 ;  /* 0x000000ffff44b224 */ /* 0x001fe200078e0057 */
[----:B---3--:R-:W-:Y:S02]  /*cce0*/  PRMT R67, RZ, 0x7610, R67 ;  /* 0x00007610ff437816 */ /* 0x008fe40000000043 */
[----:B------:R-:W-:Y:S01]  /*ccf0*/  PRMT R66, RZ, 0x7610, R66 ;  /* 0x00007610ff427816 */ /* 0x000fe20000000042 */
[----:B------:R-:W-:Y:S01]  /*cd00*/  VIADD R37, R11, 0xffffffae ;  /* 0xffffffae0b257836 */ /* 0x000fe20000000000 */
[----:B------:R0:W2:Y:S04]  /*cd10*/  @!P3 LDG.E.U8 R15, desc[UR18][R68.64] ;  /* 0x00000012440fb981 */ /* 0x0000a8000c1e1100 */
[----:B------:R-:W3:Y:S01]  /*cd20*/  LDL R87, [R1+0xcb4] ;  /* 0x000cb40001577983 */ /* 0x000ee20000100800 */
[----:B0-----:R-:W-:-:S02]  /*cd30*/  @!P1 IMAD.MOV.U32 R68, RZ, RZ, R13 ;  /* 0x000000ffff449224 */ /* 0x001fc400078e000d */
[----:B------:R-:W-:-:S05]  /*cd40*/  @!P1 IMAD.MOV.U32 R69, RZ, RZ, R81 ;  /* 0x000000ffff459224 */ /* 0x000fca00078e0051 */
[----:B------:R0:W4:Y:S02]  /*cd50*/  @!P1 LDG.E.U8 R12, desc[UR18][R68.64] ;  /* 0x00000012440c9981 */ /* 0x000124000c1e1100 */
[----:B0-----:R-:W-:Y:S02]  /*cd60*/  @!P4 IMAD.MOV.U32 R68, RZ, RZ, R91 ;  /* 0x000000ffff44c224 */ /* 0x001fe400078e005b */
[----:B------:R-:W-:-:S05]  /*cd70*/  @!P4 IMAD.MOV.U32 R69, RZ, RZ, R90 ;  /* 0x000000ffff45c224 */ /* 0x000fca00078e005a */
[----:B------:R0:W3:Y:S02]  /*cd80*/  @!P4 LDG.E.U8 R67, desc[UR18][R68.64] ;  /* 0x000000124443c981 */ /* 0x0000e4000c1e1100 */
[----:B0-----:R-:W-:Y:S02]  /*cd90*/  @!P6 IMAD.MOV.U32 R68, RZ, RZ, R89 ;  /* 0x000000ffff44e224 */ /* 0x001fe400078e0059 */
[----:B------:R-:W-:-:S05]  /*cda0*/  @!P6 IMAD.MOV.U32 R69, RZ, RZ, R82 ;  /* 0x000000ffff45e224 */ /* 0x000fca00078e0052 */
[----:B------:R-:W3:Y:S01]  /*cdb0*/  @!P6 LDG.E.U8 R66, desc[UR18][R68.64] ;  /* 0x000000124442e981 */ /* 0x000ee2000c1e1100 */
[----:B------:R-:W-:Y:S02]  /*cdc0*/  ISETP.GE.U32.AND P5, PT, R37, 0x7fffff2f, PT ;  /* 0x7fffff2f2500780c */ /* 0x000fe40003fa6070 */
[----:B------:R-:W-:Y:S01]  /*cdd0*/  PRMT R80, RZ, 0x7610, R80 ;  /* 0x00007610ff507816 */ /* 0x000fe20000000050 */
[----:B--2---:R0:W-:Y:S04]  /*cde0*/  STL [R1+0x588], R15 ;  /* 0x0005880f01007387 */ /* 0x0041e80000100800 */
[----:B0-----:R-:W2:Y:S04]  /*cdf0*/  LDL R15, [R1+0xcb8] ;  /* 0x000cb800010f7983 */ /* 0x001ea80000100800 */
[----:B----4-:R0:W-:Y:S04]  /*ce00*/  STL [R1+0x584], R12 ;  /* 0x0005840c01007387 */ /* 0x0101e80000100800 */
[----:B------:R-:W4:Y:S04]  /*ce10*/  LDL R13, [R1+0xcf8] ;  /* 0x000cf800010d7983 */ /* 0x000f280000100800 */
[----:B------:R-:W2:Y:S04]  /*ce20*/  LDL R90, [R1+0xd2c] ;  /* 0x000d2c00015a7983 */ /* 0x000ea80000100800 */
[----:B0-----:R-:W4:Y:S04]  /*ce30*/  LDL R12, [R1+0xcf4] ;  /* 0x000cf400010c7983 */ /* 0x001f280000100800 */
[----:B------:R-:W2:Y:S04]  /*ce40*/  LDL R91, [R1+0xd30] ;  /* 0x000d3000015b7983 */ /* 0x000ea80000100800 */
[----:B------:R-:W2:Y:S04]  /*ce50*/  LDL.LU.64 R68, [R1+0x17a8] ;  /* 0x0017a80001447983 */ /* 0x000ea80000300a00 */
        /* <DEDUP_REMOVED lines=8> */
[----:B------:R-:W-:Y:S01]  /*cee0*/  ISETP.GE.U32.AND P0, PT, R37, 0x7fffff27, PT ;  /* 0x7fffff272500780c */ /* 0x000fe20003f06070 */
[----:B------:R-:W-:Y:S01]  /*cef0*/  VIADD R37, R11, 0xffffff9e ;  /* 0xffffff9e0b257836 */ /* 0x000fe20000000000 */
[----:B------:R-:W-:Y:S01]  /*cf00*/  PRMT R34, RZ, 0x7610, R34 ;  /* 0x00007610ff227816 */ /* 0x000fe20000000022 */
[----:B------:R-:W2:Y:S03]  /*cf10*/  LDL.LU.64 R66, [R1+0x17a0] ;  /* 0x0017a00001427983 */ /* 0x000ea60000300a00 */
[----:B------:R-:W-:Y:S01]  /*cf20*/  ISETP.GE.U32.AND P3, PT, R37, 0x7fffff1f, PT ;  /* 0x7fffff1f2500780c */ /* 0x000fe20003f66070 */
[----:B------:R-:W-:Y:S01]  /*cf30*/  VIADD R37, R11, 0xffffff96 ;  /* 0xffffff960b257836 */ /* 0x000fe20000000000 */
[----:B------:R-:W4:Y:S04]  /*cf40*/  LDL R83, [R1+0xd9c] ;  /* 0x000d9c0001537983 */ /* 0x000f280000100800 */
[----:B------:R-:W-:Y:S01]  /*cf50*/  ISETP.GE.U32.AND P1, PT, R37, 0x7fffff17, PT ;  /* 0x7fffff172500780c */ /* 0x000fe20003f26070 */
[----:B------:R-:W-:-:S05]  /*cf60*/  VIADD R37, R11, 0xffffff8e ;  /* 0xffffff8e0b257836 */ /* 0x000fca0000000000 */
[----:B------:R-:W-:Y:S01]  /*cf70*/  ISETP.GE.U32.AND P4, PT, R37, 0x7fffff0f, PT ;  /* 0x7fffff0f2500780c */ /* 0x000fe20003f86070 */
[----:B------:R-:W-:-:S05]  /*cf80*/  VIADD R37, R11, 0xffffff86 ;  /* 0xffffff860b257836 */ /* 0x000fca0000000000 */
[----:B------:R-:W-:Y:S01]  /*cf90*/  ISETP.GE.U32.AND P6, PT, R37, 0x7fffff07, PT ;  /* 0x7fffff072500780c */ /* 0x000fe20003fc6070 */
[----:B------:R-:W-:-:S05]  /*cfa0*/  VIADD R37, R11, 0xfffffffd ;  /* 0xfffffffd0b257836 */ /* 0x000fca0000000000 */
[----:B------:R-:W-:Y:S01]  /*cfb0*/  ISETP.GE.U32.AND P5, PT, R37, 0x7fffff7e, PT ;  /* 0x7fffff7e2500780c */ /* 0x000fe20003fa6070 */
[----:B------:R-:W-:Y:S02]  /*cfc0*/  VIADD R37, R11, 0xfffffff5 ;  /* 0xfffffff50b257836 */ /* 0x000fe40000000000 */
[----:B------:R-:W4:Y:S01]  /*cfd0*/  LDL R11, [R1+0xda0] ;  /* 0x000da000010b7983 */ /* 0x000f220000100800 */
[----:B------:R-:W-:-:S03]  /*cfe0*/  @!P0 IMAD.MOV.U32 R81, RZ, RZ, R87 ;  /* 0x000000ffff518224 */ /* 0x000fc600078e0057 */
[----:B---3--:R2:W-:Y:S02]  /*cff0*/  STL [R1+0x558], R80 ;  /* 0x0005585001007387 */ /* 0x0085e40000100800 */
[----:B--2---:R-:W-:Y:S01]  /*d000*/  @!P0 IMAD.MOV.U32 R80, RZ, RZ, R15 ;  /* 0x000000ffff508224 */ /* 0x004fe200078e000f */
[----:B----4-:R-:W-:Y:S01]  /*d010*/  @!P3 LOP3.LUT R13, R13, R12, RZ, 0x3c, !PT ;  /* 0x0000000c0d0db212 */ /* 0x010fe200078e3cff */
[----:B------:R-:W2:Y:S04]  /*d020*/  LDL R15, [R1+0x1e0] ;  /* 0x0001e000010f7983 */ /* 0x000ea80000100800 */
[----:B------:R-:W3:Y:S01]  /*d030*/  @!P0 LDG.E.U8 R34, desc[UR18][R80.64] ;  /* 0x0000001250228981 */ /* 0x000ee2000c1e1100 */
[----:B------:R-:W-:Y:S02]  /*d040*/  @!P1 LOP3.LUT R91, R91, R90, RZ, 0x3c, !PT ;  /* 0x0000005a5b5b9212 */ /* 0x000fe400078e3cff */
[----:B------:R-:W-:-:S02]  /*d050*/  @!P3 LOP3.LUT R12, R13, R12, RZ, 0x3c, !PT ;  /* 0x0000000c0d0cb212 */ /* 0x000fc400078e3cff */
[----:B------:R-:W-:Y:S02]  /*d060*/  @!P1 LOP3.LUT R90, R91, R90, RZ, 0x3c, !PT ;  /* 0x0000005a5b5a9212 */ /* 0x000fe400078e3cff */
[----:B------:R-:W-:Y:S02]  /*d070*/  PRMT R67, RZ, 0x7610, R67 ;  /* 0x00007610ff437816 */ /* 0x000fe40000000043 */
[----:B------:R-:W-:Y:S01]  /*d080*/  PRMT R66, RZ, 0x7610, R66 ;  /* 0x00007610ff427816 */ /* 0x000fe20000000042 */
[----:B------:R-:W4:Y:S01]  /*d090*/  LDL R81, [R1+0x1dc] ;  /* 0x0001dc0001517983 */ /* 0x000f220000100800 */
[----:B------:R-:W-:Y:S02]  /*d0a0*/  @!P3 LOP3.LUT R13, R13, R12, RZ, 0x3c, !PT ;  /* 0x0000000c0d0db212 */ /* 0x000fe400078e3cff */
[----:B------:R-:W-:-:S03]  /*d0b0*/  @!P1 LOP3.LUT R91, R91, R90, RZ, 0x3c, !PT ;  /* 0x0000005a5b5b9212 */ /* 0x000fc600078e3cff */
[----:B------:R-:W4:Y:S04]  /*d0c0*/  @!P3 LDG.E.U8 R67, desc[UR18][R12.64] ;  /* 0x000000120c43b981 */ /* 0x000f28000c1e1100 */
[----:B------:R-:W4:Y:S04]  /*d0d0*/  @!P1 LDG.E.U8 R66, desc[UR18][R90.64] ;  /* 0x000000125a429981 */ /* 0x000f28000c1e1100 */
[----:B---3--:R0:W-:Y:S04]  /*d0e0*/  STL [R1+0x1534], R34 ;  /* 0x0015342201007387 */ /* 0x0081e80000100800 */
[----:B------:R-:W3:Y:S04]  /*d0f0*/  LDL.LU.64 R12, [R1+0x1798] ;  /* 0x00179800010c7983 */ /* 0x000ee80000300a00 */
[----:B------:R-:W3:Y:S01]  /*d100*/  LDL R88, [R1+0x21c] ;  /* 0x00021c0001587983 */ /* 0x000ee20000100800 */
[----:B------:R-:W-:Y:S01]  /*d110*/  PRMT R10, RZ, 0x7610, R10 ;  /* 0x00007610ff0a7816 */ /* 0x000fe2000000000a */
[----:B--2---:R-:W-:Y:S01]  /*d120*/  @!P5 IMAD.MOV.U32 R80, RZ, RZ, R15 ;  /* 0x000000ffff50d224 */ /* 0x004fe200078e000f */
[----:B------:R-:W-:Y:S01]  /*d130*/  PRMT R14, RZ, 0x7610, R14 ;  /* 0x00007610ff0e7816 */ /* 0x000fe2000000000e */
[----:B------:R-:W2:Y:S01]  /*d140*/  LDL R87, [R1+0x220] ;  /* 0x0002200001577983 */ /* 0x000ea20000100800 */
[----:B------:R-:W-:Y:S01]  /*d150*/  ISETP.GE.U32.AND P0, PT, R37, 0x7fffff76, PT ;  /* 0x7fffff762500780c */ /* 0x000fe20003f06070 */
[----:B0-----:R-:W0:Y:S02]  /*d160*/  LDC R34, c[0x0][0x3a0] ;  /* 0x0000e800ff227b82 */ /* 0x001e240000000800 */
[----:B------:R-:W2:Y:S04]  /*d170*/  LDL R90, [R1+0x25c] ;  /* 0x00025c00015a7983 */ /* 0x000ea80000100800 */
[----:B------:R-:W2:Y:S04]  /*d180*/  LDL R91, [R1+0x260] ;  /* 0x00026000015b7983 */ /* 0x000ea80000100800 */
[----:B----4-:R1:W-:Y:S04]  /*d190*/  STL [R1+0x548], R66 ;  /* 0x0005484201007387 */ /* 0x0103e80000100800 */
[----:B------:R4:W-:Y:S04]  /*d1a0*/  STL [R1+0x550], R67 ;  /* 0x0005504301007387 */ /* 0x0009e80000100800 */
[----:B------:R2:W2:Y:S01]  /*d1b0*/  @!P5 LDG.E.U8 R14, desc[UR18][R80.64] ;  /* 0x00000012500ed981 */ /* 0x0004a2000c1e1100 */
[----:B-1----:R-:W-:-:S02]  /*d1c0*/  @!P4 IMAD.MOV.U32 R66, RZ, RZ, R89 ;  /* 0x000000ffff42c224 */ /* 0x002fc400078e0059 */
[----:B----4-:R-:W-:Y:S01]  /*d1d0*/  @!P4 IMAD.MOV.U32 R67, RZ, RZ, R82 ;  /* 0x000000ffff43c224 */ /* 0x010fe200078e0052 */
[----:B---3--:R-:W-:-:S06]  /*d1e0*/  PRMT R13, RZ, 0x7610, R13 ;  /* 0x00007610ff0d7816 */ /* 0x008fcc000000000d */
[----:B------:R-:W3:Y:S01]  /*d1f0*/  @!P4 LDG.E.U8 R13, desc[UR18][R66.64] ;  /* 0x00000012420dc981 */ /* 0x000ee2000c1e1100 */
[----:B------:R-:W-:-:S05]  /*d200*/  @!P6 IMAD.MOV.U32 R82, RZ, RZ, R11 ;  /* 0x000000ffff52e224 */ /* 0x000fca00078e000b */
[----:B------:R-:W4:Y:S04]  /*d210*/  @!P6 LDG.E.U8 R10, desc[UR18][R82.64] ;  /* 0x00000012520ae981 */ /* 0x000f28000c1e1100 */
[----:B------:R-:W4:Y:S04]  /*d220*/  LDL.LU.64 R66, [R1+0x1790] ;  /* 0x0017900001427983 */ /* 0x000f280000300a00 */
[----:B------:R-:W4:Y:S01]  /*d230*/  LDL R89, [R1+0xabc] ;  /* 0x000abc0001597983 */ /* 0x000f220000100800 */
[----:B------:R-:W-:Y:S01]  /*d240*/  PRMT R86, RZ, 0x7610, R86 ;  /* 0x00007610ff567816 */ /* 0x000fe20000000056 */
[----:B--2---:R-:W-:-:S02]  /*d250*/  @!P0 IMAD.MOV.U32 R80, RZ, RZ, R87 ;  /* 0x000000ffff508224 */ /* 0x004fc400078e0057 */
[----:B------:R-:W-:-:S05]  /*d260*/  @!P0 IMAD.MOV.U32 R81, RZ, RZ, R88 ;  /* 0x000000ffff518224 */ /* 0x000fca00078e0058 */
[----:B------:R-:W2:Y:S04]  /*d270*/  @!P0 LDG.E.U8 R86, desc[UR18][R80.64] ;  /* 0x0000001250568981 */ /* 0x000ea8000c1e1100 */
[----:B---3--:R1:W-:Y:S04]  /*d280*/  STL [R1+0x540], R13 ;  /* 0x0005400d01007387 */ /* 0x0083e80000100800 */
[----:B-1----:R-:W3:Y:S04]  /*d290*/  LDL R13, [R1+0xac0] ;  /* 0x000ac000010d7983 */ /* 0x002ee80000100800 */
[----:B------:R-:W3:Y:S01]  /*d2a0*/  LDL.LU.64 R82, [R1+0x1788] ;  /* 0x0017880001527983 */ /* 0x000ee20000300a00 */
[----:B0-----:R-:W-:-:S05]  /*d2b0*/  VIADD R37, R34, 0xffffffed ;  /* 0xffffffed22257836 */ /* 0x001fca0000000000 */
[----:B------:R-:W-:Y:S01]  /*d2c0*/  ISETP.GE.U32.AND P3, PT, R37, 0x7fffff6e, PT ;  /* 0x7fffff6e2500780c */ /* 0x000fe20003f66070 */
[----:B------:R-:W-:-:S05]  /*d2d0*/  VIADD R37, R34, 0xffffffe5 ;  /* 0xffffffe522257836 */ /* 0x000fca0000000000 */
[----:B------:R-:W-:Y:S01]  /*d2e0*/  ISETP.GE.U32.AND P1, PT, R37, 0x7fffff66, PT ;  /* 0x7fffff662500780c */ /* 0x000fe20003f26070 */
[----:B----4-:R0:W-:Y:S01]  /*d2f0*/  STL [R1+0x534], R10 ;  /* 0x0005340a01007387 */ /* 0x0101e20000100800 */
[----:B------:R-:W-:-:S03]  /*d300*/  PRMT R12, RZ, 0x7610, R12 ;  /* 0x00007610ff0c7816 */ /* 0x000fc6000000000c */
[----:B------:R-:W4:Y:S04]  /*d310*/  LDL R11, [R1+0xb00] ;  /* 0x000b0000010b7983 */ /* 0x000f280000100800 */
[----:B0-----:R-:W4:Y:S01]  /*d320*/  LDL R10, [R1+0xafc] ;  /* 0x000afc00010a7983 */ /* 0x001f220000100800 */
[----:B------:R-:W-:-:S03]  /*d330*/  @!P3 LOP3.LUT R91, R91, R90, RZ, 0x3c, !PT ;  /* 0x0000005a5b5bb212 */ /* 0x000fc600078e3cff */
[----:B------:R0:W-:Y:S04]  /*d340*/  STL [R1+0x538], R14 ;  /* 0x0005380e01007387 */ /* 0x0001e80000100800 */
[----:B------:R-:W4:Y:S04]  /*d350*/  LDL R15, [R1+0xb40] ;  /* 0x000b4000010f7983 */ /* 0x000f280000100800 */
[----:B0-----:R-:W4:Y:S04]  /*d360*/  LDL R14, [R1+0xb3c] ;  /* 0x000b3c00010e7983 */ /* 0x001f280000100800 */
[----:B------:R-:W4:Y:S01]  /*d370*/  LDL.LU.64 R80, [R1+0x1780] ;  /* 0x0017800001507983 */ /* 0x000f220000300a00 */
[----:B------:R-:W-:-:S04]  /*d380*/  @!P3 LOP3.LUT R90, R91, R90, RZ, 0x3c, !PT ;  /* 0x0000005a5b5ab212 */ /* 0x000fc800078e3cff */
[----:B------:R-:W-:Y:S01]  /*d390*/  @!P3 LOP3.LUT R91, R91, R90, RZ, 0x3c, !PT ;  /* 0x0000005a5b5bb212 */ /* 0x000fe200078e3cff */
[----:B--2---:R0:W-:Y:S04]  /*d3a0*/  STL [R1+0x518], R86 ;  /* 0x0005185601007387 */ /* 0x0041e80000100800 */
[----:B------:R-:W2:Y:S04]  /*d3b0*/  LDL R87, [R1+0xb80] ;  /* 0x000b800001577983 */ /* 0x000ea80000100800 */
[----:B0-----:R-:W2:Y:S01]  /*d3c0*/  LDL R86, [R1+0xb7c] ;  /* 0x000b7c0001567983 */ /* 0x001ea20000100800 */
[----:B---3--:R-:W-:-:S05]  /*d3d0*/  @!P1 IMAD.MOV.U32 R88, RZ, RZ, R13 ;  /* 0x000000ffff589224 */ /* 0x008fca00078e000d */
[----:B------:R-:W3:Y:S01]  /*d3e0*/  @!P1 LDG.E.U8 R12, desc[UR18][R88.64] ;  /* 0x00000012580c9981 */ /* 0x000ee2000c1e1100 */
[----:B------:R-:W-:-:S06]  /*d3f0*/  PRMT R83, RZ, 0x7610, R83 ;  /* 0x00007610ff537816 */ /* 0x000fcc0000000053 */
[----:B------:R0:W2:Y:S04]  /*d400*/  @!P3 LDG.E.U8 R83, desc[UR18][R90.64] ;  /* 0x000000125a53b981 */ /* 0x0000a8000c1e1100 */
[----:B------:R-:W0:Y:S04]  /*d410*/  LDL R90, [R1+0xbbc] ;  /* 0x000bbc00015a7983 */ /* 0x000e280000100800 */
[----:B------:R-:W0:Y:S04]  /*d420*/  LDL R91, [R1+0xbc0] ;  /* 0x000bc000015b7983 */ /* 0x000e280000100800 */
[----:B------:R-:W2:Y:S01]  /*d430*/  LDL.LU R88, [R1+0x1778] ;  /* 0x0017780001587983 */ /* 0x000ea20000300800 */
[----:B------:R-:W-:-:S05]  /*d440*/  VIADD R37, R34, 0xffffffdd ;  /* 0xffffffdd22257836 */ /* 0x000fca0000000000 */
[----:B------:R-:W-:Y:S01]  /*d450*/  ISETP.GE.U32.AND P4, PT, R37, 0x7fffff5e, PT ;  /* 0x7fffff5e2500780c */ /* 0x000fe20003f86070 */
[----:B------:R-:W-:-:S05]  /*d460*/  VIADD R37, R34, 0xffffffd5 ;  /* 0xffffffd522257836 */ /* 0x000fca0000000000 */
[----:B------:R-:W-:-:S07]  /*d470*/  ISETP.GE.U32.AND P6, PT, R37, 0x7fffff56, PT ;  /* 0x7fffff562500780c */ /* 0x000fce0003fc6070 */
[----:B----4-:R-:W-:-:S04]  /*d480*/  @!P4 LOP3.LUT R11, R11, R10, RZ, 0x3c, !PT ;  /* 0x0000000a0b0bc212 */ /* 0x010fc800078e3cff */
[C---:B------:R-:W-:Y:S02]  /*d490*/  @!P4 LOP3.LUT R10, R11.reuse, R10, RZ, 0x3c, !PT ;  /* 0x0000000a0b0ac212 */ /* 0x040fe400078e3cff */
[----:B------:R-:W-:Y:S02]  /*d4a0*/  PRMT R81, RZ, 0x7610, R81 ;  /* 0x00007610ff517816 */ /* 0x000fe40000000051 */
[----:B------:R-:W-:Y:S02]  /*d4b0*/  @!P4 LOP3.LUT R11, R11, R10, RZ, 0x3c, !PT ;  /* 0x0000000a0b0bc212 */ /* 0x000fe400078e3cff */
[----:B------:R-:W-:-:S03]  /*d4c0*/  @!P6 LOP3.LUT R15, R15, R14, RZ, 0x3c, !PT ;  /* 0x0000000e0f0fe212 */ /* 0x000fc600078e3cff */
[----:B------:R-:W4:Y:S01]  /*d4d0*/  @!P4 LDG.E.U8 R81, desc[UR18][R10.64] ;  /* 0x000000120a51c981 */ /* 0x000f22000c1e1100 */
[----:B------:R-:W-:-:S04]  /*d4e0*/  @!P6 LOP3.LUT R14, R15, R14, RZ, 0x3c, !PT ;  /* 0x0000000e0f0ee212 */ /* 0x000fc800078e3cff */
[----:B------:R-:W-:Y:S01]  /*d4f0*/  @!P6 LOP3.LUT R15, R15, R14, RZ, 0x3c, !PT ;  /* 0x0000000e0f0fe212 */ /* 0x000fe200078e3cff */
[----:B---3--:R1:W-:Y:S04]  /*d500*/  STL [R1+0x508], R12 ;  /* 0x0005080c01007387 */ /* 0x0083e80000100800 */
[----:B------:R-:W3:Y:S04]  /*d510*/  LDL R13, [R1+0xc00] ;  /* 0x000c0000010d7983 */ /* 0x000ee80000100800 */
[----:B-1----:R-:W3:Y:S04]  /*d520*/  LDL R12, [R1+0xbfc] ;  /* 0x000bfc00010c7983 */ /* 0x002ee80000100800 */
[----:B------:R-:W3:Y:S01]  /*d530*/  LDL.LU.64 R10, [R1+0x1770] ;  /* 0x00177000010a7983 */ /* 0x000ee20000300a00 */
[----:B--2---:R-:W-:-:S06]  /*d540*/  PRMT R88, RZ, 0x7610, R88 ;  /* 0x00007610ff587816 */ /* 0x004fcc0000000058 */
[----:B------:R-:W2:Y:S01]  /*d550*/  @!P6 LDG.E.U8 R88, desc[UR18][R14.64] ;  /* 0x000000120e58e981 */ /* 0x000ea2000c1e1100 */
[----:B------:R-:W-:-:S05]  /*d560*/  VIADD R37, R34, 0xffffffcd ;  /* 0xffffffcd22257836 */ /* 0x000fca0000000000 */
[----:B------:R-:W-:Y:S01]  /*d570*/  ISETP.GE.U32.AND P5, PT, R37, 0x7fffff4e, PT ;  /* 0x7fffff4e2500780c */ /* 0x000fe20003fa6070 */
[----:B------:R-:W-:-:S05]  /*d580*/  VIADD R37, R34, 0xffffffc5 ;  /* 0xffffffc522257836 */ /* 0x000fca0000000000 */
[----:B------:R-:W-:Y:S01]  /*d590*/  ISETP.GE.U32.AND P0, PT, R37, 0x7fffff46, PT ;  /* 0x7fffff462500780c */ /* 0x000fe20003f06070 */
[----:B------:R-:W-:-:S05]  /*d5a0*/  VIADD R37, R34, 0xffffffbd ;  /* 0xffffffbd22257836 */ /* 0x000fca0000000000 */
[----:B------:R-:W-:Y:S02]  /*d5b0*/  ISETP.GE.U32.AND P3, PT, R37, 0x7fffff3e, PT ;  /* 0x7fffff3e2500780c */ /* 0x000fe40003f66070 */
[----:B------:R-:W-:-:S04]  /*d5c0*/  @!P5 LOP3.LUT R87, R87, R86, RZ, 0x3c, !PT ;  /* 0x000000565757d212 */ /* 0x000fc800078e3cff */
[----:B------:R-:W-:Y:S02]  /*d5d0*/  @!P5 LOP3.LUT R86, R87, R86, RZ, 0x3c, !PT ;  /* 0x000000565756d212 */ /* 0x000fe400078e3cff */
[----:B0-----:R-:W-:Y:S02]  /*d5e0*/  @!P0 LOP3.LUT R91, R91, R90, RZ, 0x3c, !PT ;  /* 0x0000005a5b5b8212 */ /* 0x001fe400078e3cff */
[----:B------:R-:W-:Y:S02]  /*d5f0*/  PRMT R82, RZ, 0x7610, R82 ;  /* 0x00007610ff527816 */ /* 0x000fe40000000052 */
[----:B------:R-:W-:Y:S02]  /*d600*/  @!P5 LOP3.LUT R87, R87, R86, RZ, 0x3c, !PT ;  /* 0x000000565757d212 */ /* 0x000fe400078e3cff */
[C---:B------:R-:W-:Y:S02]  /*d610*/  @!P0 LOP3.LUT R90, R91.reuse, R90, RZ, 0x3c, !PT ;  /* 0x0000005a5b5a8212 */ /* 0x040fe400078e3cff */
[----:B------:R-:W-:Y:S01]  /*d620*/  PRMT R80, RZ, 0x7610, R80 ;  /* 0x00007610ff507816 */ /* 0x000fe20000000050 */
[----:B----4-:R0:W-:Y:S01]  /*d630*/  STL [R1+0x500], R81 ;  /* 0x0005005101007387 */ /* 0x0101e20000100800 */
[----:B------:R-:W-:-:S03]  /*d640*/  @!P0 LOP3.LUT R91, R91, R90, RZ, 0x3c, !PT ;  /* 0x0000005a5b5b8212 */ /* 0x000fc600078e3cff */
[----:B------:R-:W4:Y:S04]  /*d650*/  @!P5 LDG.E.U8 R82, desc[UR18][R86.64] ;  /* 0x000000125652d981 */ /* 0x000f28000c1e1100 */
[----:B------:R-:W4:Y:S04]  /*d660*/  @!P0 LDG.E.U8 R80, desc[UR18][R90.64] ;  /* 0x000000125a508981 */ /* 0x000f28000c1e1100 */
[----:B0-----:R-:W4:Y:S04]  /*d670*/  LDL R81, [R1+0xc3c] ;  /* 0x000c3c0001517983 */ /* 0x001f280000100800 */
[----:B------:R0:W-:Y:S04]  /*d680*/  STL [R1+0x510], R83 ;  /* 0x0005105301007387 */ /* 0x0001e80000100800 */
[----:B0-----:R-:W4:Y:S04]  /*d690*/  LDL R83, [R1+0xc40] ;  /* 0x000c400001537983 */ /* 0x001f280000100800 */
[----:B------:R-:W4:Y:S01]  /*d6a0*/  LDL.LU.64 R14, [R1+0x1768] ;  /* 0x00176800010e7983 */ /* 0x000f220000300a00 */
[----:B---3--:R-:W-:-:S04]  /*d6b0*/  @!P3 LOP3.LUT R13, R13, R12, RZ, 0x3c, !PT ;  /* 0x0000000c0d0db212 */ /* 0x008fc800078e3cff */
[C---:B------:R-:W-:Y:S02]  /*d6c0*/  @!P3 LOP3.LUT R12, R13.reuse, R12, RZ, 0x3c, !PT ;  /* 0x0000000c0d0cb212 */ /* 0x040fe400078e3cff */
[----:B------:R-:W-:Y:S02]  /*d6d0*/  PRMT R11, RZ, 0x7610, R11 ;  /* 0x00007610ff0b7816 */ /* 0x000fe4000000000b */
[----:B------:R-:W-:-:S05]  /*d6e0*/  @!P3 LOP3.LUT R13, R13, R12, RZ, 0x3c, !PT ;  /* 0x0000000c0d0db212 */ /* 0x000fca00078e3cff */
[----:B------:R-:W3:Y:S04]  /*d6f0*/  @!P3 LDG.E.U8 R11, desc[UR18][R12.64] ;  /* 0x000000120c0bb981 */ /* 0x000ee8000c1e1100 */
[----:B--2---:R0:W-:Y:S04]  /*d700*/  STL [R1+0x4fc], R88 ;  /* 0x0004fc5801007387 */ /* 0x0041e80000100800 */
[----:B------:R-:W2:Y:S04]  /*d710*/  LDL R89, [R1+0xc80] ;  /* 0x000c800001597983 */ /* 0x000ea80000100800 */
[----:B------:R-:W2:Y:S04]  /*d720*/  LDL R86, [R1+0xcbc] ;  /* 0x000cbc0001567983 */ /* 0x000ea80000100800 */
[----:B0-----:R-:W2:Y:S04]  /*d730*/  LDL R88, [R1+0xc7c] ;  /* 0x000c7c0001587983 */ /* 0x001ea80000100800 */
[----:B------:R-:W2:Y:S04]  /*d740*/  LDL R87, [R1+0xcc0] ;  /* 0x000cc00001577983 */ /* 0x000ea80000100800 */
[----:B------:R-:W2:Y:S04]  /*d750*/  LDL R90, [R1+0xcfc] ;  /* 0x000cfc00015a7983 */ /* 0x000ea80000100800 */
[----:B------:R-:W2:Y:S04]  /*d760*/  LDL R91, [R1+0xd00] ;  /* 0x000d0000015b7983 */ /* 0x000ea80000100800 */
[----:B------:R-:W2:Y:S01]  /*d770*/  LDL.LU.64 R12, [R1+0x1760] ;  /* 0x00176000010c7983 */ /* 0x000ea20000300a00 */
[----:B------:R-:W-:-:S05]  /*d780*/  VIADD R37, R34, 0xffffffb5 ;  /* 0xffffffb522257836 */ /* 0x000fca0000000000 */
[----:B------:R-:W-:Y:S01]  /*d790*/  ISETP.GE.U32.AND P1, PT, R37, 0x7fffff36, PT ;  /* 0x7fffff362500780c */ /* 0x000fe20003f26070 */
[----:B------:R-:W-:Y:S01]  /*d7a0*/  VIADD R37, R34, 0xffffffad ;  /* 0xffffffad22257836 */ /* 0x000fe20000000000 */
[----:B----4-:R0:W-:Y:S04]  /*d7b0*/  STL [R1+0x4f8], R82 ;  /* 0x0004f85201007387 */ /* 0x0101e80000100800 */
[----:B------:R-:W-:Y:S01]  /*d7c0*/  ISETP.GE.U32.AND P4, PT, R37, 0x7fffff2e, PT ;  /* 0x7fffff2e2500780c */ /* 0x000fe20003f86070 */
[----:B0-----:R-:W4:Y:S01]  /*d7d0*/  LDL R82, [R1+0xd34] ;  /* 0x000d340001527983 */ /* 0x001f220000100800 */
[----:B------:R-:W-:-:S03]  /*d7e0*/  PRMT R15, RZ, 0x7610, R15 ;  /* 0x00007610ff0f7816 */ /* 0x000fc6000000000f */
[----:B---3--:R0:W-:Y:S04]  /*d7f0*/  STL [R1+0x4e0], R11 ;  /* 0x0004e00b01007387 */ /* 0x0081e80000100800 */
[----:B0-----:R-:W3:Y:S04]  /*d800*/  LDL R11, [R1+0xd38] ;  /* 0x000d3800010b7983 */ /* 0x001ee80000100800 */
[----:B------:R0:W-:Y:S02]  /*d810*/  STL [R1+0x4f4], R80 ;  /* 0x0004f45001007387 */ /* 0x0001e40000100800 */
[----:B0-----:R-:W-:Y:S01]  /*d820*/  @!P1 IMAD.MOV.U32 R80, RZ, RZ, R83 ;  /* 0x000000ffff509224 */ /* 0x001fe200078e0053 */
[----:B--2---:R-:W-:-:S04]  /*d830*/  @!P4 LOP3.LUT R89, R89, R88, RZ, 0x3c, !PT ;  /* 0x000000585959c212 */ /* 0x004fc800078e3cff */
[----:B------:R-:W2:Y:S01]  /*d840*/  @!P1 LDG.E.U8 R15, desc[UR18][R80.64] ;  /* 0x00000012500f9981 */ /* 0x000ea2000c1e1100 */
[----:B------:R-:W-:-:S03]  /*d850*/  @!P4 LOP3.LUT R88, R89, R88, RZ, 0x3c, !PT ;  /* 0x000000585958c212 */ /* 0x000fc600078e3cff */
[----:B------:R-:W3:Y:S01]  /*d860*/  LDL.LU.64 R80, [R1+0x1758] ;  /* 0x0017580001507983 */ /* 0x000ee20000300a00 */
[----:B------:R-:W-:Y:S02]  /*d870*/  PRMT R13, RZ, 0x7610, R13 ;  /* 0x00007610ff0d7816 */ /* 0x000fe4000000000d */
[----:B------:R-:W-:Y:S01]  /*d880*/  @!P4 LOP3.LUT R89, R89, R88, RZ, 0x3c, !PT ;  /* 0x000000585959c212 */ /* 0x000fe200078e3cff */
[C---:B------:R-:W-:Y:S01]  /*d890*/  VIADD R37, R34.reuse, 0xffffffa5 ;  /* 0xffffffa522257836 */ /* 0x040fe20000000000 */
[----:B------:R-:W4:Y:S04]  /*d8a0*/  LDL R83, [R1+0xd6c] ;  /* 0x000d6c0001537983 */ /* 0x000f280000100800 */
[----:B------:R-:W4:Y:S01]  /*d8b0*/  @!P4 LDG.E.U8 R13, desc[UR18][R88.64] ;  /* 0x00000012580dc981 */ /* 0x000f22000c1e1100 */
[----:B------:R-:W-:Y:S01]  /*d8c0*/  ISETP.GE.U32.AND P6, PT, R37, 0x7fffff26, PT ;  /* 0x7fffff262500780c */ /* 0x000fe20003fc6070 */
[----:B------:R-:W-:-:S05]  /*d8d0*/  VIADD R37, R34, 0xffffff9d ;  /* 0xffffff9d22257836 */ /* 0x000fca0000000000 */
[----:B------:R-:W-:-:S07]  /*d8e0*/  ISETP.GE.U32.AND P5, PT, R37, 0x7fffff1e, PT ;  /* 0x7fffff1e2500780c */ /* 0x000fce0003fa6070 */
[----:B------:R-:W-:-:S06]  /*d8f0*/  @!P6 LOP3.LUT R87, R87, R86, RZ, 0x3c, !PT ;  /* 0x000000565757e212 */ /* 0x000fcc00078e3cff */
[----:B------:R-:W-:Y:S02]  /*d900*/  @!P5 LOP3.LUT R91, R91, R90, RZ, 0x3c, !PT ;  /* 0x0000005a5b5bd212 */ /* 0x000fe400078e3cff */
[----:B------:R-:W-:Y:S02]  /*d910*/  @!P6 LOP3.LUT R86, R87, R86, RZ, 0x3c, !PT ;  /* 0x000000565756e212 */ /* 0x000fe400078e3cff */
[----:B------:R-:W-:Y:S02]  /*d920*/  @!P5 LOP3.LUT R90, R91, R90, RZ, 0x3c, !PT ;  /* 0x0000005a5b5ad212 */ /* 0x000fe400078e3cff */
[----:B------:R-:W-:Y:S02]  /*d930*/  @!P6 LOP3.LUT R87, R87, R86, RZ, 0x3c, !PT ;  /* 0x000000565757e212 */ /* 0x000fe400078e3cff */
[----:B------:R-:W-:Y:S01]  /*d940*/  @!P5 LOP3.LUT R91, R91, R90, RZ, 0x3c, !PT ;  /* 0x0000005a5b5bd212 */ /* 0x000fe200078e3cff */
[----:B--2---:R0:W-:Y:S01]  /*d950*/  STL [R1+0x4dc], R15 ;  /* 0x0004dc0f01007387 */ /* 0x0041e20000100800 */
[----:B---3--:R-:W-:-:S03]  /*d960*/  PRMT R80, RZ, 0x7610, R80 ;  /* 0x00007610ff507816 */ /* 0x008fc60000000050 */
[----:B0-----:R-:W2:Y:S01]  /*d970*/  LDL R15, [R1+0xd70] ;  /* 0x000d7000010f7983 */ /* 0x001ea20000100800 */
[----:B------:R-:W-:-:S03]  /*d980*/  PRMT R81, RZ, 0x7610, R81 ;  /* 0x00007610ff517816 */ /* 0x000fc60000000051 */
[----:B------:R-:W3:Y:S04]  /*d990*/  LDL.LU R88, [R1+0x1750] ;  /* 0x0017500001587983 */ /* 0x000ee80000300800 */
[----:B------:R-:W2:Y:S04]  /*d9a0*/  @!P5 LDG.E.U8 R80, desc[UR18][R90.64] ;  /* 0x000000125a50d981 */ /* 0x000ea8000c1e1100 */
[----:B------:R-:W3:Y:S04]  /*d9b0*/  @!P6 LDG.E.U8 R81, desc[UR18][R86.64] ;  /* 0x000000125651e981 */ /* 0x000ee8000c1e1100 */
[----:B------:R-:W3:Y:S04]  /*d9c0*/  LDL R89, [R1+0xda4] ;  /* 0x000da40001597983 */ /* 0x000ee80000100800 */
[----:B----4-:R0:W-:Y:S01]  /*d9d0*/  STL [R1+0x4d8], R13 ;  /* 0x0004d80d01007387 */ /* 0x0101e20000100800 */
[----:B------:R-:W-:-:S03]  /*d9e0*/  VIADD R37, R34, 0xffffff95 ;  /* 0xffffff9522257836 */ /* 0x000fc60000000000 */
[----:B------:R-:W4:Y:S01]  /*d9f0*/  LDL R86, [R1+0x1e4] ;  /* 0x0001e40001567983 */ /* 0x000f220000100800 */
[----:B------:R-:W-:-:S03]  /*da00*/  PRMT R14, RZ, 0x7610, R14 ;  /* 0x00007610ff0e7816 */ /* 0x000fc6000000000e */
[----:B------:R-:W4:Y:S04]  /*da10*/  LDL R87, [R1+0x1e8] ;  /* 0x0001e80001577983 */ /* 0x000f280000100800 */
[----:B0-----:R-:W4:Y:S01]  /*da20*/  LDL R13, [R1+0xda8] ;  /* 0x000da800010d7983 */ /* 0x001f220000100800 */
[----:B------:R-:W-:Y:S01]  /*da30*/  ISETP.GE.U32.AND P0, PT, R37, 0x7fffff16, PT ;  /* 0x7fffff162500780c */ /* 0x000fe20003f06070 */
[C---:B------:R-:W-:Y:S02]  /*da40*/  VIADD R37, R34.reuse, 0xffffff8d ;  /* 0xffffff8d22257836 */ /* 0x040fe40000000000 */
[----:B------:R-:W4:Y:S03]  /*da50*/  LDL R90, [R1+0x224] ;  /* 0x00022400015a7983 */ /* 0x000f260000100800 */
[----:B------:R-:W-:Y:S01]  /*da60*/  ISETP.GE.U32.AND P3, PT, R37, 0x7fffff0e, PT ;  /* 0x7fffff0e2500780c */ /* 0x000fe20003f66070 */
[----:B------:R-:W-:Y:S01]  /*da70*/  VIADD R37, R34, 0xffffff85 ;  /* 0xffffff8522257836 */ /* 0x000fe20000000000 */
[----:B------:R-:W4:Y:S04]  /*da80*/  LDL R91, [R1+0x228] ;  /* 0x00022800015b7983 */ /* 0x000f280000100800 */
[----:B------:R-:W-:-:S02]  /*da90*/  ISETP.GE.U32.AND P1, PT, R37, 0x7fffff06, PT ;  /* 0x7fffff062500780c */ /* 0x000fc40003f26070 */
[----:B------:R-:W-:Y:S02]  /*daa0*/  PRMT R10, RZ, 0x7610, R10 ;  /* 0x00007610ff0a7816 */ /* 0x000fe4000000000a */
[----:B------:R-:W-:Y:S01]  /*dab0*/  PRMT R12, RZ, 0x7610, R12 ;  /* 0x00007610ff0c7816 */ /* 0x000fe2000000000c */
[----:B--2---:R0:W-:Y:S04]  /*dac0*/  STL [R1+0x4d4], R80 ;  /* 0x0004d45001007387 */ /* 0x0041e80000100800 */
[----:B---3--:R1:W-:Y:S01]  /*dad0*/  STL [R1+0x4d0], R81 ;  /* 0x0004d05101007387 */ /* 0x0083e20000100800 */
[----:B0-----:R-:W-:Y:S02]  /*dae0*/  @!P0 IMAD.MOV.U32 R80, RZ, RZ, R11 ;  /* 0x000000ffff508224 */ /* 0x001fe400078e000b */
[----:B-1----:R-:W-:-:S02]  /*daf0*/  @!P0 IMAD.MOV.U32 R81, RZ, RZ, R82 ;  /* 0x000000ffff518224 */ /* 0x002fc400078e0052 */
[----:B------:R-:W-:-:S03]  /*db00*/  @!P3 IMAD.MOV.U32 R82, RZ, RZ, R15 ;  /* 0x000000ffff52b224 */ /* 0x000fc600078e000f */
[----:B------:R-:W2:Y:S04]  /*db10*/  @!P0 LDG.E.U8 R10, desc[UR18][R80.64] ;  /* 0x00000012500a8981 */ /* 0x000ea8000c1e1100 */
[----:B------:R4:W3:Y:S01]  /*db20*/  @!P3 LDG.E.U8 R14, desc[UR18][R82.64] ;  /* 0x00000012520eb981 */ /* 0x0008e2000c1e1100 */
[----:B------:R-:W-:Y:S01]  /*db30*/  VIADD R37, R34, 0xfffffffc ;  /* 0xfffffffc22257836 */ /* 0x000fe20000000000 */
[----:B------:R-:W-:Y:S02]  /*db40*/  PRMT R88, RZ, 0x7610, R88 ;  /* 0x00007610ff587816 */ /* 0x000fe40000000058 */
[----:B------:R-:W3:Y:S01]  /*db50*/  LDL.LU.64 R80, [R1+0x1748] ;  /* 0x0017480001507983 */ /* 0x000ee20000300a00 */
[----:B----4-:R-:W-:Y:S02]  /*db60*/  @!P1 IMAD.MOV.U32 R82, RZ, RZ, R13 ;  /* 0x000000ffff529224 */ /* 0x010fe400078e000d */
[----:B------:R-:W-:-:S05]  /*db70*/  @!P1 IMAD.MOV.U32 R83, RZ, RZ, R89 ;  /* 0x000000ffff539224 */ /* 0x000fca00078e0059 */
[----:B------:R-:W4:Y:S01]  /*db80*/  @!P1 LDG.E.U8 R12, desc[UR18][R82.64] ;  /* 0x00000012520c9981 */ /* 0x000f22000c1e1100 */
[----:B------:R-:W-:-:S13]  /*db90*/  ISETP.GE.U32.AND P4, PT, R37, 0x7fffff7d, PT ;  /* 0x7fffff7d2500780c */ /* 0x000fda0003f86070 */
[----:B------:R-:W-:-:S04]  /*dba0*/  @!P4 LOP3.LUT R87, R87, R86, RZ, 0x3c, !PT ;  /* 0x000000565757c212 */ /* 0x000fc800078e3cff */
[----:B------:R-:W-:-:S04]  /*dbb0*/  @!P4 LOP3.LUT R86, R87, R86, RZ, 0x3c, !PT ;  /* 0x000000565756c212 */ /* 0x000fc800078e3cff */
[----:B------:R-:W-:-:S05]  /*dbc0*/  @!P4 LOP3.LUT R87, R87, R86, RZ, 0x3c, !PT ;  /* 0x000000565757c212 */ /* 0x000fca00078e3cff */
[----:B------:R-:W4:Y:S04]  /*dbd0*/  @!P4 LDG.E.U8 R88, desc[UR18][R86.64] ;  /* 0x000000125658c981 */ /* 0x000f28000c1e1100 */
[----:B--2---:R0:W-:Y:S04]  /*dbe0*/  STL [R1+0x4cc], R10 ;  /* 0x0004cc0a01007387 */ /* 0x0041e80000100800 */
[----:B------:R-:W2:Y:S04]  /*dbf0*/  LDL R11, [R1+0xa88] ;  /* 0x000a8800010b7983 */ /* 0x000ea80000100800 */
[----:B0-----:R-:W2:Y:S04]  /*dc00*/  LDL R10, [R1+0xa84] ;  /* 0x000a8400010a7983 */ /* 0x001ea80000100800 */
[----:B---3--:R0:W-:Y:S04]  /*dc10*/  STL [R1+0x4c8], R14 ;  /* 0x0004c80e01007387 */ /* 0x0081e80000100800 */
[----:B------:R-:W3:Y:S04]  /*dc20*/  LDL R15, [R1+0xac8] ;  /* 0x000ac800010f7983 */ /* 0x000ee80000100800 */
[----:B0-----:R-:W3:Y:S04]  /*dc30*/  LDL R14, [R1+0xac4] ;  /* 0x000ac400010e7983 */ /* 0x001ee80000100800 */
[----:B------:R-:W3:Y:S04]  /*dc40*/  LDL.LU.64 R82, [R1+0x1740] ;  /* 0x0017400001527983 */ /* 0x000ee80000300a00 */
[----:B----4-:R0:W-:Y:S04]  /*dc50*/  STL [R1+0x4c0], R12 ;  /* 0x0004c00c01007387 */ /* 0x0101e80000100800 */
[----:B------:R-:W4:Y:S04]  /*dc60*/  LDL R13, [R1+0xb08] ;  /* 0x000b0800010d7983 */ /* 0x000f280000100800 */
[----:B0-----:R-:W4:Y:S04]  /*dc70*/  LDL R12, [R1+0xb04] ;  /* 0x000b0400010c7983 */ /* 0x001f280000100800 */
[----:B------:R-:W3:Y:S01]  /*dc80*/  LDL.LU.64 R86, [R1+0x1738] ;  /* 0x0017380001567983 */ /* 0x000ee20000300a00 */
[----:B------:R-:W-:-:S05]  /*dc90*/  VIADD R37, R34, 0xfffffff4 ;  /* 0xfffffff422257836 */ /* 0x000fca0000000000 */
[----:B------:R-:W-:Y:S01]  /*dca0*/  ISETP.GE.U32.AND P6, PT, R37, 0x7fffff75, PT ;  /* 0x7fffff752500780c */ /* 0x000fe20003fc6070 */
[----:B------:R-:W-:-:S05]  /*dcb0*/  VIADD R37, R34, 0xffffffec ;  /* 0xffffffec22257836 */ /* 0x000fca0000000000 */
[----:B------:R-:W-:-:S07]  /*dcc0*/  ISETP.GE.U32.AND P5, PT, R37, 0x7fffff6d, PT ;  /* 0x7fffff6d2500780c */ /* 0x000fce0003fa6070 */
[----:B------:R-:W-:-:S04]  /*dcd0*/  @!P6 LOP3.LUT R91, R91, R90, RZ, 0x3c, !PT ;  /* 0x0000005a5b5be212 */ /* 0x000fc800078e3cff */
[----:B------:R-:W-:-:S04]  /*dce0*/  @!P6 LOP3.LUT R90, R91, R90, RZ, 0x3c, !PT ;  /* 0x0000005a5b5ae212 */ /* 0x000fc800078e3cff */
[----:B------:R-:W-:Y:S01]  /*dcf0*/  @!P6 LOP3.LUT R91, R91, R90, RZ, 0x3c, !PT ;  /* 0x0000005a5b5be212 */ /* 0x000fe200078e3cff */
[----:B------:R0:W-:Y:S04]  /*dd00*/  STL [R1+0x4c4], R88 ;  /* 0x0004c45801007387 */ /* 0x0001e80000100800 */
[----:B------:R-:W4:Y:S04]  /*dd10*/  LDL R89, [R1+0xb48] ;  /* 0x000b480001597983 */ /* 0x000f280000100800 */
[----:B0-----:R-:W4:Y:S01]  /*dd20*/  LDL R88, [R1+0xb44] ;  /* 0x000b440001587983 */ /* 0x001f220000100800 */
[----:B--2---:R-:W-:-:S04]  /*dd30*/  @!P5 LOP3.LUT R11, R11, R10, RZ, 0x3c, !PT ;  /* 0x0000000a0b0bd212 */ /* 0x004fc800078e3cff */
[----:B------:R-:W-:-:S04]  /*dd40*/  @!P5 LOP3.LUT R10, R11, R10, RZ, 0x3c, !PT ;  /* 0x0000000a0b0ad212 */ /* 0x000fc800078e3cff */
[----:B------:R-:W-:Y:S02]  /*dd50*/  @!P5 LOP3.LUT R11, R11, R10, RZ, 0x3c, !PT ;  /* 0x0000000a0b0bd212 */ /* 0x000fe400078e3cff */
[----:B---3--:R-:W-:Y:S02]  /*dd60*/  PRMT R87, RZ, 0x7610, R87 ;  /* 0x00007610ff577816 */ /* 0x008fe40000000057 */
[----:B------:R-:W-:-:S04]  /*dd70*/  PRMT R86, RZ, 0x7610, R86 ;  /* 0x00007610ff567816 */ /* 0x000fc80000000056 */
[----:B------:R-:W2:Y:S04]  /*dd80*/  @!P6 LDG.E.U8 R87, desc[UR18][R90.64] ;  /* 0x000000125a57e981 */ /* 0x000ea8000c1e1100 */
[----:B------:R0:W3:Y:S04]  /*dd90*/  @!P5 LDG.E.U8 R86, desc[UR18][R10.64] ;  /* 0x000000120a56d981 */ /* 0x0000e8000c1e1100 */
[----:B------:R-:W2:Y:S04]  /*dda0*/  LDL R90, [R1+0xb84] ;  /* 0x000b8400015a7983 */ /* 0x000ea80000100800 */
[----:B------:R-:W2:Y:S04]  /*ddb0*/  LDL R91, [R1+0xb88] ;  /* 0x000b8800015b7983 */ /* 0x000ea80000100800 */
[----:B------:R-:W0:Y:S01]  /*ddc0*/  LDL.LU.64 R10, [R1+0x1730] ;  /* 0x00173000010a7983 */ /* 0x000e220000300a00 */
[----:B------:R-:W-:-:S05]  /*ddd0*/  VIADD R37, R34, 0xffffffe4 ;  /* 0xffffffe422257836 */ /* 0x000fca0000000000 */
[----:B------:R-:W-:Y:S01]  /*dde0*/  ISETP.GE.U32.AND P0, PT, R37, 0x7fffff65, PT ;  /* 0x7fffff652500780c */ /* 0x000fe20003f06070 */
[----:B------:R-:W-:-:S05]  /*ddf0*/  VIADD R37, R34, 0xffffffdc ;  /* 0xffffffdc22257836 */ /* 0x000fca0000000000 */
[----:B------:R-:W-:-:S07]  /*de00*/  ISETP.GE.U32.AND P3, PT, R37, 0x7fffff5d, PT ;  /* 0x7fffff5d2500780c */ /* 0x000fce0003f66070 */
[----:B------:R-:W-:-:S06]  /*de10*/  @!P0 LOP3.LUT R15, R15, R14, RZ, 0x3c, !PT ;  /* 0x0000000e0f0f8212 */ /* 0x000fcc00078e3cff */
[----:B----4-:R-:W-:Y:S02]  /*de20*/  @!P3 LOP3.LUT R13, R13, R12, RZ, 0x3c, !PT ;  /* 0x0000000c0d0db212 */ /* 0x010fe400078e3cff */
[----:B------:R-:W-:Y:S02]  /*de30*/  @!P0 LOP3.LUT R14, R15, R14, RZ, 0x3c, !PT ;  /* 0x0000000e0f0e8212 */ /* 0x000fe400078e3cff */
[----:B------:R-:W-:Y:S02]  /*de40*/  @!P3 LOP3.LUT R12, R13, R12, RZ, 0x3c, !PT ;  /* 0x0000000c0d0cb212 */ /* 0x000fe400078e3cff */
[----:B------:R-:W-:Y:S02]  /*de50*/  @!P0 LOP3.LUT R15, R15, R14, RZ, 0x3c, !PT ;  /* 0x0000000e0f0f8212 */ /* 0x000fe400078e3cff */
[----:B------:R-:W-:Y:S02]  /*de60*/  @!P3 LOP3.LUT R13, R13, R12, RZ, 0x3c, !PT ;  /* 0x0000000c0d0db212 */ /* 0x000fe400078e3cff */
[----:B0-----:R-:W-:-:S02]  /*de70*/  PRMT R10, RZ, 0x7610, R10 ;  /* 0x00007610ff0a7816 */ /* 0x001fc4000000000a */
[----:B------:R-:W-:-:S04]  /*de80*/  PRMT R11, RZ, 0x7610, R11 ;  /* 0x00007610ff0b7816 */ /* 0x000fc8000000000b */
[----:B------:R-:W4:Y:S04]  /*de90*/  @!P3 LDG.E.U8 R10, desc[UR18][R12.64] ;  /* 0x000000120c0ab981 */ /* 0x000f28000c1e1100 */
[----:B------:R-:W4:Y:S04]  /*dea0*/  @!P0 LDG.E.U8 R11, desc[UR18][R14.64] ;  /* 0x000000120e0b8981 */ /* 0x000f28000c1e1100 */
[----:B---3--:R0:W-:Y:S04]  /*deb0*/  STL [R1+0x4b8], R86 ;  /* 0x0004b85601007387 */ /* 0x0081e80000100800 */
[----:B0-----:R-:W3:Y:S04]  /*dec0*/  LDL R86, [R1+0xbc4] ;  /* 0x000bc40001567983 */ /* 0x001ee80000100800 */
[----:B--2---:R0:W-:Y:S04]  /*ded0*/  STL [R1+0x4bc], R87 ;  /* 0x0004bc5701007387 */ /* 0x0041e80000100800 */
[----:B------:R-:W2:Y:S04]  /*dee0*/  LDL R14, [R1+0xc04] ;  /* 0x000c0400010e7983 */ /* 0x000ea80000100800 */
[----:B------:R-:W2:Y:S04]  /*def0*/  LDL R15, [R1+0xc08] ;  /* 0x000c0800010f7983 */ /* 0x000ea80000100800 */
[----:B0-----:R-:W3:Y:S04]  /*df00*/  LDL R87, [R1+0xbc8] ;  /* 0x000bc80001577983 */ /* 0x001ee80000100800 */
[----:B------:R-:W2:Y:S01]  /*df10*/  LDL.LU.64 R12, [R1+0x1728] ;  /* 0x00172800010c7983 */ /* 0x000ea20000300a00 */
[----:B------:R-:W-:-:S03]  /*df20*/  VIADD R37, R34, 0xffffffd4 ;  /* 0xffffffd422257836 */ /* 0x000fc60000000000 */
[----:B----4-:R0:W-:Y:S04]  /*df30*/  STL [R1+0x4a0], R10 ;  /* 0x0004a00a01007387 */ /* 0x0101e80000100800 */
[----:B0-----:R-:W4:Y:S04]  /*df40*/  LDL R10, [R1+0xc44] ;  /* 0x000c4400010a7983 */ /* 0x001f280000100800 */
[----:B------:R0:W-:Y:S04]  /*df50*/  STL [R1+0x4b4], R11 ;  /* 0x0004b40b01007387 */ /* 0x0001e80000100800 */
[----:B0-----:R-:W4:Y:S01]  /*df60*/  LDL R11, [R1+0xc48] ;  /* 0x000c4800010b7983 */ /* 0x001f220000100800 */
[----:B------:R-:W-:Y:S01]  /*df70*/  ISETP.GE.U32.AND P1, PT, R37, 0x7fffff55, PT ;  /* 0x7fffff552500780c */ /* 0x000fe20003f26070 */
[----:B------:R-:W-:-:S05]  /*df80*/  VIADD R37, R34, 0xffffffcc ;  /* 0xffffffcc22257836 */ /* 0x000fca0000000000 */
[----:B------:R-:W-:Y:S01]  /*df90*/  ISETP.GE.U32.AND P4, PT, R37, 0x7fffff4d, PT ;  /* 0x7fffff4d2500780c */ /* 0x000fe20003f86070 */
[----:B------:R-:W-:-:S05]  /*dfa0*/  VIADD R37, R34, 0xffffffc4 ;  /* 0xffffffc422257836 */ /* 0x000fca0000000000 */
[----:B------:R-:W-:Y:S01]  /*dfb0*/  ISETP.GE.U32.AND P6, PT, R37, 0x7fffff45, PT ;  /* 0x7fffff452500780c */ /* 0x000fe20003fc6070 */
[----:B------:R-:W-:-:S05]  /*dfc0*/  VIADD R37, R34, 0xffffffbc ;  /* 0xffffffbc22257836 */ /* 0x000fca0000000000 */
[----:B------:R-:W-:Y:S01]  /*dfd0*/  ISETP.GE.U32.AND P5, PT, R37, 0x7fffff3d, PT ;  /* 0x7fffff3d2500780c */ /* 0x000fe20003fa6070 */
[----:B------:R-:W-:Y:S01]  /*dfe0*/  VIADD R37, R34, 0xffffffb4 ;  /* 0xffffffb422257836 */ /* 0x000fe20000000000 */
[----:B------:R-:W-:Y:S02]  /*dff0*/  @!P4 LOP3.LUT R91, R91, R90, RZ, 0x3c, !PT ;  /* 0x0000005a5b5bc212 */ /* 0x000fe400078e3cff */
[----:B------:R-:W-:Y:S02]  /*e000*/  @!P1 LOP3.LUT R89, R89, R88, RZ, 0x3c, !PT ;  /* 0x0000005859599212 */ /* 0x000fe400078e3cff */
[----:B------:R-:W-:Y:S02]  /*e010*/  ISETP.GE.U32.AND P0, PT, R37, 0x7fffff35, PT ;  /* 0x7fffff352500780c */ /* 0x000fe40003f06070 */
[----:B------:R-:W-:Y:S02]  /*e020*/  @!P4 LOP3.LUT R90, R91, R90, RZ, 0x3c, !PT ;  /* 0x0000005a5b5ac212 */ /* 0x000fe400078e3cff */
[----:B---3--:R-:W-:-:S02]  /*e030*/  @!P6 LOP3.LUT R87, R87, R86, RZ, 0x3c, !PT ;  /* 0x000000565757e212 */ /* 0x008fc400078e3cff */
[----:B------:R-:W-:Y:S02]  /*e040*/  @!P1 LOP3.LUT R88, R89, R88, RZ, 0x3c, !PT ;  /* 0x0000005859589212 */ /* 0x000fe400078e3cff */
[----:B------:R-:W-:Y:S02]  /*e050*/  PRMT R81, RZ, 0x7610, R81 ;  /* 0x00007610ff517816 */ /* 0x000fe40000000051 */
[----:B------:R-:W-:Y:S02]  /*e060*/  @!P4 LOP3.LUT R91, R91, R90, RZ, 0x3c, !PT ;  /* 0x0000005a5b5bc212 */ /* 0x000fe400078e3cff */
[----:B--2---:R-:W-:Y:S02]  /*e070*/  @!P5 LOP3.LUT R15, R15, R14, RZ, 0x3c, !PT ;  /* 0x0000000e0f0fd212 */ /* 0x004fe400078e3cff */
[----:B------:R-:W-:Y:S01]  /*e080*/  PRMT R83, RZ, 0x7610, R83 ;  /* 0x00007610ff537816 */ /* 0x000fe20000000053 */
[----:B------:R0:W2:Y:S01]  /*e090*/  @!P4 LDG.E.U8 R81, desc[UR18][R90.64] ;  /* 0x000000125a51c981 */ /* 0x0000a2000c1e1100 */
[----:B------:R-:W-:-:S02]  /*e0a0*/  @!P6 LOP3.LUT R86, R87, R86, RZ, 0x3c, !PT ;  /* 0x000000565756e212 */ /* 0x000fc400078e3cff */
[----:B------:R-:W-:Y:S02]  /*e0b0*/  @!P1 LOP3.LUT R89, R89, R88, RZ, 0x3c, !PT ;  /* 0x0000005859599212 */ /* 0x000fe400078e3cff */
[----:B------:R-:W-:Y:S02]  /*e0c0*/  PRMT R79, RZ, 0x7610, R79 ;  /* 0x00007610ff4f7816 */ /* 0x000fe4000000004f */
[----:B------:R-:W-:Y:S01]  /*e0d0*/  @!P5 LOP3.LUT R14, R15, R14, RZ, 0x3c, !PT ;  /* 0x0000000e0f0ed212 */ /* 0x000fe200078e3cff */
[----:B------:R1:W3:Y:S01]  /*e0e0*/  @!P1 LDG.E.U8 R83, desc[UR18][R88.64] ;  /* 0x0000001258539981 */ /* 0x0002e2000c1e1100 */
[----:B------:R-:W-:Y:S02]  /*e0f0*/  @!P6 LOP3.LUT R87, R87, R86, RZ, 0x3c, !PT ;  /* 0x000000565757e212 */ /* 0x000fe400078e3cff */
[----:B------:R-:W-:Y:S01]  /*e100*/  PRMT R78, RZ, 0x7610, R78 ;  /* 0x00007610ff4e7816 */ /* 0x000fe2000000004e */
[----:B------:R-:W0:Y:S01]  /*e110*/  LDL R90, [R1+0xcc4] ;  /* 0x000cc400015a7983 */ /* 0x000e220000100800 */
[----:B------:R-:W-:-:S03]  /*e120*/  @!P5 LOP3.LUT R15, R15, R14, RZ, 0x3c, !PT ;  /* 0x0000000e0f0fd212 */ /* 0x000fc600078e3cff */
[----:B------:R-:W0:Y:S04]  /*e130*/  LDL R91, [R1+0xcc8] ;  /* 0x000cc800015b7983 */ /* 0x000e280000100800 */
[----:B------:R-:W1:Y:S04]  /*e140*/  LDL R88, [R1+0xc84] ;  /* 0x000c840001587983 */ /* 0x000e680000100800 */
[----:B------:R-:W1:Y:S01]  /*e150*/  LDL R89, [R1+0xc88] ;  /* 0x000c880001597983 */ /* 0x000e620000100800 */
[----:B------:R-:W-:-:S03]  /*e160*/  PRMT R80, RZ, 0x7610, R80 ;  /* 0x00007610ff507816 */ /* 0x000fc60000000050 */
[----:B------:R0:W2:Y:S04]  /*e170*/  @!P6 LDG.E.U8 R79, desc[UR18][R86.64] ;  /* 0x00000012564fe981 */ /* 0x0000a8000c1e1100 */
[----:B------:R-:W2:Y:S04]  /*e180*/  @!P5 LDG.E.U8 R78, desc[UR18][R14.64] ;  /* 0x000000120e4ed981 */ /* 0x000ea8000c1e1100 */
[----:B------:R-:W3:Y:S04]  /*e190*/  LDL R86, [R1+0xd04] ;  /* 0x000d040001567983 */ /* 0x000ee80000100800 */
[----:B------:R-:W3:Y:S01]  /*e1a0*/  LDL R87, [R1+0xd08] ;  /* 0x000d080001577983 */ /* 0x000ee20000100800 */
[----:B------:R-:W-:Y:S01]  /*e1b0*/  VIADD R37, R34, 0xffffffac ;  /* 0xffffffac22257836 */ /* 0x000fe20000000000 */
[----:B------:R-:W-:-:S02]  /*e1c0*/  PRMT R74, RZ, 0x7610, R74 ;  /* 0x00007610ff4a7816 */ /* 0x000fc4000000004a */
[----:B------:R-:W3:Y:S01]  /*e1d0*/  LDL.LU.64 R14, [R1+0x1720] ;  /* 0x00172000010e7983 */ /* 0x000ee20000300a00 */
[----:B----4-:R-:W-:-:S04]  /*e1e0*/  @!P0 LOP3.LUT R11, R11, R10, RZ, 0x3c, !PT ;  /* 0x0000000a0b0b8212 */ /* 0x010fc800078e3cff */
[----:B------:R-:W-:-:S04]  /*e1f0*/  @!P0 LOP3.LUT R10, R11, R10, RZ, 0x3c, !PT ;  /* 0x0000000a0b0a8212 */ /* 0x000fc800078e3cff */
[----:B------:R-:W-:-:S05]  /*e200*/  @!P0 LOP3.LUT R11, R11, R10, RZ, 0x3c, !PT ;  /* 0x0000000a0b0b8212 */ /* 0x000fca00078e3cff */
[----:B------:R-:W4:Y:S01]  /*e210*/  @!P0 LDG.E.U8 R80, desc[UR18][R10.64] ;  /* 0x000000120a508981 */ /* 0x000f22000c1e1100 */
[----:B------:R-:W-:Y:S01]  /*e220*/  ISETP.GE.U32.AND P3, PT, R37, 0x7fffff2d, PT ;  /* 0x7fffff2d2500780c */ /* 0x000fe20003f66070 */
[----:B------:R-:W-:-:S05]  /*e230*/  VIADD R37, R34, 0xffffffa4 ;  /* 0xffffffa422257836 */ /* 0x000fca0000000000 */
[----:B------:R-:W-:Y:S01]  /*e240*/  ISETP.GE.U32.AND P1, PT, R37, 0x7fffff25, PT ;  /* 0x7fffff252500780c */ /* 0x000fe20003f26070 */
[----:B------:R-:W-:-:S05]  /*e250*/  VIADD R37, R34, 0xffffff9c ;  /* 0xffffff9c22257836 */ /* 0x000fca0000000000 */
[----:B------:R-:W-:Y:S02]  /*e260*/  ISETP.GE.U32.AND P4, PT, R37, 0x7fffff1d, PT ;  /* 0x7fffff1d2500780c */ /* 0x000fe40003f86070 */
[----:B------:R-:W-:Y:S02]  /*e270*/  PRMT R75, RZ, 0x7610, R75 ;  /* 0x00007610ff4b7816 */ /* 0x000fe4000000004b */
[----:B------:R-:W-:-:S03]  /*e280*/  PRMT R82, RZ, 0x7610, R82 ;  /* 0x00007610ff527816 */ /* 0x000fc60000000052 */
[----:B0-----:R-:W-:-:S04]  /*e290*/  @!P1 LOP3.LUT R91, R91, R90, RZ, 0x3c, !PT ;  /* 0x0000005a5b5b9212 */ /* 0x001fc800078e3cff */
[----:B------:R-:W-:Y:S02]  /*e2a0*/  @!P1 LOP3.LUT R90, R91, R90, RZ, 0x3c, !PT ;  /* 0x0000005a5b5a9212 */ /* 0x000fe400078e3cff */
[----:B-1----:R-:W-:Y:S02]  /*e2b0*/  @!P3 LOP3.LUT R89, R89, R88, RZ, 0x3c, !PT ;  /* 0x000000585959b212 */ /* 0x002fe400078e3cff */
[----:B------:R-:W-:Y:S02]  /*e2c0*/  @!P1 LOP3.LUT R91, R91, R90, RZ, 0x3c, !PT ;  /* 0x0000005a5b5b9212 */ /* 0x000fe400078e3cff */
[----:B------:R-:W-:-:S03]  /*e2d0*/  @!P3 LOP3.LUT R88, R89, R88, RZ, 0x3c, !PT ;  /* 0x000000585958b212 */ /* 0x000fc600078e3cff */
[----:B------:R-:W4:Y:S01]  /*e2e0*/  @!P1 LDG.E.U8 R74, desc[UR18][R90.64] ;  /* 0x000000125a4a9981 */ /* 0x000f22000c1e1100 */
[----:B------:R-:W-:-:S03]  /*e2f0*/  @!P3 LOP3.LUT R89, R89, R88, RZ, 0x3c, !PT ;  /* 0x000000585959b212 */ /* 0x000fc600078e3cff */
[----:B--2---:R0:W-:Y:S04]  /*e300*/  STL [R1+0x490], R78 ;  /* 0x0004904e01007387 */ /* 0x0041e80000100800 */
[----:B------:R-:W2:Y:S01]  /*e310*/  @!P3 LDG.E.U8 R75, desc[UR18][R88.64] ;  /* 0x00000012584bb981 */ /* 0x000ea2000c1e1100 */
[----:B---3--:R-:W-:-:S03]  /*e320*/  @!P4 LOP3.LUT R87, R87, R86, RZ, 0x3c, !PT ;  /* 0x000000565757c212 */ /* 0x008fc600078e3cff */
[----:B0-----:R-:W3:Y:S01]  /*e330*/  LDL R78, [R1+0xd3c] ;  /* 0x000d3c00014e7983 */ /* 0x001ee20000100800 */
[----:B------:R-:W-:-:S03]  /*e340*/  @!P4 LOP3.LUT R86, R87, R86, RZ, 0x3c, !PT ;  /* 0x000000565756c212 */ /* 0x000fc600078e3cff */
[----:B------:R0:W-:Y:S01]  /*e350*/  STL [R1+0x494], R79 ;  /* 0x0004944f01007387 */ /* 0x0001e20000100800 */
[----:B------:R-:W-:-:S05]  /*e360*/  @!P4 LOP3.LUT R87, R87, R86, RZ, 0x3c, !PT ;  /* 0x000000565757c212 */ /* 0x000fca00078e3cff */
[----:B------:R-:W3:Y:S04]  /*e370*/  @!P4 LDG.E.U8 R82, desc[UR18][R86.64] ;  /* 0x000000125652c981 */ /* 0x000ee8000c1e1100 */
[----:B0-----:R-:W3:Y:S04]  /*e380*/  LDL R79, [R1+0xd40] ;  /* 0x000d4000014f7983 */ /* 0x001ee80000100800 */
[----:B------:R-:W-:Y:S04]  /*e390*/  STL [R1+0x49c], R83 ;  /* 0x00049c5301007387 */ /* 0x000fe80000100800 */
[----:B------:R-:W3:Y:S04]  /*e3a0*/  LDL.LU.64 R10, [R1+0x1718] ;  /* 0x00171800010a7983 */ /* 0x000ee80000300a00 */
[----:B----4-:R0:W-:Y:S04]  /*e3b0*/  STL [R1+0x48c], R80 ;  /* 0x00048c5001007387 */ /* 0x0101e80000100800 */
[----:B0-----:R-:W4:Y:S04]  /*e3c0*/  LDL R80, [R1+0xd74] ;  /* 0x000d740001507983 */ /* 0x001f280000100800 */
[----:B------:R0:W-:Y:S04]  /*e3d0*/  STL [R1+0x498], R81 ;  /* 0x0004985101007387 */ /* 0x0001e80000100800 */
[----:B------:R-:W4:Y:S04]  /*e3e0*/  LDL R88, [R1+0xdac] ;  /* 0x000dac0001587983 */ /* 0x000f280000100800 */
[----:B------:R-:W4:Y:S04]  /*e3f0*/  LDL R89, [R1+0xdb0] ;  /* 0x000db00001597983 */ /* 0x000f280000100800 */
[----:B0-----:R-:W4:Y:S01]  /*e400*/  LDL R81, [R1+0xd78] ;  /* 0x000d780001517983 */ /* 0x001f220000100800 */
[----:B------:R-:W-:-:S03]  /*e410*/  VIADD R37, R34, 0xffffff94 ;  /* 0xffffff9422257836 */ /* 0x000fc60000000000 */
[----:B------:R-:W4:Y:S02]  /*e420*/  LDL.LU.64 R90, [R1+0x1710] ;  /* 0x00171000015a7983 */ /* 0x000f240000300a00 */
[----:B------:R-:W-:Y:S01]  /*e430*/  ISETP.GE.U32.AND P6, PT, R37, 0x7fffff15, PT ;  /* 0x7fffff152500780c */ /* 0x000fe20003fc6070 */
[----:B------:R-:W-:-:S05]  /*e440*/  VIADD R37, R34, 0xffffff8c ;  /* 0xffffff8c22257836 */ /* 0x000fca0000000000 */
[----:B------:R-:W-:Y:S01]  /*e450*/  ISETP.GE.U32.AND P5, PT, R37, 0x7fffff0d, PT ;  /* 0x7fffff0d2500780c */ /* 0x000fe20003fa6070 */
[----:B------:R-:W-:-:S05]  /*e460*/  VIADD R37, R34, 0xffffff84 ;  /* 0xffffff8422257836 */ /* 0x000fca0000000000 */
[----:B------:R-:W-:Y:S02]  /*e470*/  ISETP.GE.U32.AND P0, PT, R37, 0x7fffff05, PT ;  /* 0x7fffff052500780c */ /* 0x000fe40003f06070 */
[----:B------:R-:W-:Y:S02]  /*e480*/  PRMT R73, RZ, 0x7610, R73 ;  /* 0x00007610ff497816 */ /* 0x000fe40000000049 */
[----:B------:R-:W-:Y:S01]  /*e490*/  PRMT R66, RZ, 0x7610, R66 ;  /* 0x00007610ff427816 */ /* 0x000fe20000000042 */
[----:B------:R0:W-:Y:S04]  /*e4a0*/  STL [R1+0x480], R74 ;  /* 0x0004804a01007387 */ /* 0x0001e80000100800 */
[----:B0-----:R-:W4:Y:S04]  /*e4b0*/  LDL R74, [R1+0x1ec] ;  /* 0x0001ec00014a7983 */ /* 0x001f280000100800 */
[----:B--2---:R0:W-:Y:S01]  /*e4c0*/  STL [R1+0x488], R75 ;  /* 0x0004884b01007387 */ /* 0x0041e20000100800 */
[----:B------:R-:W-:-:S03]  /*e4d0*/  PRMT R67, RZ, 0x7610, R67 ;  /* 0x00007610ff437816 */ /* 0x000fc60000000043 */
[----:B0-----:R-:W2:Y:S01]  /*e4e0*/  LDL R75, [R1+0x1f0] ;  /* 0x0001f000014b7983 */ /* 0x001ea20000100800 */
[----:B---3--:R-:W-:-:S03]  /*e4f0*/  @!P6 LOP3.LUT R79, R79, R78, RZ, 0x3c, !PT ;  /* 0x0000004e4f4fe212 */ /* 0x008fc600078e3cff */
[----:B------:R-:W3:Y:S01]  /*e500*/  LDL.LU.64 R86, [R1+0x1708] ;  /* 0x0017080001567983 */ /* 0x000ee20000300a00 */
[----:B------:R-:W-:-:S03]  /*e510*/  @!P6 LOP3.LUT R78, R79, R78, RZ, 0x3c, !PT ;  /* 0x0000004e4f4ee212 */ /* 0x000fc600078e3cff */
[----:B------:R0:W-:Y:S01]  /*e520*/  STL [R1+0x484], R82 ;  /* 0x0004845201007387 */ /* 0x0001e20000100800 */
[----:B------:R-:W-:-:S03]  /*e530*/  @!P6 LOP3.LUT R79, R79, R78, RZ, 0x3c, !PT ;  /* 0x0000004e4f4fe212 */ /* 0x000fc600078e3cff */
[----:B------:R-:W3:Y:S04]  /*e540*/  LDL R83, [R1+0x230] ;  /* 0x0002300001537983 */ /* 0x000ee80000100800 */
[----:B------:R-:W3:Y:S04]  /*e550*/  @!P6 LDG.E.U8 R73, desc[UR18][R78.64] ;  /* 0x000000124e49e981 */ /* 0x000ee8000c1e1100 */
[----:B0-----:R-:W3:Y:S01]  /*e560*/  LDL R82, [R1+0x22c] ;  /* 0x00022c0001527983 */ /* 0x001ee20000100800 */
[----:B----4-:R-:W-:Y:S01]  /*e570*/  @!P5 LOP3.LUT R81, R81, R80, RZ, 0x3c, !PT ;  /* 0x000000505151d212 */ /* 0x010fe200078e3cff */
[----:B------:R-:W-:Y:S01]  /*e580*/  VIADD R37, R34, 0xfffffffb ;  /* 0xfffffffb22257836 */ /* 0x000fe20000000000 */
[----:B------:R-:W-:Y:S01]  /*e590*/  @!P0 LOP3.LUT R89, R89, R88, RZ, 0x3c, !PT ;  /* 0x0000005859598212 */ /* 0x000fe200078e3cff */
[----:B------:R-:W4:Y:S01]  /*e5a0*/  LDL R79, [R1+0xa8c] ;  /* 0x000a8c00014f7983 */ /* 0x000f220000100800 */
[----:B------:R-:W-:-:S02]  /*e5b0*/  @!P5 LOP3.LUT R80, R81, R80, RZ, 0x3c, !PT ;  /* 0x000000505150d212 */ /* 0x000fc400078e3cff */
[----:B------:R-:W-:Y:S02]  /*e5c0*/  @!P0 LOP3.LUT R88, R89, R88, RZ, 0x3c, !PT ;  /* 0x0000005859588212 */ /* 0x000fe400078e3cff */
[----:B------:R-:W-:Y:S02]  /*e5d0*/  @!P5 LOP3.LUT R81, R81, R80, RZ, 0x3c, !PT ;  /* 0x000000505151d212 */ /* 0x000fe400078e3cff */
[----:B------:R-:W-:-:S03]  /*e5e0*/  @!P0 LOP3.LUT R89, R89, R88, RZ, 0x3c, !PT ;  /* 0x0000005859598212 */ /* 0x000fc600078e3cff */
[----:B------:R-:W4:Y:S04]  /*e5f0*/  @!P5 LDG.E.U8 R67, desc[UR18][R80.64] ;  /* 0x000000125043d981 */ /* 0x000f28000c1e1100 */
[----:B------:R-:W4:Y:S01]  /*e600*/  @!P0 LDG.E.U8 R66, desc[UR18][R88.64] ;  /* 0x0000001258428981 */ /* 0x000f22000c1e1100 */
[----:B------:R-:W-:Y:S01]  /*e610*/  ISETP.GE.U32.AND P3, PT, R37, 0x7fffff7c, PT ;  /* 0x7fffff7c2500780c */ /* 0x000fe20003f66070 */
[----:B------:R-:W-:-:S05]  /*e620*/  VIADD R37, R34, 0xfffffff3 ;  /* 0xfffffff322257836 */ /* 0x000fca0000000000 */
[----:B------:R-:W-:Y:S02]  /*e630*/  ISETP.GE.U32.AND P1, PT, R37, 0x7fffff74, PT ;  /* 0x7fffff742500780c */ /* 0x000fe40003f26070 */
[----:B------:R-:W-:Y:S02]  /*e640*/  PRMT R68, RZ, 0x7610, R68 ;  /* 0x00007610ff447816 */ /* 0x000fe40000000044 */
[----:B------:R-:W-:-:S03]  /*e650*/  PRMT R69, RZ, 0x7610, R69 ;  /* 0x00007610ff457816 */ /* 0x000fc60000000045 */
[----:B--2---:R-:W-:-:S04]  /*e660*/  @!P3 LOP3.LUT R75, R75, R74, RZ, 0x3c, !PT ;  /* 0x0000004a4b4bb212 */ /* 0x004fc800078e3cff */
[----:B------:R-:W-:-:S04]  /*e670*/  @!P3 LOP3.LUT R74, R75, R74, RZ, 0x3c, !PT ;  /* 0x0000004a4b4ab212 */ /* 0x000fc800078e3cff */
[----:B------:R-:W-:-:S05]  /*e680*/  @!P3 LOP3.LUT R75, R75, R74, RZ, 0x3c, !PT ;  /* 0x0000004a4b4bb212 */ /* 0x000fca00078e3cff */
[----:B------:R-:W2:Y:S04]  /*e690*/  @!P3 LDG.E.U8 R69, desc[UR18][R74.64] ;  /* 0x000000124a45b981 */ /* 0x000ea8000c1e1100 */
[----:B---3--:R0:W-:Y:S01]  /*e6a0*/  STL [R1+0x47c], R73 ;  /* 0x00047c4901007387 */ /* 0x0081e20000100800 */
[----:B------:R-:W-:-:S03]  /*e6b0*/  @!P1 LOP3.LUT R83, R83, R82, RZ, 0x3c, !PT ;  /* 0x0000005253539212 */ /* 0x000fc600078e3cff */
[----:B------:R-:W3:Y:S01]  /*e6c0*/  LDL R80, [R1+0xacc] ;  /* 0x000acc0001507983 */ /* 0x000ee20000100800 */
[----:B------:R-:W-:-:S03]  /*e6d0*/  @!P1 LOP3.LUT R82, R83, R82, RZ, 0x3c, !PT ;  /* 0x0000005253529212 */ /* 0x000fc600078e3cff */
[----:B------:R-:W3:Y:S01]  /*e6e0*/  LDL R81, [R1+0xad0] ;  /* 0x000ad00001517983 */ /* 0x000ee20000100800 */
[----:B------:R-:W-:-:S03]  /*e6f0*/  @!P1 LOP3.LUT R83, R83, R82, RZ, 0x3c, !PT ;  /* 0x0000005253539212 */ /* 0x000fc600078e3cff */
[----:B0-----:R-:W2:Y:S04]  /*e700*/  LDL R73, [R1+0xa90] ;  /* 0x000a900001497983 */ /* 0x001ea80000100800 */
[----:B------:R-:W2:Y:S04]  /*e710*/  LDL.LU.64 R88, [R1+0x1700] ;  /* 0x0017000001587983 */ /* 0x000ea80000300a00 */
[----:B------:R-:W2:Y:S04]  /*e720*/  @!P1 LDG.E.U8 R68, desc[UR18][R82.64] ;  /* 0x0000001252449981 */ /* 0x000ea8000c1e1100 */
[----:B----4-:R0:W-:Y:S04]  /*e730*/  STL [R1+0x460], R66 ;  /* 0x0004604201007387 */ /* 0x0101e80000100800 */
[----:B0-----:R-:W4:Y:S04]  /*e740*/  LDL R66, [R1+0xb0c] ;  /* 0x000b0c0001427983 */ /* 0x001f280000100800 */
[----:B------:R0:W-:Y:S01]  /*e750*/  STL [R1+0x478], R67 ;  /* 0x0004784301007387 */ /* 0x0001e20000100800 */
[----:B------:R-:W-:Y:S01]  /*e760*/  VIADD R37, R34, 0xffffffeb ;  /* 0xffffffeb22257836 */ /* 0x000fe20000000000 */
[----:B------:R-:W-:-:S02]  /*e770*/  PRMT R70, RZ, 0x7610, R70 ;  /* 0x00007610ff467816 */ /* 0x000fc40000000046 */
[----:B------:R-:W4:Y:S01]  /*e780*/  LDL R74, [R1+0xb4c] ;  /* 0x000b4c00014a7983 */ /* 0x000f220000100800 */
[----:B------:R-:W-:-:S03]  /*e790*/  PRMT R71, RZ, 0x7610, R71 ;  /* 0x00007610ff477816 */ /* 0x000fc60000000047 */
[----:B------:R-:W4:Y:S04]  /*e7a0*/  LDL R75, [R1+0xb50] ;  /* 0x000b5000014b7983 */ /* 0x000f280000100800 */
[----:B0-----:R-:W4:Y:S01]  /*e7b0*/  LDL R67, [R1+0xb10] ;  /* 0x000b100001437983 */ /* 0x001f220000100800 */
[----:B------:R-:W-:Y:S01]  /*e7c0*/  ISETP.GE.U32.AND P4, PT, R37, 0x7fffff6c, PT ;  /* 0x7fffff6c2500780c */ /* 0x000fe20003f86070 */
[C---:B------:R-:W-:Y:S02]  /*e7d0*/  VIADD R37, R34.reuse, 0xffffffe3 ;  /* 0xffffffe322257836 */ /* 0x040fe40000000000 */
[----:B------:R-:W4:Y:S03]  /*e7e0*/  LDL.LU.64 R82, [R1+0x16f8] ;  /* 0x0016f80001527983 */ /* 0x000f260000300a00 */
[----:B------:R-:W-:Y:S01]  /*e7f0*/  ISETP.GE.U32.AND P6, PT, R37, 0x7fffff64, PT ;  /* 0x7fffff642500780c */ /* 0x000fe20003fc6070 */
[----:B------:R-:W-:-:S05]  /*e800*/  VIADD R37, R34, 0xffffffdb ;  /* 0xffffffdb22257836 */ /* 0x000fca0000000000 */
[----:B------:R-:W-:Y:S02]  /*e810*/  ISETP.GE.U32.AND P5, PT, R37, 0x7fffff5c, PT ;  /* 0x7fffff5c2500780c */ /* 0x000fe40003fa6070 */
[----:B------:R-:W-:-:S05]  /*e820*/  PRMT R72, RZ, 0x7610, R72 ;  /* 0x00007610ff487816 */ /* 0x000fca0000000048 */
[----:B---3--:R-:W-:-:S04]  /*e830*/  @!P6 LOP3.LUT R81, R81, R80, RZ, 0x3c, !PT ;  /* 0x000000505151e212 */ /* 0x008fc800078e3cff */
[----:B------:R-:W-:Y:S01]  /*e840*/  @!P6 LOP3.LUT R80, R81, R80, RZ, 0x3c, !PT ;  /* 0x000000505150e212 */ /* 0x000fe200078e3cff */
[----:B--2---:R-:W-:-:S03]  /*e850*/  @!P4 IMAD.MOV.U32 R78, RZ, RZ, R73 ;  /* 0x000000ffff4ec224 */ /* 0x004fc600078e0049 */
[----:B------:R-:W-:Y:S02]  /*e860*/  @!P6 LOP3.LUT R81, R81, R80, RZ, 0x3c, !PT ;  /* 0x000000505151e212 */ /* 0x000fe400078e3cff */
[----:B------:R-:W2:Y:S04]  /*e870*/  @!P4 LDG.E.U8 R71, desc[UR18][R78.64] ;  /* 0x000000124e47c981 */ /* 0x000ea8000c1e1100 */
[----:B------:R0:W-:Y:S04]  /*e880*/  STL [R1+0x45c], R68 ;  /* 0x00045c4401007387 */ /* 0x0001e80000100800 */
[----:B------:R-:W3:Y:S04]  /*e890*/  @!P6 LDG.E.U8 R70, desc[UR18][R80.64] ;  /* 0x000000125046e981 */ /* 0x000ee8000c1e1100 */
[----:B0-----:R-:W2:Y:S04]  /*e8a0*/  LDL R68, [R1+0xb8c] ;  /* 0x000b8c0001447983 */ /* 0x001ea80000100800 */
[----:B------:R0:W-:Y:S01]  /*e8b0*/  STL [R1+0x474], R69 ;  /* 0x0004744501007387 */ /* 0x0001e20000100800 */
[----:B------:R-:W-:-:S03]  /*e8c0*/  VIADD R37, R34, 0xffffffd3 ;  /* 0xffffffd322257836 */ /* 0x000fc60000000000 */
[----:B------:R-:W2:Y:S04]  /*e8d0*/  LDL R78, [R1+0xbcc] ;  /* 0x000bcc00014e7983 */ /* 0x000ea80000100800 */
[----:B------:R-:W2:Y:S04]  /*e8e0*/  LDL R79, [R1+0xbd0] ;  /* 0x000bd000014f7983 */ /* 0x000ea80000100800 */
[----:B0-----:R-:W2:Y:S01]  /*e8f0*/  LDL R69, [R1+0xb90] ;  /* 0x000b900001457983 */ /* 0x001ea20000100800 */
[----:B----4-:R-:W-:-:S03]  /*e900*/  @!P5 LOP3.LUT R67, R67, R66, RZ, 0x3c, !PT ;  /* 0x000000424343d212 */ /* 0x010fc600078e3cff */
[----:B------:R-:W4:Y:S01]  /*e910*/  LDL.LU.64 R80, [R1+0x16f0] ;  /* 0x0016f00001507983 */ /* 0x000f220000300a00 */
[----:B------:R-:W-:-:S04]  /*e920*/  @!P5 LOP3.LUT R66, R67, R66, RZ, 0x3c, !PT ;  /* 0x000000424342d212 */ /* 0x000fc800078e3cff */
[----:B------:R-:W-:-:S05]  /*e930*/  @!P5 LOP3.LUT R67, R67, R66, RZ, 0x3c, !PT ;  /* 0x000000424343d212 */ /* 0x000fca00078e3cff */
[----:B------:R-:W4:Y:S01]  /*e940*/  @!P5 LDG.E.U8 R72, desc[UR18][R66.64] ;  /* 0x000000124248d981 */ /* 0x000f22000c1e1100 */
[----:B------:R-:W-:Y:S01]  /*e950*/  ISETP.GE.U32.AND P0, PT, R37, 0x7fffff54, PT ;  /* 0x7fffff542500780c */ /* 0x000fe20003f06070 */
[----:B------:R-:W-:-:S05]  /*e960*/  VIADD R37, R34, 0xffffffcb ;  /* 0xffffffcb22257836 */ /* 0x000fca0000000000 */
[----:B------:R-:W-:-:S07]  /*e970*/  ISETP.GE.U32.AND P3, PT, R37, 0x7fffff4c, PT ;  /* 0x7fffff4c2500780c */ /* 0x000fce0003f66070 */
[----:B------:R-:W-:-:S04]  /*e980*/  @!P0 LOP3.LUT R75, R75, R74, RZ, 0x3c, !PT ;  /* 0x0000004a4b4b8212 */ /* 0x000fc800078e3cff */
[C---:B------:R-:W-:Y:S02]  /*e990*/  @!P0 LOP3.LUT R74, R75.reuse, R74, RZ, 0x3c, !PT ;  /* 0x0000004a4b4a8212 */ /* 0x040fe400078e3cff */
[----:B------:R-:W-:Y:S02]  /*e9a0*/  PRMT R63, RZ, 0x7610, R63 ;  /* 0x00007610ff3f7816 */ /* 0x000fe4000000003f */
[----:B------:R-:W-:Y:S02]  /*e9b0*/  @!P0 LOP3.LUT R75, R75, R74, RZ, 0x3c, !PT ;  /* 0x0000004a4b4b8212 */ /* 0x000fe400078e3cff */
[----:B------:R-:W-:-:S03]  /*e9c0*/  PRMT R62, RZ, 0x7610, R62 ;  /* 0x00007610ff3e7816 */ /* 0x000fc6000000003e */
[----:B------:R-:W4:Y:S04]  /*e9d0*/  @!P0 LDG.E.U8 R63, desc[UR18][R74.64] ;  /* 0x000000124a3f8981 */ /* 0x000f28000c1e1100 */
[----:B---3--:R0:W-:Y:S04]  /*e9e0*/  STL [R1+0x454], R70 ;  /* 0x0004544601007387 */ /* 0x0081e80000100800 */
[----:B0-----:R-:W3:Y:S04]  /*e9f0*/  LDL R70, [R1+0xc0c] ;  /* 0x000c0c0001467983 */ /* 0x001ee80000100800 */
[----:B--2---:R0:W-:Y:S01]  /*ea00*/  STL [R1+0x458], R71 ;  /* 0x0004584701007387 */ /* 0x0041e20000100800 */
[----:B------:R-:W-:-:S03]  /*ea10*/  @!P3 LOP3.LUT R69, R69, R68, RZ, 0x3c, !PT ;  /* 0x000000444545b212 */ /* 0x000fc600078e3cff */
[----:B0-----:R-:W3:Y:S01]  /*ea20*/  LDL R71, [R1+0xc10] ;  /* 0x000c100001477983 */ /* 0x001ee20000100800 */
[----:B------:R-:W-:-:S03]  /*ea30*/  @!P3 LOP3.LUT R68, R69, R68, RZ, 0x3c, !PT ;  /* 0x000000444544b212 */ /* 0x000fc600078e3cff */
[----:B------:R-:W2:Y:S01]  /*ea40*/  LDL.LU.64 R66, [R1+0x16e8] ;  /* 0x0016e80001427983 */ /* 0x000ea20000300a00 */
[----:B------:R-:W-:-:S05]  /*ea50*/  @!P3 LOP3.LUT R69, R69, R68, RZ, 0x3c, !PT ;  /* 0x000000444545b212 */ /* 0x000fca00078e3cff */
[----:B------:R-:W2:Y:S04]  /*ea60*/  @!P3 LDG.E.U8 R62, desc[UR18][R68.64] ;  /* 0x00000012443eb981 */ /* 0x000ea8000c1e1100 */
[----:B----4-:R0:W-:Y:S04]  /*ea70*/  STL [R1+0x450], R72 ;  /* 0x0004504801007387 */ /* 0x0101e80000100800 */
[----:B------:R-:W4:Y:S04]  /*ea80*/  LDL R74, [R1+0xc8c] ;  /* 0x000c8c00014a7983 */ /* 0x000f280000100800 */
[----:B------:R-:W4:Y:S04]  /*ea90*/  LDL R75, [R1+0xc90] ;  /* 0x000c9000014b7983 */ /* 0x000f280000100800 */
[----:B0-----:R-:W4:Y:S04]  /*eaa0*/  LDL R72, [R1+0xc4c] ;  /* 0x000c4c0001487983 */ /* 0x001f280000100800 */
[----:B------:R-:W4:Y:S01]  /*eab0*/  LDL R73, [R1+0xc50] ;  /* 0x000c500001497983 */ /* 0x000f220000100800 */
[----:B------:R-:W-:Y:S01]  /*eac0*/  VIADD R37, R34, 0xffffffc3 ;  /* 0xffffffc322257836 */ /* 0x000fe20000000000 */
[----:B------:R-:W-:-:S02]  /*ead0*/  PRMT R65, RZ, 0x7610, R65 ;  /* 0x00007610ff417816 */ /* 0x000fc40000000041 */
[----:B------:R-:W4:Y:S02]  /*eae0*/  LDL.LU.64 R68, [R1+0x16e0] ;  /* 0x0016e00001447983 */ /* 0x000f240000300a00 */
[----:B------:R-:W-:Y:S01]  /*eaf0*/  ISETP.GE.U32.AND P1, PT, R37, 0x7fffff44, PT ;  /* 0x7fffff442500780c */ /* 0x000fe20003f26070 */
[----:B------:R-:W-:-:S05]  /*eb00*/  VIADD R37, R34, 0xffffffbb ;  /* 0xffffffbb22257836 */ /* 0x000fca0000000000 */
[----:B------:R-:W-:Y:S01]  /*eb10*/  ISETP.GE.U32.AND P4, PT, R37, 0x7fffff3c, PT ;  /* 0x7fffff3c2500780c */ /* 0x000fe20003f86070 */
[----:B------:R-:W-:-:S05]  /*eb20*/  VIADD R37, R34, 0xffffffb3 ;  /* 0xffffffb322257836 */ /* 0x000fca0000000000 */
[----:B------:R-:W-:Y:S01]  /*eb30*/  ISETP.GE.U32.AND P6, PT, R37, 0x7fffff34, PT ;  /* 0x7fffff342500780c */ /* 0x000fe20003fc6070 */
[----:B------:R-:W-:Y:S01]  /*eb40*/  VIADD R37, R34, 0xffffffab ;  /* 0xffffffab22257836 */ /* 0x000fe20000000000 */
[----:B------:R-:W-:-:S04]  /*eb50*/  @!P1 LOP3.LUT R79, R79, R78, RZ, 0x3c, !PT ;  /* 0x0000004e4f4f9212 */ /* 0x000fc800078e3cff */
[----:B------:R-:W-:Y:S02]  /*eb60*/  ISETP.GE.U32.AND P5, PT, R37, 0x7fffff2c, PT ;  /* 0x7fffff2c2500780c */ /* 0x000fe40003fa6070 */
[C---:B------:R-:W-:Y:S02]  /*eb70*/  @!P1 LOP3.LUT R78, R79.reuse, R78, RZ, 0x3c, !PT ;  /* 0x0000004e4f4e9212 */ /* 0x040fe400078e3cff */
[----:B------:R-:W-:Y:S02]  /*eb80*/  PRMT R64, RZ, 0x7610, R64 ;  /* 0x00007610ff407816 */ /* 0x000fe40000000040 */
[----:B------:R-:W-:Y:S02]  /*eb90*/  @!P1 LOP3.LUT R79, R79, R78, RZ, 0x3c, !PT ;  /* 0x0000004e4f4f9212 */ /* 0x000fe400078e3cff */
[----:B------:R-:W-:-:S03]  /*eba0*/  PRMT R76, RZ, 0x7610, R76 ;  /* 0x00007610ff4c7816 */ /* 0x000fc6000000004c */
[----:B------:R-:W4:Y:S01]  /*ebb0*/  @!P1 LDG.E.U8 R65, desc[UR18][R78.64] ;  /* 0x000000124e419981 */ /* 0x000f22000c1e1100 */
[----:B------:R-:W-:Y:S02]  /*ebc0*/  PRMT R77, RZ, 0x7610, R77 ;  /* 0x00007610ff4d7816 */ /* 0x000fe4000000004d */
[----:B---3--:R-:W-:-:S04]  /*ebd0*/  @!P4 LOP3.LUT R71, R71, R70, RZ, 0x3c, !PT ;  /* 0x000000464747c212 */ /* 0x008fc800078e3cff */
[----:B------:R-:W-:-:S04]  /*ebe0*/  @!P4 LOP3.LUT R70, R71, R70, RZ, 0x3c, !PT ;  /* 0x000000464746c212 */ /* 0x000fc800078e3cff */
[----:B------:R-:W-:Y:S01]  /*ebf0*/  @!P4 LOP3.LUT R71, R71, R70, RZ, 0x3c, !PT ;  /* 0x000000464747c212 */ /* 0x000fe200078e3cff */
[----:B--2---:R0:W-:Y:S04]  /*ec00*/  STL [R1+0x448], R62 ;  /* 0x0004483e01007387 */ /* 0x0041e80000100800 */
[----:B------:R-:W2:Y:S04]  /*ec10*/  @!P4 LDG.E.U8 R64, desc[UR18][R70.64] ;  /* 0x000000124640c981 */ /* 0x000ea8000c1e1100 */
[----:B0-----:R-:W3:Y:S04]  /*ec20*/  LDL R62, [R1+0xccc] ;  /* 0x000ccc00013e7983 */ /* 0x001ee80000100800 */
[----:B------:R0:W-:Y:S04]  /*ec30*/  STL [R1+0x44c], R63 ;  /* 0x00044c3f01007387 */ /* 0x0001e80000100800 */
[----:B------:R-:W3:Y:S04]  /*ec40*/  LDL R78, [R1+0xd0c] ;  /* 0x000d0c00014e7983 */ /* 0x000ee80000100800 */
[----:B------:R-:W3:Y:S04]  /*ec50*/  LDL R79, [R1+0xd10] ;  /* 0x000d1000014f7983 */ /* 0x000ee80000100800 */
[----:B0-----:R-:W3:Y:S01]  /*ec60*/  LDL R63, [R1+0xcd0] ;  /* 0x000cd000013f7983 */ /* 0x001ee20000100800 */
[----:B----4-:R-:W-:Y:S01]  /*ec70*/  @!P6 LOP3.LUT R73, R73, R72, RZ, 0x3c, !PT ;  /* 0x000000484949e212 */ /* 0x010fe200078e3cff */
[----:B------:R-:W-:Y:S01]  /*ec80*/  VIADD R37, R34, 0xffffffa3 ;  /* 0xffffffa322257836 */ /* 0x000fe20000000000 */
[----:B------:R-:W-:Y:S01]  /*ec90*/  @!P5 LOP3.LUT R75, R75, R74, RZ, 0x3c, !PT ;  /* 0x0000004a4b4bd212 */ /* 0x000fe200078e3cff */
[----:B------:R-:W4:Y:S01]  /*eca0*/  LDL.LU.64 R70, [R1+0x16d8] ;  /* 0x0016d80001467983 */ /* 0x000f220000300a00 */
        /* <DEDUP_REMOVED lines=10> */
[----:B------:R-:W-:Y:S01]  /*ed50*/  PRMT R61, RZ, 0x7610, R61 ;  /* 0x00007610ff3d7816 */ /* 0x000fe2000000003d */
[----:B--2---:R0:W-:Y:S04]  /*ed60*/  STL [R1+0x440], R64 ;  /* 0x0004404001007387 */ /* 0x0041e80000100800 */
[----:B0-----:R-:W2:Y:S04]  /*ed70*/  LDL R64, [R1+0xd44] ;  /* 0x000d440001407983 */ /* 0x001ea80000100800 */
[----:B------:R0:W-:Y:S01]  /*ed80*/  STL [R1+0x444], R65 ;  /* 0x0004444101007387 */ /* 0x0001e20000100800 */
[----:B---3--:R-:W-:-:S02]  /*ed90*/  @!P3 LOP3.LUT R79, R79, R78, RZ, 0x3c, !PT ;  /* 0x0000004e4f4fb212 */ /* 0x008fc400078e3cff */
[----:B------:R-:W-:Y:S02]  /*eda0*/  @!P0 LOP3.LUT R63, R63, R62, RZ, 0x3c, !PT ;  /* 0x0000003e3f3f8212 */ /* 0x000fe400078e3cff */
[----:B------:R-:W-:Y:S01]  /*edb0*/  @!P3 LOP3.LUT R78, R79, R78, RZ, 0x3c, !PT ;  /* 0x0000004e4f4eb212 */ /* 0x000fe200078e3cff */
[----:B0-----:R-:W3:Y:S01]  /*edc0*/  LDL R65, [R1+0xd48] ;  /* 0x000d480001417983 */ /* 0x001ee20000100800 */
[----:B------:R-:W-:-:S03]  /*edd0*/  @!P0 LOP3.LUT R62, R63, R62, RZ, 0x3c, !PT ;  /* 0x0000003e3f3e8212 */ /* 0x000fc600078e3cff */
[----:B------:R-:W2:Y:S01]  /*ede0*/  LDL.LU.64 R72, [R1+0x16d0] ;  /* 0x0016d00001487983 */ /* 0x000ea20000300a00 */
[----:B------:R-:W-:-:S03]  /*edf0*/  @!P3 LOP3.LUT R79, R79, R78, RZ, 0x3c, !PT ;  /* 0x0000004e4f4fb212 */ /* 0x000fc600078e3cff */
[----:B------:R-:W2:Y:S01]  /*ee00*/  LDL.LU.64 R74, [R1+0x16c8] ;  /* 0x0016c800014a7983 */ /* 0x000ea20000300a00 */
[----:B------:R-:W-:-:S03]  /*ee10*/  @!P0 LOP3.LUT R63, R63, R62, RZ, 0x3c, !PT ;  /* 0x0000003e3f3f8212 */ /* 0x000fc600078e3cff */
[----:B------:R-:W2:Y:S04]  /*ee20*/  @!P3 LDG.E.U8 R60, desc[UR18][R78.64] ;  /* 0x000000124e3cb981 */ /* 0x000ea8000c1e1100 */
[----:B------:R-:W3:Y:S04]  /*ee30*/  @!P0 LDG.E.U8 R61, desc[UR18][R62.64] ;  /* 0x000000123e3d8981 */ /* 0x000ee8000c1e1100 */
[----:B----4-:R0:W-:Y:S04]  /*ee40*/  STL [R1+0x420], R76 ;  /* 0x0004204c01007387 */ /* 0x0101e80000100800 */
[----:B0-----:R-:W4:Y:S04]  /*ee50*/  LDL R76, [R1+0xd7c] ;  /* 0x000d7c00014c7983 */ /* 0x001f280000100800 */
[----:B------:R0:W-:Y:S01]  /*ee60*/  STL [R1+0x43c], R77 ;  /* 0x00043c4d01007387 */ /* 0x0001e20000100800 */
[----:B------:R-:W-:-:S03]  /*ee70*/  VIADD R37, R34, 0xffffff93 ;  /* 0xffffff9322257836 */ /* 0x000fc60000000000 */
[----:B------:R-:W4:Y:S01]  /*ee80*/  LDL R62, [R1+0xdb4] ;  /* 0x000db400013e7983 */ /* 0x000f220000100800 */
[----:B------:R-:W-:-:S03]  /*ee90*/  PRMT R59, RZ, 0x7610, R59 ;  /* 0x00007610ff3b7816 */ /* 0x000fc6000000003b */
[----:B------:R-:W4:Y:S04]  /*eea0*/  LDL R63, [R1+0xdb8] ;  /* 0x000db800013f7983 */ /* 0x000f280000100800 */
[----:B0-----:R-:W4:Y:S01]  /*eeb0*/  LDL R77, [R1+0xd80] ;  /* 0x000d8000014d7983 */ /* 0x001f220000100800 */
[----:B------:R-:W-:Y:S01]  /*eec0*/  ISETP.GE.U32.AND P1, PT, R37, 0x7fffff14, PT ;  /* 0x7fffff142500780c */ /* 0x000fe20003f26070 */
[----:B------:R-:W-:Y:S02]  /*eed0*/  VIADD R37, R34, 0xffffff8b ;  /* 0xffffff8b22257836 */ /* 0x000fe40000000000 */
[----:B------:R-:W4:Y:S03]  /*eee0*/  LDL R78, [R1+0x1f4] ;  /* 0x0001f400014e7983 */ /* 0x000f260000100800 */
[----:B------:R-:W-:Y:S01]  /*eef0*/  ISETP.GE.U32.AND P4, PT, R37, 0x7fffff0c, PT ;  /* 0x7fffff0c2500780c */ /* 0x000fe20003f86070 */
[----:B------:R-:W4:Y:S01]  /*ef00*/  LDL R79, [R1+0x1f8] ;  /* 0x0001f800014f7983 */ /* 0x000f220000100800 */
[----:B------:R-:W-:-:S03]  /*ef10*/  PRMT R46, RZ, 0x7610, R46 ;  /* 0x00007610ff2e7816 */ /* 0x000fc6000000002e */
[----:B--2---:R0:W-:Y:S04]  /*ef20*/  STL [R1+0x418], R60 ;  /* 0x0004183c01007387 */ /* 0x0041e80000100800 */
[----:B---3--:R1:W-:Y:S01]  /*ef30*/  STL [R1+0x41c], R61 ;  /* 0x00041c3d01007387 */ /* 0x0083e20000100800 */
[----:B0-----:R-:W-:Y:S02]  /*ef40*/  @!P1 IMAD.MOV.U32 R60, RZ, RZ, R65 ;  /* 0x000000ffff3c9224 */ /* 0x001fe400078e0041 */
[----:B------:R-:W-:Y:S01]  /*ef50*/  VIADD R37, R34, 0xffffff83 ;  /* 0xffffff8322257836 */ /* 0x000fe20000000000 */
[----:B------:R-:W2:Y:S01]  /*ef60*/  LDL R65, [R1+0x238] ;  /* 0x0002380001417983 */ /* 0x000ea20000100800 */
[----:B-1----:R-:W-:Y:S01]  /*ef70*/  @!P1 IMAD.MOV.U32 R61, RZ, RZ, R64 ;  /* 0x000000ffff3d9224 */ /* 0x002fe200078e0040 */
[----:B----4-:R-:W-:-:S04]  /*ef80*/  @!P4 LOP3.LUT R77, R77, R76, RZ, 0x3c, !PT ;  /* 0x0000004c4d4dc212 */ /* 0x010fc800078e3cff */
[----:B------:R-:W3:Y:S01]  /*ef90*/  @!P1 LDG.E.U8 R59, desc[UR18][R60.64] ;  /* 0x000000123c3b9981 */ /* 0x000ee2000c1e1100 */
[----:B------:R-:W-:-:S03]  /*efa0*/  @!P4 LOP3.LUT R76, R77, R76, RZ, 0x3c, !PT ;  /* 0x0000004c4d4cc212 */ /* 0x000fc600078e3cff */
[----:B------:R-:W2:Y:S01]  /*efb0*/  LDL R64, [R1+0x234] ;  /* 0x0002340001407983 */ /* 0x000ea20000100800 */
[----:B------:R-:W-:-:S03]  /*efc0*/  @!P4 LOP3.LUT R77, R77, R76, RZ, 0x3c, !PT ;  /* 0x0000004c4d4dc212 */ /* 0x000fc600078e3cff */
[----:B------:R-:W4:Y:S04]  /*efd0*/  LDL R60, [R1+0xa94] ;  /* 0x000a9400013c7983 */ /* 0x000f280000100800 */
[----:B------:R-:W4:Y:S04]  /*efe0*/  LDL R61, [R1+0xa98] ;  /* 0x000a9800013d7983 */ /* 0x000f280000100800 */
[----:B------:R-:W2:Y:S01]  /*eff0*/  @!P4 LDG.E.U8 R46, desc[UR18][R76.64] ;  /* 0x000000124c2ec981 */ /* 0x000ea2000c1e1100 */
[----:B------:R-:W-:Y:S01]  /*f000*/  ISETP.GE.U32.AND P6, PT, R37, 0x7fffff04, PT ;  /* 0x7fffff042500780c */ /* 0x000fe20003fc6070 */
[----:B------:R-:W-:-:S05]  /*f010*/  VIADD R37, R34, 0xfffffffa ;  /* 0xfffffffa22257836 */ /* 0x000fca0000000000 */
[----:B------:R-:W-:Y:S01]  /*f020*/  ISETP.GE.U32.AND P5, PT, R37, 0x7fffff7b, PT ;  /* 0x7fffff7b2500780c */ /* 0x000fe20003fa6070 */
[C---:B------:R-:W-:Y:S01]  /*f030*/  VIADD R37, R34.reuse, 0xfffffff2 ;  /* 0xfffffff222257836 */ /* 0x040fe20000000000 */
[----:B------:R-:W-:Y:S01]  /*f040*/  PRMT R47, RZ, 0x7610, R47 ;  /* 0x00007610ff2f7816 */ /* 0x000fe2000000002f */
[----:B------:R-:W2:Y:S03]  /*f050*/  LDL.LU.64 R76, [R1+0x16c0] ;  /* 0x0016c000014c7983 */ /* 0x000ea60000300a00 */
[----:B------:R-:W-:Y:S01]  /*f060*/  ISETP.GE.U32.AND P0, PT, R37, 0x7fffff73, PT ;  /* 0x7fffff732500780c */ /* 0x000fe20003f06070 */
[----:B------:R-:W-:Y:S01]  /*f070*/  VIADD R37, R34, 0xffffffea ;  /* 0xffffffea22257836 */ /* 0x000fe20000000000 */
[----:B------:R-:W-:-:S04]  /*f080*/  @!P6 LOP3.LUT R63, R63, R62, RZ, 0x3c, !PT ;  /* 0x0000003e3f3fe212 */ /* 0x000fc800078e3cff */
[----:B------:R-:W-:Y:S02]  /*f090*/  ISETP.GE.U32.AND P3, PT, R37, 0x7fffff6b, PT ;  /* 0x7fffff6b2500780c */ /* 0x000fe40003f66070 */
[----:B------:R-:W-:Y:S02]  /*f0a0*/  @!P6 LOP3.LUT R62, R63, R62, RZ, 0x3c, !PT ;  /* 0x0000003e3f3ee212 */ /* 0x000fe400078e3cff */
[----:B------:R-:W-:Y:S02]  /*f0b0*/  @!P5 LOP3.LUT R79, R79, R78, RZ, 0x3c, !PT ;  /* 0x0000004e4f4fd212 */ /* 0x000fe400078e3cff */
[----:B------:R-:W-:Y:S02]  /*f0c0*/  @!P6 LOP3.LUT R63, R63, R62, RZ, 0x3c, !PT ;  /* 0x0000003e3f3fe212 */ /* 0x000fe400078e3cff */
[C---:B------:R-:W-:Y:S02]  /*f0d0*/  @!P5 LOP3.LUT R78, R79.reuse, R78, RZ, 0x3c, !PT ;  /* 0x0000004e4f4ed212 */ /* 0x040fe400078e3cff */
[----:B------:R-:W-:Y:S01]  /*f0e0*/  PRMT R45, RZ, 0x7610, R45 ;  /* 0x00007610ff2d7816 */ /* 0x000fe2000000002d */
[----:B------:R-:W2:Y:S01]  /*f0f0*/  @!P6 LDG.E.U8 R47, desc[UR18][R62.64] ;  /* 0x000000123e2fe981 */ /* 0x000ea2000c1e1100 */
[----:B------:R-:W-:-:S02]  /*f100*/  @!P5 LOP3.LUT R79, R79, R78, RZ, 0x3c, !PT ;  /* 0x0000004e4f4fd212 */ /* 0x000fc400078e3cff */
[----:B------:R-:W-:-:S03]  /*f110*/  PRMT R58, RZ, 0x7610, R58 ;  /* 0x00007610ff3a7816 */ /* 0x000fc6000000003a */
[----:B------:R-:W2:Y:S04]  /*f120*/  @!P5 LDG.E.U8 R45, desc[UR18][R78.64] ;  /* 0x000000124e2dd981 */ /* 0x000ea8000c1e1100 */
[----:B---3--:R0:W-:Y:S04]  /*f130*/  STL [R1+0x414], R59 ;  /* 0x0004143b01007387 */ /* 0x0081e80000100800 */
[----:B0-----:R-:W3:Y:S01]  /*f140*/  LDL R59, [R1+0xad4] ;  /* 0x000ad400013b7983 */ /* 0x001ee20000100800 */
[----:B----4-:R-:W-:-:S03]  /*f150*/  @!P3 LOP3.LUT R61, R61, R60, RZ, 0x3c, !PT ;  /* 0x0000003c3d3db212 */ /* 0x010fc600078e3cff */
[----:B--2---:R0:W-:Y:S01]  /*f160*/  STL [R1+0x410], R46 ;  /* 0x0004102e01007387 */ /* 0x0041e20000100800 */
[----:B------:R-:W-:-:S03]  /*f170*/  @!P3 LOP3.LUT R60, R61, R60, RZ, 0x3c, !PT ;  /* 0x0000003c3d3cb212 */ /* 0x000fc600078e3cff */
[----:B------:R-:W2:Y:S04]  /*f180*/  LDL R62, [R1+0xb14] ;  /* 0x000b1400013e7983 */ /* 0x000ea80000100800 */
[----:B------:R-:W2:Y:S01]  /*f190*/  LDL R63, [R1+0xb18] ;  /* 0x000b1800013f7983 */ /* 0x000ea20000100800 */
[----:B------:R-:W-:-:S03]  /*f1a0*/  @!P3 LOP3.LUT R61, R61, R60, RZ, 0x3c, !PT ;  /* 0x0000003c3d3db212 */ /* 0x000fc600078e3cff */
[----:B0-----:R-:W4:Y:S04]  /*f1b0*/  LDL R46, [R1+0xad8] ;  /* 0x000ad800012e7983 */ /* 0x001f280000100800 */
[----:B------:R-:W3:Y:S01]  /*f1c0*/  @!P3 LDG.E.U8 R58, desc[UR18][R60.64] ;  /* 0x000000123c3ab981 */ /* 0x000ee2000c1e1100 */
[C---:B------:R-:W-:Y:S01]  /*f1d0*/  VIADD R37, R34.reuse, 0xffffffe2 ;  /* 0xffffffe222257836 */ /* 0x040fe20000000000 */
[----:B------:R-:W-:Y:S02]  /*f1e0*/  @!P0 LOP3.LUT R65, R65, R64, RZ, 0x3c, !PT ;  /* 0x0000004041418212 */ /* 0x000fe400078e3cff */
[----:B------:R-:W-:Y:S01]  /*f1f0*/  PRMT R85, RZ, 0x7610, R85 ;  /* 0x00007610ff557816 */ /* 0x000fe20000000055 */
[----:B------:R-:W4:Y:S01]  /*f200*/  LDL.LU.64 R78, [R1+0x16b8] ;  /* 0x0016b800014e7983 */ /* 0x000f220000300a00 */
[----:B------:R-:W-:Y:S01]  /*f210*/  ISETP.GE.U32.AND P1, PT, R37, 0x7fffff63, PT ;  /* 0x7fffff632500780c */ /* 0x000fe20003f26070 */
[----:B------:R-:W-:-:S05]  /*f220*/  VIADD R37, R34, 0xffffffda ;  /* 0xffffffda22257836 */ /* 0x000fca0000000000 */
[----:B------:R-:W-:Y:S02]  /*f230*/  ISETP.GE.U32.AND P4, PT, R37, 0x7fffff5b, PT ;  /* 0x7fffff5b2500780c */ /* 0x000fe40003f86070 */
[C---:B------:R-:W-:Y:S01]  /*f240*/  @!P0 LOP3.LUT R64, R65.reuse, R64, RZ, 0x3c, !PT ;  /* 0x0000004041408212 */ /* 0x040fe200078e3cff */
[----:B------:R0:W-:Y:S03]  /*f250*/  STL [R1+0x40c], R47 ;  /* 0x00040c2f01007387 */ /* 0x0001e60000100800 */
[----:B------:R-:W-:Y:S02]  /*f260*/  @!P0 LOP3.LUT R65, R65, R64, RZ, 0x3c, !PT ;  /* 0x0000004041418212 */ /* 0x000fe400078e3cff */
[----:B------:R-:W-:-:S03]  /*f270*/  PRMT R42, RZ, 0x7610, R42 ;  /* 0x00007610ff2a7816 */ /* 0x000fc6000000002a */
[----:B------:R-:W4:Y:S04]  /*f280*/  @!P0 LDG.E.U8 R85, desc[UR18][R64.64] ;  /* 0x0000001240558981 */ /* 0x000f28000c1e1100 */
[----:B0-----:R-:W4:Y:S04]  /*f290*/  LDL R47, [R1+0xb54] ;  /* 0x000b5400012f7983 */ /* 0x001f280000100800 */
[----:B------:R0:W-:Y:S01]  /*f2a0*/  STL [R1+0x408], R45 ;  /* 0x0004082d01007387 */ /* 0x0001e20000100800 */
[----:B------:R-:W-:-:S03]  /*f2b0*/  PRMT R43, RZ, 0x7610, R43 ;  /* 0x00007610ff2b7816 */ /* 0x000fc6000000002b */
[----:B0-----:R-:W4:Y:S04]  /*f2c0*/  LDL R45, [R1+0xb58] ;  /* 0x000b5800012d7983 */ /* 0x001f280000100800 */
[----:B------:R-:W4:Y:S04]  /*f2d0*/  LDL.LU.64 R64, [R1+0x16b0] ;  /* 0x0016b00001407983 */ /* 0x000f280000300a00 */
[----:B------:R-:W4:Y:S04]  /*f2e0*/  LDL R60, [R1+0xb94] ;  /* 0x000b9400013c7983 */ /* 0x000f280000100800 */
[----:B------:R-:W4:Y:S01]  /*f2f0*/  LDL R61, [R1+0xb98] ;  /* 0x000b9800013d7983 */ /* 0x000f220000100800 */
[----:B--2---:R-:W-:-:S04]  /*f300*/  @!P4 LOP3.LUT R63, R63, R62, RZ, 0x3c, !PT ;  /* 0x0000003e3f3fc212 */ /* 0x004fc800078e3cff */
[----:B------:R-:W-:-:S04]  /*f310*/  @!P4 LOP3.LUT R62, R63, R62, RZ, 0x3c, !PT ;  /* 0x0000003e3f3ec212 */ /* 0x000fc800078e3cff */
[----:B------:R-:W-:Y:S01]  /*f320*/  @!P4 LOP3.LUT R63, R63, R62, RZ, 0x3c, !PT ;  /* 0x0000003e3f3fc212 */ /* 0x000fe200078e3cff */
[----:B---3--:R4:W-:Y:S04]  /*f330*/  STL [R1+0x400], R58 ;  /* 0x0004003a01007387 */ /* 0x0089e80000100800 */
[----:B------:R-:W2:Y:S01]  /*f340*/  @!P4 LDG.E.U8 R42, desc[UR18][R62.64] ;  /* 0x000000123e2ac981 */ /* 0x000ea2000c1e1100 */
[----:B----4-:R-:W-:-:S05]  /*f350*/  @!P1 IMAD.MOV.U32 R58, RZ, RZ, R46 ;  /* 0x000000ffff3a9224 */ /* 0x010fca00078e002e */
[----:B------:R-:W3:Y:S01]  /*f360*/  @!P1 LDG.E.U8 R43, desc[UR18][R58.64] ;  /* 0x000000123a2b9981 */ /* 0x000ee2000c1e1100 */
[----:B------:R-:W-:-:S03]  /*f370*/  VIADD R37, R34, 0xffffffd2 ;  /* 0xffffffd222257836 */ /* 0x000fc60000000000 */
[----:B------:R-:W4:Y:S04]  /*f380*/  LDL R58, [R1+0xbd4] ;  /* 0x000bd400013a7983 */ /* 0x000f280000100800 */
[----:B------:R-:W4:Y:S04]  /*f390*/  LDL R59, [R1+0xbd8] ;  /* 0x000bd800013b7983 */ /* 0x000f280000100800 */
[----:B------:R-:W4:Y:S01]  /*f3a0*/  LDL.LU.64 R62, [R1+0x16a8] ;  /* 0x0016a800013e7983 */ /* 0x000f220000300a00 */
[----:B------:R-:W-:Y:S02]  /*f3b0*/  ISETP.GE.U32.AND P6, PT, R37, 0x7fffff53, PT ;  /* 0x7fffff532500780c */ /* 0x000fe40003fc6070 */
[----:B------:R-:W-:-:S11]  /*f3c0*/  PRMT R44, RZ, 0x7610, R44 ;  /* 0x00007610ff2c7816 */ /* 0x000fd6000000002c */
[----:B------:R-:W-:-:S05]  /*f3d0*/  @!P6 IMAD.MOV.U32 R46, RZ, RZ, R45 ;  /* 0x000000ffff2ee224 */ /* 0x000fca00078e002d */
[----:B------:R-:W4:Y:S04]  /*f3e0*/  @!P6 LDG.E.U8 R44, desc[UR18][R46.64] ;  /* 0x000000122e2ce981 */ /* 0x000f28000c1e1100 */
[----:B--2---:R0:W-:Y:S04]  /*f3f0*/  STL [R1+0x3e0], R42 ;  /* 0x0003e02a01007387 */ /* 0x0041e80000100800 */
[----:B0-----:R-:W2:Y:S04]  /*f400*/  LDL R42, [R1+0xc14] ;  /* 0x000c1400012a7983 */ /* 0x001ea80000100800 */
[----:B---3--:R0:W-:Y:S04]  /*f410*/  STL [R1+0x3fc], R43 ;  /* 0x0003fc2b01007387 */ /* 0x0081e80000100800 */
[----:B0-----:R-:W2:Y:S01]  /*f420*/  LDL R43, [R1+0xc18] ;  /* 0x000c1800012b7983 */ /* 0x001ea20000100800 */
        /* <DEDUP_REMOVED lines=8> */
[----:B----4-:R-:W-:Y:S02]  /*f4b0*/  @!P0 LOP3.LUT R59, R59, R58, RZ, 0x3c, !PT ;  /* 0x0000003a3b3b8212 */ /* 0x010fe400078e3cff */
[----:B------:R-:W-:Y:S02]  /*f4c0*/  PRMT R51, RZ, 0x7610, R51 ;  /* 0x00007610ff337816 */ /* 0x000fe40000000033 */
[----:B------:R-:W-:Y:S02]  /*f4d0*/  @!P5 LOP3.LUT R61, R61, R60, RZ, 0x3c, !PT ;  /* 0x0000003c3d3dd212 */ /* 0x000fe400078e3cff */
[C---:B------:R-:W-:Y:S02]  /*f4e0*/  @!P0 LOP3.LUT R58, R59.reuse, R58, RZ, 0x3c, !PT ;  /* 0x0000003a3b3a8212 */ /* 0x040fe400078e3cff */
[----:B------:R-:W-:Y:S01]  /*f4f0*/  PRMT R55, RZ, 0x7610, R55 ;  /* 0x00007610ff377816 */ /* 0x000fe20000000037 */
[----:B------:R-:W3:Y:S01]  /*f500*/  @!P5 LDG.E.U8 R51, desc[UR18][R60.64] ;  /* 0x000000123c33d981 */ /* 0x000ee2000c1e1100 */
[----:B------:R-:W-:-:S02]  /*f510*/  @!P0 LOP3.LUT R59, R59, R58, RZ, 0x3c, !PT ;  /* 0x0000003a3b3b8212 */ /* 0x000fc400078e3cff */
[----:B------:R-:W-:-:S03]  /*f520*/  PRMT R53, RZ, 0x7610, R53 ;  /* 0x00007610ff357816 */ /* 0x000fc60000000035 */
[----:B------:R-:W4:Y:S04]  /*f530*/  @!P0 LDG.E.U8 R55, desc[UR18][R58.64] ;  /* 0x000000123a378981 */ /* 0x000f28000c1e1100 */
[----:B------:R-:W-:Y:S04]  /*f540*/  STL [R1+0x404], R85 ;  /* 0x0004045501007387 */ /* 0x000fe80000100800 */
[----:B------:R0:W-:Y:S04]  /*f550*/  STL [R1+0x3dc], R44 ;  /* 0x0003dc2c01007387 */ /* 0x0001e80000100800 */
[----:B------:R-:W4:Y:S04]  /*f560*/  LDL R46, [R1+0xc94] ;  /* 0x000c9400012e7983 */ /* 0x000f280000100800 */
[----:B------:R-:W4:Y:S04]  /*f570*/  LDL R47, [R1+0xc98] ;  /* 0x000c9800012f7983 */ /* 0x000f280000100800 */
[----:B0-----:R-:W4:Y:S04]  /*f580*/  LDL R44, [R1+0xc54] ;  /* 0x000c5400012c7983 */ /* 0x001f280000100800 */
[----:B------:R-:W4:Y:S01]  /*f590*/  LDL R45, [R1+0xc58] ;  /* 0x000c5800012d7983 */ /* 0x000f220000100800 */
[----:B------:R-:W-:-:S03]  /*f5a0*/  VIADD R37, R34, 0xffffffb2 ;  /* 0xffffffb222257836 */ /* 0x000fc60000000000 */
[----:B------:R-:W4:Y:S01]  /*f5b0*/  LDL R61, [R1+0xcd4] ;  /* 0x000cd400013d7983 */ /* 0x000f220000100800 */
[----:B--2---:R-:W-:-:S04]  /*f5c0*/  @!P3 LOP3.LUT R43, R43, R42, RZ, 0x3c, !PT ;  /* 0x0000002a2b2bb212 */ /* 0x004fc800078e3cff */
[----:B------:R-:W-:-:S04]  /*f5d0*/  @!P3 LOP3.LUT R42, R43, R42, RZ, 0x3c, !PT ;  /* 0x0000002a2b2ab212 */ /* 0x000fc800078e3cff */
[----:B------:R-:W-:-:S05]  /*f5e0*/  @!P3 LOP3.LUT R43, R43, R42, RZ, 0x3c, !PT ;  /* 0x0000002a2b2bb212 */ /* 0x000fca00078e3cff */
[----:B------:R-:W2:Y:S01]  /*f5f0*/  @!P3 LDG.E.U8 R53, desc[UR18][R42.64] ;  /* 0x000000122a35b981 */ /* 0x000ea2000c1e1100 */
[----:B------:R-:W-:Y:S01]  /*f600*/  ISETP.GE.U32.AND P1, PT, R37, 0x7fffff33, PT ;  /* 0x7fffff332500780c */ /* 0x000fe20003f26070 */
[----:B------:R-:W-:-:S05]  /*f610*/  VIADD R37, R34, 0xffffffaa ;  /* 0xffffffaa22257836 */ /* 0x000fca0000000000 */
[----:B------:R-:W-:Y:S01]  /*f620*/  ISETP.GE.U32.AND P4, PT, R37, 0x7fffff2b, PT ;  /* 0x7fffff2b2500780c */ /* 0x000fe20003f86070 */
[----:B---3--:R0:W-:Y:S04]  /*f630*/  STL [R1+0x3d8], R51 ;  /* 0x0003d83301007387 */ /* 0x0081e80000100800 */
[----:B------:R-:W3:Y:S04]  /*f640*/  LDL R58, [R1+0xd14] ;  /* 0x000d1400013a7983 */ /* 0x000ee80000100800 */
[----:B------:R-:W3:Y:S04]  /*f650*/  LDL R59, [R1+0xd18] ;  /* 0x000d1800013b7983 */ /* 0x000ee80000100800 */
[----:B0-----:R-:W3:Y:S04]  /*f660*/  LDL R51, [R1+0xcd8] ;  /* 0x000cd80001337983 */ /* 0x001ee80000100800 */
[----:B------:R-:W3:Y:S04]  /*f670*/  LDL.LU.64 R42, [R1+0x16a0] ;  /* 0x0016a000012a7983 */ /* 0x000ee80000300a00 */
[----:B----4-:R0:W-:Y:S04]  /*f680*/  STL [R1+0x3d4], R55 ;  /* 0x0003d43701007387 */ /* 0x0101e80000100800 */
[----:B0-----:R-:W4:Y:S01]  /*f690*/  LDL R55, [R1+0xd4c] ;  /* 0x000d4c0001377983 */ /* 0x001f220000100800 */
[----:B------:R-:W-:-:S02]  /*f6a0*/  @!P4 LOP3.LUT R47, R47, R46, RZ, 0x3c, !PT ;  /* 0x0000002e2f2fc212 */ /* 0x000fc400078e3cff */
[----:B------:R-:W-:Y:S02]  /*f6b0*/  @!P1 LOP3.LUT R45, R45, R44, RZ, 0x3c, !PT ;  /* 0x0000002c2d2d9212 */ /* 0x000fe400078e3cff */
[----:B------:R-:W-:Y:S02]  /*f6c0*/  @!P4 LOP3.LUT R46, R47, R46, RZ, 0x3c, !PT ;  /* 0x0000002e2f2ec212 */ /* 0x000fe400078e3cff */
[----:B------:R-:W-:Y:S02]  /*f6d0*/  @!P1 LOP3.LUT R44, R45, R44, RZ, 0x3c, !PT ;  /* 0x0000002c2d2c9212 */ /* 0x000fe400078e3cff */
[----:B------:R-:W-:Y:S02]  /*f6e0*/  PRMT R48, RZ, 0x7610, R48 ;  /* 0x00007610ff307816 */ /* 0x000fe40000000030 */
[----:B------:R-:W-:Y:S02]  /*f6f0*/  @!P4 LOP3.LUT R47, R47, R46, RZ, 0x3c, !PT ;  /* 0x0000002e2f2fc212 */ /* 0x000fe400078e3cff */
[----:B------:R-:W-:-:S02]  /*f700*/  PRMT R49, RZ, 0x7610, R49 ;  /* 0x00007610ff317816 */ /* 0x000fc40000000031 */
[----:B------:R-:W-:Y:S01]  /*f710*/  @!P1 LOP3.LUT R45, R45, R44, RZ, 0x3c, !PT ;  /* 0x0000002c2d2d9212 */ /* 0x000fe200078e3cff */
[----:B------:R-:W4:Y:S04]  /*f720*/  @!P4 LDG.E.U8 R48, desc[UR18][R46.64] ;  /* 0x000000122e30c981 */ /* 0x000f28000c1e1100 */
[----:B------:R-:W4:Y:S04]  /*f730*/  @!P1 LDG.E.U8 R49, desc[UR18][R44.64] ;  /* 0x000000122c319981 */ /* 0x000f28000c1e1100 */
[----:B--2---:R0:W-:Y:S04]  /*f740*/  STL [R1+0x3d0], R53 ;  /* 0x0003d03501007387 */ /* 0x0041e80000100800 */
[----:B0-----:R-:W2:Y:S01]  /*f750*/  LDL R53, [R1+0xd50] ;  /* 0x000d500001357983 */ /* 0x001ea20000100800 */
[----:B------:R-:W-:Y:S01]  /*f760*/  VIADD R37, R34, 0xffffffa2 ;  /* 0xffffffa222257836 */ /* 0x000fe20000000000 */
[----:B------:R-:W-:-:S02]  /*f770*/  PRMT R50, RZ, 0x7610, R50 ;  /* 0x00007610ff327816 */ /* 0x000fc40000000032 */
[----:B------:R-:W-:Y:S01]  /*f780*/  PRMT R52, RZ, 0x7610, R52 ;  /* 0x00007610ff347816 */ /* 0x000fe20000000034 */
[----:B------:R-:W2:Y:S01]  /*f790*/  LDL.LU.64 R44, [R1+0x1698] ;  /* 0x00169800012c7983 */ /* 0x000ea20000300a00 */
[----:B------:R-:W-:Y:S01]  /*f7a0*/  ISETP.GE.U32.AND P6, PT, R37, 0x7fffff23, PT ;  /* 0x7fffff232500780c */ /* 0x000fe20003fc6070 */
[C---:B------:R-:W-:Y:S02]  /*f7b0*/  VIADD R37, R34.reuse, 0xffffff9a ;  /* 0xffffff9a22257836 */ /* 0x040fe40000000000 */
[----:B------:R-:W2:Y:S03]  /*f7c0*/  LDL.LU.64 R46, [R1+0x1690] ;  /* 0x00169000012e7983 */ /* 0x000ea60000300a00 */
[----:B------:R-:W-:Y:S01]  /*f7d0*/  ISETP.GE.U32.AND P5, PT, R37, 0x7fffff1b, PT ;  /* 0x7fffff1b2500780c */ /* 0x000fe20003fa6070 */
[----:B------:R-:W-:-:S05]  /*f7e0*/  VIADD R37, R34, 0xffffff92 ;  /* 0xffffff9222257836 */ /* 0x000fca0000000000 */
[----:B------:R-:W-:Y:S01]  /*f7f0*/  ISETP.GE.U32.AND P0, PT, R37, 0x7fffff13, PT ;  /* 0x7fffff132500780c */ /* 0x000fe20003f06070 */
[----:B---3--:R-:W-:-:S05]  /*f800*/  @!P6 IMAD.MOV.U32 R60, RZ, RZ, R51 ;  /* 0x000000ffff3ce224 */ /* 0x008fca00078e0033 */
[----:B------:R4:W3:Y:S07]  /*f810*/  @!P6 LDG.E.U8 R50, desc[UR18][R60.64] ;  /* 0x000000123c32e981 */ /* 0x0008ee000c1e1100 */
[----:B----4-:R-:W-:Y:S01]  /*f820*/  @!P0 IMAD.MOV.U32 R61, RZ, RZ, R55 ;  /* 0x000000ffff3d8224 */ /* 0x010fe200078e0037 */
[----:B------:R0:W-:Y:S04]  /*f830*/  STL [R1+0x3c8], R48 ;  /* 0x0003c83001007387 */ /* 0x0001e80000100800 */
[----:B0-----:R-:W4:Y:S04]  /*f840*/  LDL R48, [R1+0xd84] ;  /* 0x000d840001307983 */ /* 0x001f280000100800 */
[----:B------:R0:W-:Y:S04]  /*f850*/  STL [R1+0x3cc], R49 ;  /* 0x0003cc3101007387 */ /* 0x0001e80000100800 */
[----:B0-----:R-:W4:Y:S01]  /*f860*/  LDL R49, [R1+0xd88] ;  /* 0x000d880001317983 */ /* 0x001f220000100800 */
[----:B--2---:R-:W-:-:S05]  /*f870*/  @!P0 IMAD.MOV.U32 R60, RZ, RZ, R53 ;  /* 0x000000ffff3c8224 */ /* 0x004fca00078e0035 */
[----:B------:R-:W2:Y:S01]  /*f880*/  @!P0 LDG.E.U8 R52, desc[UR18][R60.64] ;  /* 0x000000123c348981 */ /* 0x000ea2000c1e1100 */
[----:B------:R-:W-:-:S04]  /*f890*/  @!P5 LOP3.LUT R59, R59, R58, RZ, 0x3c, !PT ;  /* 0x0000003a3b3bd212 */ /* 0x000fc800078e3cff */
[C---:B------:R-:W-:Y:S02]  /*f8a0*/  @!P5 LOP3.LUT R58, R59.reuse, R58, RZ, 0x3c, !PT ;  /* 0x0000003a3b3ad212 */ /* 0x040fe400078e3cff */
[----:B------:R-:W-:Y:S02]  /*f8b0*/  PRMT R57, RZ, 0x7610, R57 ;  /* 0x00007610ff397816 */ /* 0x000fe40000000039 */
[----:B------:R-:W-:Y:S01]  /*f8c0*/  @!P5 LOP3.LUT R59, R59, R58, RZ, 0x3c, !PT ;  /* 0x0000003a3b3bd212 */ /* 0x000fe200078e3cff */
[----:B------:R-:W-:-:S04]  /*f8d0*/  VIADD R37, R34, 0xffffff8a ;  /* 0xffffff8a22257836 */ /* 0x000fc80000000000 */
[----:B------:R0:W2:Y:S04]  /*f8e0*/  @!P5 LDG.E.U8 R57, desc[UR18][R58.64] ;  /* 0x000000123a39d981 */ /* 0x0000a8000c1e1100 */
[----:B---3--:R1:W-:Y:S04]  /*f8f0*/  STL [R1+0x3c4], R50 ;  /* 0x0003c43201007387 */ /* 0x0083e80000100800 */
[----:B------:R-:W3:Y:S04]  /*f900*/  LDL R51, [R1+0xdc0] ;  /* 0x000dc00001337983 */ /* 0x000ee80000100800 */
[----:B------:R-:W0:Y:S04]  /*f910*/  LDL R58, [R1+0x1fc] ;  /* 0x0001fc00013a7983 */ /* 0x000e280000100800 */
[----:B-1----:R-:W3:Y:S04]  /*f920*/  LDL R50, [R1+0xdbc] ;  /* 0x000dbc0001327983 */ /* 0x002ee80000100800 */
[----:B------:R-:W0:Y:S01]  /*f930*/  LDL R59, [R1+0x200] ;  /* 0x00020000013b7983 */ /* 0x000e220000100800 */
[----:B------:R-:W-:-:S02]  /*f940*/  ISETP.GE.U32.AND P3, PT, R37, 0x7fffff0b, PT ;  /* 0x7fffff0b2500780c */ /* 0x000fc40003f66070 */
[----:B------:R-:W-:-:S11]  /*f950*/  PRMT R54, RZ, 0x7610, R54 ;  /* 0x00007610ff367816 */ /* 0x000fd60000000036 */
[----:B----4-:R-:W-:-:S04]  /*f960*/  @!P3 LOP3.LUT R49, R49, R48, RZ, 0x3c, !PT ;  /* 0x000000303131b212 */ /* 0x010fc800078e3cff */
[----:B------:R-:W-:-:S04]  /*f970*/  @!P3 LOP3.LUT R48, R49, R48, RZ, 0x3c, !PT ;  /* 0x000000303130b212 */ /* 0x000fc800078e3cff */
[----:B------:R-:W-:-:S05]  /*f980*/  @!P3 LOP3.LUT R49, R49, R48, RZ, 0x3c, !PT ;  /* 0x000000303131b212 */ /* 0x000fca00078e3cff */
[----:B------:R-:W4:Y:S04]  /*f990*/  @!P3 LDG.E.U8 R54, desc[UR18][R48.64] ;  /* 0x000000123036b981 */ /* 0x000f28000c1e1100 */
[----:B--2---:R1:W-:Y:S04]  /*f9a0*/  STL [R1+0x3bc], R52 ;  /* 0x0003bc3401007387 */ /* 0x0043e80000100800 */
[----:B------:R-:W2:Y:S01]  /*f9b0*/  LDL R53, [R1+0x240] ;  /* 0x0002400001357983 */ /* 0x000ea20000100800 */
[----:B------:R-:W-:Y:S01]  /*f9c0*/  VIADD R37, R34, 0xffffff82 ;  /* 0xffffff8222257836 */ /* 0x000fe20000000000 */
[----:B------:R-:W-:-:S02]  /*f9d0*/  PRMT R56, RZ, 0x7610, R56 ;  /* 0x00007610ff387816 */ /* 0x000fc40000000038 */
[----:B------:R-:W-:Y:S01]  /*f9e0*/  PRMT R40, RZ, 0x7610, R40 ;  /* 0x00007610ff287816 */ /* 0x000fe20000000028 */
[----:B------:R-:W2:Y:S04]  /*f9f0*/  LDL R60, [R1+0xa9c] ;  /* 0x000a9c00013c7983 */ /* 0x000ea80000100800 */
[----:B-1----:R-:W2:Y:S01]  /*fa00*/  LDL R52, [R1+0x23c] ;  /* 0x00023c0001347983 */ /* 0x002ea20000100800 */
[----:B------:R-:W-:Y:S01]  /*fa10*/  ISETP.GE.U32.AND P1, PT, R37, 0x7fffff03, PT ;  /* 0x7fffff032500780c */ /* 0x000fe20003f26070 */
[C---:B------:R-:W-:Y:S01]  /*fa20*/  VIADD R37, R34.reuse, 0xfffffff9 ;  /* 0xfffffff922257836 */ /* 0x040fe20000000000 */
[----:B------:R-:W-:Y:S01]  /*fa30*/  PRMT R41, RZ, 0x7610, R41 ;  /* 0x00007610ff297816 */ /* 0x000fe20000000029 */
[----:B------:R-:W2:Y:S03]  /*fa40*/  LDL R61, [R1+0xaa0] ;  /* 0x000aa000013d7983 */ /* 0x000ea60000100800 */
[----:B------:R-:W-:Y:S01]  /*fa50*/  ISETP.GE.U32.AND P4, PT, R37, 0x7fffff7a, PT ;  /* 0x7fffff7a2500780c */ /* 0x000fe20003f86070 */
[----:B------:R-:W-:Y:S01]  /*fa60*/  VIADD R37, R34, 0xfffffff1 ;  /* 0xfffffff122257836 */ /* 0x000fe20000000000 */
[----:B------:R-:W2:Y:S04]  /*fa70*/  LDL.LU.64 R48, [R1+0x1688] ;  /* 0x0016880001307983 */ /* 0x000ea80000300a00 */
[----:B------:R-:W-:-:S02]  /*fa80*/  ISETP.GE.U32.AND P6, PT, R37, 0x7fffff72, PT ;  /* 0x7fffff722500780c */ /* 0x000fc40003fc6070 */
[----:B---3--:R-:W-:-:S04]  /*fa90*/  @!P1 LOP3.LUT R51, R51, R50, RZ, 0x3c, !PT ;  /* 0x0000003233339212 */ /* 0x008fc800078e3cff */
[----:B------:R-:W-:Y:S02]  /*faa0*/  @!P1 LOP3.LUT R50, R51, R50, RZ, 0x3c, !PT ;  /* 0x0000003233329212 */ /* 0x000fe400078e3cff */
[----:B0-----:R-:W-:Y:S02]  /*fab0*/  @!P4 LOP3.LUT R59, R59, R58, RZ, 0x3c, !PT ;  /* 0x0000003a3b3bc212 */ /* 0x001fe400078e3cff */
[----:B------:R-:W-:Y:S02]  /*fac0*/  @!P1 LOP3.LUT R51, R51, R50, RZ, 0x3c, !PT ;  /* 0x0000003233339212 */ /* 0x000fe400078e3cff */
[----:B------:R-:W-:-:S03]  /*fad0*/  @!P4 LOP3.LUT R58, R59, R58, RZ, 0x3c, !PT ;  /* 0x0000003a3b3ac212 */ /* 0x000fc600078e3cff */
[----:B------:R-:W3:Y:S01]  /*fae0*/  @!P1 LDG.E.U8 R56, desc[UR18][R50.64] ;  /* 0x0000001232389981 */ /* 0x000ee2000c1e1100 */
[----:B------:R-:W-:-:S05]  /*faf0*/  @!P4 LOP3.LUT R59, R59, R58, RZ, 0x3c, !PT ;  /* 0x0000003a3b3bc212 */ /* 0x000fca00078e3cff */
[----:B------:R-:W3:Y:S04]  /*fb00*/  @!P4 LDG.E.U8 R41, desc[UR18][R58.64] ;  /* 0x000000123a29c981 */ /* 0x000ee8000c1e1100 */
[----:B----4-:R0:W-:Y:S04]  /*fb10*/  STL [R1+0x3a0], R54 ;  /* 0x0003a03601007387 */ /* 0x0101e80000100800 */
[----:B------:R-:W4:Y:S04]  /*fb20*/  LDL R55, [R1+0xae0] ;  /* 0x000ae00001377983 */ /* 0x000f280000100800 */
[----:B0-----:R-:W4:Y:S01]  /*fb30*/  LDL R54, [R1+0xadc] ;  /* 0x000adc0001367983 */ /* 0x001f220000100800 */
[----:B------:R-:W-:-:S03]  /*fb40*/  VIADD R37, R34, 0xffffffe9 ;  /* 0xffffffe922257836 */ /* 0x000fc60000000000 */
[----:B------:R-:W4:Y:S01]  /*fb50*/  LDL.LU.64 R50, [R1+0x1680] ;  /* 0x0016800001327983 */ /* 0x000f220000300a00 */
[----:B--2---:R-:W-:-:S04]  /*fb60*/  @!P6 LOP3.LUT R53, R53, R52, RZ, 0x3c, !PT ;  /* 0x000000343535e212 */ /* 0x004fc800078e3cff */
[----:B------:R-:W-:-:S04]  /*fb70*/  @!P6 LOP3.LUT R52, R53, R52, RZ, 0x3c, !PT ;  /* 0x000000343534e212 */ /* 0x000fc800078e3cff */
[----:B------:R-:W-:-:S05]  /*fb80*/  @!P6 LOP3.LUT R53, R53, R52, RZ, 0x3c, !PT ;  /* 0x000000343535e212 */ /* 0x000fca00078e3cff */
[----:B------:R-:W2:Y:S01]  /*fb90*/  @!P6 LDG.E.U8 R40, desc[UR18][R52.64] ;  /* 0x000000123428e981 */ /* 0x000ea2000c1e1100 */
[----:B------:R-:W-:Y:S01]  /*fba0*/  ISETP.GE.U32.AND P5, PT, R37, 0x7fffff6a, PT ;  /* 0x7fffff6a2500780c */ /* 0x000fe20003fa6070 */
[----:B------:R-:W-:Y:S01]  /*fbb0*/  VIADD R37, R34, 0xffffffe1 ;  /* 0xffffffe122257836 */ /* 0x000fe20000000000 */
[----:B------:R-:W-:-:S04]  /*fbc0*/  PRMT R39, RZ, 0x7610, R39 ;  /* 0x00007610ff277816 */ /* 0x000fc80000000027 */
[----:B------:R-:W-:Y:S01]  /*fbd0*/  ISETP.GE.U32.AND P0, PT, R37, 0x7fffff62, PT ;  /* 0x7fffff622500780c */ /* 0x000fe20003f06070 */
[----:B---3--:R0:W-:Y:S04]  /*fbe0*/  STL [R1+0x39c], R56 ;  /* 0x00039c3801007387 */ /* 0x0081e80000100800 */
[----:B------:R1:W-:Y:S04]  /*fbf0*/  STL [R1+0x3c0], R57 ;  /* 0x0003c03901007387 */ /* 0x0003e80000100800 */
[----:B------:R-:W3:Y:S04]  /*fc00*/  LDL R58, [R1+0xb5c] ;  /* 0x000b5c00013a7983 */ /* 0x000ee80000100800 */
[----:B0-----:R-:W3:Y:S04]  /*fc10*/  LDL R56, [R1+0xb1c] ;  /* 0x000b1c0001387983 */ /* 0x001ee80000100800 */
[----:B-1----:R-:W3:Y:S04]  /*fc20*/  LDL R57, [R1+0xb20] ;  /* 0x000b200001397983 */ /* 0x002ee80000100800 */
[----:B------:R-:W3:Y:S04]  /*fc30*/  LDL R59, [R1+0xb60] ;  /* 0x000b6000013b7983 */ /* 0x000ee80000100800 */
[----:B------:R-:W3:Y:S04]  /*fc40*/  LDL.LU.64 R52, [R1+0x1678] ;  /* 0x0016780001347983 */ /* 0x000ee80000300a00 */
[----:B--2---:R0:W-:Y:S04]  /*fc50*/  STL [R1+0x394], R40 ;  /* 0x0003942801007387 */ /* 0x0041e80000100800 */
[----:B------:R1:W-:Y:S01]  /*fc60*/  STL [R1+0x398], R41 ;  /* 0x0003982901007387 */ /* 0x0003e20000100800 */
[----:B0-----:R-:W-:-:S03]  /*fc70*/  @!P5 IMAD.MOV.U32 R40, RZ, RZ, R61 ;  /* 0x000000ffff28d224 */ /* 0x001fc600078e003d */
[----:B------:R-:W2:Y:S01]  /*fc80*/  LDL R61, [R1+0xba0] ;  /* 0x000ba000013d7983 */ /* 0x000ea20000100800 */
[----:B-1----:R-:W-:-:S03]  /*fc90*/  @!P5 IMAD.MOV.U32 R41, RZ, RZ, R60 ;  /* 0x000000ffff29d224 */ /* 0x002fc600078e003c */
[----:B------:R-:W2:Y:S04]  /*fca0*/  LDL R60, [R1+0xb9c] ;  /* 0x000b9c00013c7983 */ /* 0x000ea80000100800 */
[----:B------:R4:W2:Y:S02]  /*fcb0*/  @!P5 LDG.E.U8 R39, desc[UR18][R40.64] ;  /* 0x000000122827d981 */ /* 0x0008a4000c1e1100 */
[----:B----4-:R-:W-:Y:S02]  /*fcc0*/  @!P0 IMAD.MOV.U32 R40, RZ, RZ, R55 ;  /* 0x000000ffff288224 */ /* 0x010fe400078e0037 */
[----:B------:R-:W-:Y:S01]  /*fcd0*/  @!P0 IMAD.MOV.U32 R41, RZ, RZ, R54 ;  /* 0x000000ffff298224 */ /* 0x000fe200078e0036 */
[----:B------:R-:W4:Y:S04]  /*fce0*/  LDL R55, [R1+0xbe0] ;  /* 0x000be00001377983 */ /* 0x000f280000100800 */
[----:B------:R-:W4:Y:S01]  /*fcf0*/  LDL R54, [R1+0xbdc] ;  /* 0x000bdc0001367983 */ /* 0x000f220000100800 */
[----:B------:R-:W-:-:S05]  /*fd00*/  VIADD R37, R34, 0xffffffd9 ;  /* 0xffffffd922257836 */ /* 0x000fca0000000000 */
[----:B------:R-:W-:Y:S01]  /*fd10*/  ISETP.GE.U32.AND P3, PT, R37, 0x7fffff5a, PT ;  /* 0x7fffff5a2500780c */ /* 0x000fe20003f66070 */
[----:B------:R-:W-:-:S05]  /*fd20*/  VIADD R37, R34, 0xffffffd1 ;  /* 0xffffffd122257836 */ /* 0x000fca0000000000 */
[----:B------:R-:W-:Y:S01]  /*fd30*/  ISETP.GE.U32.AND P1, PT, R37, 0x7fffff52, PT ;  /* 0x7fffff522500780c */ /* 0x000fe20003f26070 */
[----:B------:R-:W-:-:S05]  /*fd40*/  VIADD R37, R34, 0xffffffc9 ;  /* 0xffffffc922257836 */ /* 0x000fca0000000000 */
[----:B------:R-:W-:Y:S02]  /*fd50*/  ISETP.GE.U32.AND P4, PT, R37, 0x7fffff4a, PT ;  /* 0x7fffff4a2500780c */ /* 0x000fe40003f86070 */
[----:B------:R-:W-:Y:S01]  /*fd60*/  PRMT R36, RZ, 0x7610, R36 ;  /* 0x00007610ff247816 */ /* 0x000fe20000000024 */
[----:B------:R-:W-:Y:S01]  /*fd70*/  VIADD R37, R34, 0xffffffc1 ;  /* 0xffffffc122257836 */ /* 0x000fe20000000000 */
[----:B------:R-:W-:-:S04]  /*fd80*/  PRMT R35, RZ, 0x7610, R35 ;  /* 0x00007610ff237816 */ /* 0x000fc80000000023 */
[----:B------:R3:W4:Y:S01]  /*fd90*/  @!P0 LDG.E.U8 R36, desc[UR18][R40.64] ;  /* 0x0000001228248981 */ /* 0x000722000c1e1100 */
[----:B------:R-:W-:Y:S02]  /*fda0*/  ISETP.GE.U32.AND P6, PT, R37, 0x7fffff42, PT ;  /* 0x7fffff422500780c */ /* 0x000fe40003fc6070 */
[----:B------:R-:W-:Y:S01]  /*fdb0*/  PRMT R32, RZ, 0x7610, R32 ;  /* 0x00007610ff207816 */ /* 0x000fe20000000020 */
[----:B---3--:R-:W-:Y:S02]  /*fdc0*/  @!P3 IMAD.MOV.U32 R40, RZ, RZ, R57 ;  /* 0x000000ffff28b224 */ /* 0x008fe400078e0039 */
[----:B------:R-:W-:Y:S01]  /*fdd0*/  @!P3 IMAD.MOV.U32 R41, RZ, RZ, R56 ;  /* 0x000000ffff29b224 */ /* 0x000fe200078e0038 */
[----:B------:R-:W-:Y:S01]  /*fde0*/  PRMT R28, RZ, 0x7610, R28 ;  /* 0x00007610ff1c7816 */ /* 0x000fe2000000001c */
[----:B------:R-:W3:Y:S04]  /*fdf0*/  LDL R56, [R1+0xc1c] ;  /* 0x000c1c0001387983 */ /* 0x000ee80000100800 */
[----:B------:R0:W3:Y:S04]  /*fe00*/  @!P3 LDG.E.U8 R35, desc[UR18][R40.64] ;  /* 0x000000122823b981 */ /* 0x0000e8000c1e1100 */
[----:B------:R-:W3:Y:S01]  /*fe10*/  LDL R57, [R1+0xc20] ;  /* 0x000c200001397983 */ /* 0x000ee20000100800 */
[----:B0-----:R-:W-:-:S02]  /*fe20*/  @!P1 IMAD.MOV.U32 R40, RZ, RZ, R59 ;  /* 0x000000ffff289224 */ /* 0x001fc400078e003b */
[----:B------:R-:W-:Y:S01]  /*fe30*/  @!P1 IMAD.MOV.U32 R41, RZ, RZ, R58 ;  /* 0x000000ffff299224 */ /* 0x000fe200078e003a */
[----:B------:R-:W3:Y:S04]  /*fe40*/  LDL R59, [R1+0xca0] ;  /* 0x000ca000013b7983 */ /* 0x000ee80000100800 */
[----:B------:R0:W3:Y:S04]  /*fe50*/  @!P1 LDG.E.U8 R32, desc[UR18][R40.64] ;  /* 0x0000001228209981 */ /* 0x0000e8000c1e1100 */
[----:B------:R-:W3:Y:S04]  /*fe60*/  LDL R58, [R1+0xc9c] ;  /* 0x000c9c00013a7983 */ /* 0x000ee80000100800 */
[----:B------:R-:W0:Y:S04]  /*fe70*/  LDL R40, [R1+0xc5c] ;  /* 0x000c5c0001287983 */ /* 0x000e280000100800 */
[----:B------:R-:W0:Y:S01]  /*fe80*/  LDL R41, [R1+0xc60] ;  /* 0x000c600001297983 */ /* 0x000e220000100800 */
[----:B------:R-:W-:-:S02]  /*fe90*/  PRMT R7, RZ, 0x7610, R7 ;  /* 0x00007610ff077816 */ /* 0x000fc40000000007 */
[----:B--2---:R-:W-:-:S04]  /*fea0*/  @!P4 LOP3.LUT R61, R61, R60, RZ, 0x3c, !PT ;  /* 0x0000003c3d3dc212 */ /* 0x004fc800078e3cff */
[----:B------:R-:W-:-:S04]  /*feb0*/  @!P4 LOP3.LUT R60, R61, R60, RZ, 0x3c, !PT ;  /* 0x0000003c3d3cc212 */ /* 0x000fc800078e3cff */
[----:B------:R-:W-:Y:S01]  /*fec0*/  @!P4 LOP3.LUT R61, R61, R60, RZ, 0x3c, !PT ;  /* 0x0000003c3d3dc212 */ /* 0x000fe200078e3cff */
[----:B------:R-:W-:Y:S04]  /*fed0*/  STL [R1+0x390], R39 ;  /* 0x0003902701007387 */ /* 0x000fe80000100800 */
[----:B------:R1:W2:Y:S04]  /*fee0*/  @!P4 LDG.E.U8 R28, desc[UR18][R60.64] ;  /* 0x000000123c1cc981 */ /* 0x0002a8000c1e1100 */
[----:B------:R-:W1:Y:S01]  /*fef0*/  LDL R60, [R1+0xcdc] ;  /* 0x000cdc00013c7983 */ /* 0x000e620000100800 */
[----:B----4-:R-:W-:-:S03]  /*ff00*/  @!P6 LOP3.LUT R55, R55, R54, RZ, 0x3c, !PT ;  /* 0x000000363737e212 */ /* 0x010fc600078e3cff */
[----:B------:R-:W1:Y:S01]  /*ff10*/  LDL R61, [R1+0xce0] ;  /* 0x000ce000013d7983 */ /* 0x000e620000100800 */
[----:B------:R-:W-:-:S04]  /*ff20*/  @!P6 LOP3.LUT R54, R55, R54, RZ, 0x3c, !PT ;  /* 0x000000363736e212 */ /* 0x000fc800078e3cff */
[----:B------:R-:W-:-:S05]  /*ff30*/  @!P6 LOP3.LUT R55, R55, R54, RZ, 0x3c, !PT ;  /* 0x000000363737e212 */ /* 0x000fca00078e3cff */
[----:B------:R-:W4:Y:S01]  /*ff40*/  @!P6 LDG.E.U8 R7, desc[UR18][R54.64] ;  /* 0x000000123607e981 */ /* 0x000f22000c1e1100 */
[----:B------:R-:W-:-:S05]  /*ff50*/  VIADD R37, R34, 0xffffffb9 ;  /* 0xffffffb922257836 */ /* 0x000fca0000000000 */
[----:B------:R-:W-:Y:S01]  /*ff60*/  ISETP.GE.U32.AND P5, PT, R37, 0x7fffff3a, PT ;  /* 0x7fffff3a2500780c */ /* 0x000fe20003fa6070 */
[----:B------:R-:W-:-:S05]  /*ff70*/  VIADD R37, R34, 0xffffffb1 ;  /* 0xffffffb122257836 */ /* 0x000fca0000000000 */
[----:B------:R-:W-:Y:S01]  /*ff80*/  ISETP.GE.U32.AND P0, PT, R37, 0x7fffff32, PT ;  /* 0x7fffff322500780c */ /* 0x000fe20003f06070 */
[----:B------:R-:W-:-:S05]  /*ff90*/  VIADD R37, R34, 0xffffffa9 ;  /* 0xffffffa922257836 */ /* 0x000fca0000000000 */
[----:B------:R-:W-:Y:S01]  /*ffa0*/  ISETP.GE.U32.AND P3, PT, R37, 0x7fffff2a, PT ;  /* 0x7fffff2a2500780c */ /* 0x000fe20003f66070 */
[----:B------:R-:W-:-:S05]  /*ffb0*/  VIADD R37, R34, 0xffffffa1 ;  /* 0xffffffa122257836 */ /* 0x000fca0000000000 */
[----:B------:R-:W-:Y:S02]  /*ffc0*/  ISETP.GE.U32.AND P1, PT, R37, 0x7fffff22, PT ;  /* 0x7fffff222500780c */ /* 0x000fe40003f26070 */
[----:B---3--:R-:W-:-:S04]  /*ffd0*/  @!P5 LOP3.LUT R57, R57, R56, RZ, 0x3c, !PT ;  /* 0x000000383939d212 */ /* 0x008fc800078e3cff */
[C---:B------:R-:W-:Y:S02]  /*ffe0*/  @!P5 LOP3.LUT R56, R57.reuse, R56, RZ, 0x3c, !PT ;  /* 0x000000383938d212 */ /* 0x040fe400078e3cff */
[----:B------:R-:W-:Y:S02]  /*fff0*/  PRMT R21, RZ, 0x7610, R21 ;  /* 0x00007610ff157816 */ /* 0x000fe40000000015 */
[----:B------:R-:W-:Y:S02]  /*10000*/  @!P5 LOP3.LUT R57, R57, R56, RZ, 0x3c, !PT ;  /* 0x000000383939d212 */ /* 0x000fe400078e3cff */
[----:B------:R-:W-:Y:S02]  /*10010*/  PRMT R24, RZ, 0x7610, R24 ;  /* 0x00007610ff187816 */ /* 0x000fe40000000018 */
[----:B------:R-:W-:Y:S01]  /*10020*/  PRMT R33, RZ, 0x7610, R33 ;  /* 0x00007610ff217816 */ /* 0x000fe20000000021 */
[----:B------:R-:W3:Y:S04]  /*10030*/  @!P5 LDG.E.U8 R21, desc[UR18][R56.64] ;  /* 0x000000123815d981 */ /* 0x000ee8000c1e1100 */
[----:B------:R-:W-:Y:S04]  /*10040*/  STL [R1+0x38c], R36 ;  /* 0x00038c2401007387 */ /* 0x000fe80000100800 */
[----:B------:R-:W3:Y:S01]  /*10050*/  LDL.LU.64 R54, [R1+0x1670] ;  /* 0x0016700001367983 */ /* 0x000ee20000300a00 */
[----:B0-----:R-:W-:-:S04]  /*10060*/  @!P0 LOP3.LUT R41, R41, R40, RZ, 0x3c, !PT ;  /* 0x0000002829298212 */ /* 0x001fc800078e3cff */
[----:B------:R-:W-:-:S04]  /*10070*/  @!P0 LOP3.LUT R40, R41, R40, RZ, 0x3c, !PT ;  /* 0x0000002829288212 */ /* 0x000fc800078e3cff */
[----:B------:R-:W-:Y:S01]  /*10080*/  @!P0 LOP3.LUT R41, R41, R40, RZ, 0x3c, !PT ;  /* 0x0000002829298212 */ /* 0x000fe200078e3cff */
[----:B------:R0:W-:Y:S04]  /*10090*/  STL [R1+0x384], R32 ;  /* 0x0003842001007387 */ /* 0x0001e80000100800 */
[----:B------:R-:W3:Y:S04]  /*100a0*/  @!P0 LDG.E.U8 R33, desc[UR18][R40.64] ;  /* 0x0000001228218981 */ /* 0x000ee8000c1e1100 */
[----:B0-----:R-:W3:Y:S01]  /*100b0*/  LDL R32, [R1+0xd1c] ;  /* 0x000d1c0001207983 */ /* 0x001ee20000100800 */
[----:B-1----:R-:W-:-:S04]  /*100c0*/  @!P1 LOP3.LUT R61, R61, R60, RZ, 0x3c, !PT ;  /* 0x0000003c3d3d9212 */ /* 0x002fc800078e3cff */
[----:B------:R-:W-:-:S04]  /*100d0*/  @!P1 LOP3.LUT R60, R61, R60, RZ, 0x3c, !PT ;  /* 0x0000003c3d3c9212 */ /* 0x000fc800078e3cff */
[----:B------:R-:W-:Y:S01]  /*100e0*/  @!P1 LOP3.LUT R61, R61, R60, RZ, 0x3c, !PT ;  /* 0x0000003c3d3d9212 */ /* 0x000fe200078e3cff */
[----:B----4-:R0:W-:Y:S04]  /*100f0*/  STL [R1+0x37c], R7 ;  /* 0x00037c0701007387 */ /* 0x0101e80000100800 */
[----:B------:R-:W4:Y:S04]  /*10100*/  @!P1 LDG.E.U8 R24, desc[UR18][R60.64] ;  /* 0x000000123c189981 */ /* 0x000f28000c1e1100 */
[----:B0-----:R-:W4:Y:S01]  /*10110*/  LDL R7, [R1+0xd20] ;  /* 0x000d200001077983 */ /* 0x001f220000100800 */
[----:B------:R-:W-:Y:S01]  /*10120*/  @!P3 LOP3.LUT R59, R59, R58, RZ, 0x3c, !PT ;  /* 0x0000003a3b3bb212 */ /* 0x000fe200078e3cff */
[----:B------:R-:W-:-:S03]  /*10130*/  VIADD R37, R34, 0xffffff99 ;  /* 0xffffff9922257836 */ /* 0x000fc60000000000 */
[----:B------:R-:W-:Y:S02]  /*10140*/  @!P3 LOP3.LUT R58, R59, R58, RZ, 0x3c, !PT ;  /* 0x0000003a3b3ab212 */ /* 0x000fe400078e3cff */
[----:B------:R-:W-:Y:S01]  /*10150*/  ISETP.GE.U32.AND P4, PT, R37, 0x7fffff1a, PT ;  /* 0x7fffff1a2500780c */ /* 0x000fe20003f86070 */
[----:B------:R-:W-:Y:S01]  /*10160*/  STL [R1+0x388], R35 ;  /* 0x0003882301007387 */ /* 0x000fe20000100800 */
[----:B------:R-:W-:Y:S02]  /*10170*/  PRMT R31, RZ, 0x7610, R31 ;  /* 0x00007610ff1f7816 */ /* 0x000fe4000000001f */
[----:B------:R-:W-:Y:S01]  /*10180*/  @!P3 LOP3.LUT R59, R59, R58, RZ, 0x3c, !PT ;  /* 0x0000003a3b3bb212 */ /* 0x000fe200078e3cff */
[----:B------:R-:W4:Y:S04]  /*10190*/  LDL.LU.64 R56, [R1+0x1668] ;  /* 0x0016680001387983 */ /* 0x000f280000300a00 */
[----:B--2---:R0:W-:Y:S04]  /*101a0*/  STL [R1+0x380], R28 ;  /* 0x0003801c01007387 */ /* 0x0041e80000100800 */
[----:B------:R-:W2:Y:S04]  /*101b0*/  @!P3 LDG.E.U8 R31, desc[UR18][R58.64] ;  /* 0x000000123a1fb981 */ /* 0x000ea8000c1e1100 */
[----:B0-----:R-:W2:Y:S01]  /*101c0*/  LDL R28, [R1+0xd54] ;  /* 0x000d5400011c7983 */ /* 0x001ea20000100800 */
[----:B------:R-:W-:-:S03]  /*101d0*/  PRMT R6, RZ, 0x7610, R6 ;  /* 0x00007610ff067816 */ /* 0x000fc60000000006 */
[----:B---3--:R0:W-:Y:S04]  /*101e0*/  STL [R1+0x360], R21 ;  /* 0x0003601501007387 */ /* 0x0081e80000100800 */
[----:B------:R-:W3:Y:S04]  /*101f0*/  LDL R40, [R1+0xd8c] ;  /* 0x000d8c0001287983 */ /* 0x000ee80000100800 */
[----:B------:R-:W3:Y:S04]  /*10200*/  LDL R41, [R1+0xd90] ;  /* 0x000d900001297983 */ /* 0x000ee80000100800 */
[----:B0-----:R-:W3:Y:S04]  /*10210*/  LDL R21, [R1+0xd58] ;  /* 0x000d580001157983 */ /* 0x001ee80000100800 */
[----:B------:R-:W3:Y:S04]  /*10220*/  LDL.LU.64 R58, [R1+0x1660] ;  /* 0x00166000013a7983 */ /* 0x000ee80000300a00 */
[----:B------:R-:W3:Y:S04]  /*10230*/  LDL.LU.64 R60, [R1+0x1658] ;  /* 0x00165800013c7983 */ /* 0x000ee80000300a00 */
[----:B----4-:R0:W-:Y:S04]  /*10240*/  STL [R1+0x354], R24 ;  /* 0x0003541801007387 */ /* 0x0101e80000100800 */
[----:B0-----:R-:W4:Y:S04]  /*10250*/  LDL R24, [R1+0xdc8] ;  /* 0x000dc80001187983 */ /* 0x001f280000100800 */
[----:B------:R0:W-:Y:S02]  /*10260*/  STL [R1+0x35c], R33 ;  /* 0x00035c2101007387 */ /* 0x0001e40000100800 */
[----:B0-----:R-:W-:-:S02]  /*10270*/  @!P4 IMAD.MOV.U32 R33, RZ, RZ, R32 ;  /* 0x000000ffff21c224 */ /* 0x001fc400078e0020 */
[----:B------:R-:W-:-:S05]  /*10280*/  @!P4 IMAD.MOV.U32 R32, RZ, RZ, R7 ;  /* 0x000000ffff20c224 */ /* 0x000fca00078e0007 */
[----:B------:R2:W4:Y:S01]  /*10290*/  @!P4 LDG.E.U8 R6, desc[UR18][R32.64] ;  /* 0x000000122006c981 */ /* 0x000522000c1e1100 */
[----:B------:R-:W-:-:S05]  /*102a0*/  VIADD R37, R34, 0xffffff91 ;  /* 0xffffff9122257836 */ /* 0x000fca0000000000 */
[----:B------:R-:W-:Y:S02]  /*102b0*/  ISETP.GE.U32.AND P6, PT, R37, 0x7fffff12, PT ;  /* 0x7fffff122500780c */ /* 0x000fe40003fc6070 */
[----:B------:R-:W-:-:S11]  /*102c0*/  PRMT R8, RZ, 0x7610, R8 ;  /* 0x00007610ff087816 */ /* 0x000fd60000000008 */
[----:B--2---:R-:W-:Y:S02]  /*102d0*/  @!P6 IMAD.MOV.U32 R33, RZ, RZ, R28 ;  /* 0x000000ffff21e224 */ /* 0x004fe400078e001c */
[----:B---3--:R-:W-:-:S05]  /*102e0*/  @!P6 IMAD.MOV.U32 R32, RZ, RZ, R21 ;  /* 0x000000ffff20e224 */ /* 0x008fca00078e0015 */
[----:B------:R-:W2:Y:S01]  /*102f0*/  @!P6 LDG.E.U8 R8, desc[UR18][R32.64] ;  /* 0x000000122008e981 */ /* 0x000ea2000c1e1100 */
[----:B------:R-:W-:-:S03]  /*10300*/  VIADD R37, R34, 0xffffff89 ;  /* 0xffffff8922257836 */ /* 0x000fc60000000000 */
[----:B----4-:R0:W-:Y:S04]  /*10310*/  STL [R1+0x350], R6 ;  /* 0x0003500601007387 */ /* 0x0101e80000100800 */
[----:B------:R-:W3:Y:S04]  /*10320*/  LDL R7, [R1+0x208] ;  /* 0x0002080001077983 */ /* 0x000ee80000100800 */
[----:B------:R-:W4:Y:S04]  /*10330*/  LDL R33, [R1+0x244] ;  /* 0x0002440001217983 */ /* 0x000f280000100800 */
[----:B0-----:R-:W3:Y:S04]  /*10340*/  LDL R6, [R1+0x204] ;  /* 0x0002040001067983 */ /* 0x001ee80000100800 */
[----:B------:R-:W4:Y:S01]  /*10350*/  LDL R32, [R1+0x248] ;  /* 0x0002480001207983 */ /* 0x000f220000100800 */
[----:B------:R-:W-:Y:S01]  /*10360*/  ISETP.GE.U32.AND P5, PT, R37, 0x7fffff0a, PT ;  /* 0x7fffff0a2500780c */ /* 0x000fe20003fa6070 */
[C---:B------:R-:W-:Y:S01]  /*10370*/  VIADD R37, R34.reuse, 0xffffff81 ;  /* 0xffffff8122257836 */ /* 0x040fe20000000000 */
[----:B------:R-:W-:Y:S01]  /*10380*/  PRMT R27, RZ, 0x7610, R27 ;  /* 0x00007610ff1b7816 */ /* 0x000fe2000000001b */
[----:B------:R-:W4:Y:S03]  /*10390*/  LDL R21, [R1+0xaa4] ;  /* 0x000aa40001157983 */ /* 0x000f260000100800 */
[----:B------:R-:W-:Y:S01]  /*103a0*/  ISETP.GE.U32.AND P0, PT, R37, 0x7fffff02, PT ;  /* 0x7fffff022500780c */ /* 0x000fe20003f06070 */
[----:B------:R-:W-:-:S05]  /*103b0*/  VIADD R37, R34, 0xfffffff8 ;  /* 0xfffffff822257836 */ /* 0x000fca0000000000 */
[----:B------:R-:W-:Y:S02]  /*103c0*/  ISETP.GE.U32.AND P3, PT, R37, 0x7fffff79, PT ;  /* 0x7fffff792500780c */ /* 0x000fe40003f66070 */
[----:B------:R-:W-:Y:S01]  /*103d0*/  @!P5 LOP3.LUT R41, R41, R40, RZ, 0x3c, !PT ;  /* 0x000000282929d212 */ /* 0x000fe200078e3cff */
[----:B------:R-:W-:-:S03]  /*103e0*/  VIADD R37, R34, 0xfffffff0 ;  /* 0xfffffff022257836 */ /* 0x000fc60000000000 */
[----:B------:R-:W-:Y:S02]  /*103f0*/  @!P5 LOP3.LUT R40, R41, R40, RZ, 0x3c, !PT ;  /* 0x000000282928d212 */ /* 0x000fe400078e3cff */
[----:B------:R-:W-:Y:S02]  /*10400*/  ISETP.GE.U32.AND P1, PT, R37, 0x7fffff71, PT ;  /* 0x7fffff712500780c */ /* 0x000fe40003f26070 */
[----:B------:R-:W-:Y:S02]  /*10410*/  @!P5 LOP3.LUT R41, R41, R40, RZ, 0x3c, !PT ;  /* 0x000000282929d212 */ /* 0x000fe400078e3cff */
[----:B------:R-:W-:Y:S02]  /*10420*/  PRMT R22, RZ, 0x7610, R22 ;  /* 0x00007610ff167816 */ /* 0x000fe40000000016 */
[----:B------:R-:W-:Y:S01]  /*10430*/  PRMT R23, RZ, 0x7610, R23 ;  /* 0x00007610ff177816 */ /* 0x000fe20000000017 */
[----:B------:R-:W4:Y:S01]  /*10440*/  @!P5 LDG.E.U8 R27, desc[UR18][R40.64] ;  /* 0x00000012281bd981 */ /* 0x000f22000c1e1100 */
[----:B------:R-:W-:-:S04]  /*10450*/  PRMT R30, RZ, 0x7610, R30 ;  /* 0x00007610ff1e7816 */ /* 0x000fc8000000001e */
[----:B------:R-:W4:Y:S04]  /*10460*/  @!P0 LDG.E.U8 R23, desc[UR18][R24.64] ;  /* 0x0000001218178981 */ /* 0x000f28000c1e1100 */
[----:B--2---:R0:W-:Y:S04]  /*10470*/  STL [R1+0x34c], R8 ;  /* 0x00034c0801007387 */ /* 0x0041e80000100800 */
[----:B0-----:R-:W2:Y:S01]  /*10480*/  LDL R8, [R1+0xaa8] ;  /* 0x000aa80001087983 */ /* 0x001ea20000100800 */
[----:B---3--:R-:W-:-:S04]  /*10490*/  @!P3 LOP3.LUT R7, R7, R6, RZ, 0x3c, !PT ;  /* 0x000000060707b212 */ /* 0x008fc800078e3cff */
[C---:B------:R-:W-:Y:S01]  /*104a0*/  @!P3 LOP3.LUT R6, R7.reuse, R6, RZ, 0x3c, !PT ;  /* 0x000000060706b212 */ /* 0x040fe200078e3cff */
[----:B----4-:R-:W3:Y:S03]  /*104b0*/  @!P1 LDG.E.U8 R30, desc[UR18][R32.64] ;  /* 0x00000012201e9981 */ /* 0x010ee6000c1e1100 */
[----:B------:R-:W-:-:S05]  /*104c0*/  @!P3 LOP3.LUT R7, R7, R6, RZ, 0x3c, !PT ;  /* 0x000000060707b212 */ /* 0x000fca00078e3cff */
[----:B------:R-:W4:Y:S01]  /*104d0*/  @!P3 LDG.E.U8 R22, desc[UR18][R6.64] ;  /* 0x000000120616b981 */ /* 0x000f22000c1e1100 */
[----:B------:R-:W-:-:S03]  /*104e0*/  VIADD R37, R34, 0xffffffe8 ;  /* 0xffffffe822257836 */ /* 0x000fc60000000000 */
[----:B------:R-:W-:Y:S02]  /*104f0*/  STL [R1+0x358], R31 ;  /* 0x0003581f01007387 */ /* 0x000fe40000100800 */
[----:B------:R-:W-:Y:S02]  /*10500*/  ISETP.GE.U32.AND P4, PT, R37, 0x7fffff69, PT ;  /* 0x7fffff692500780c */ /* 0x000fe40003f86070 */
[----:B------:R-:W2:Y:S04]  /*10510*/  LDL.LU.64 R40, [R1+0x1650] ;  /* 0x0016500001287983 */ /* 0x000ea80000300a00 */
[----:B------:R-:W2:Y:S04]  /*10520*/  LDL R28, [R1+0xae4] ;  /* 0x000ae400011c7983 */ /* 0x000ea80000100800 */
[----:B------:R0:W-:Y:S04]  /*10530*/  STL [R1+0x348], R27 ;  /* 0x0003481b01007387 */ /* 0x0001e80000100800 */
[----:B------:R-:W2:Y:S04]  /*10540*/  LDL R25, [R1+0xb24] ;  /* 0x000b240001197983 */ /* 0x000ea80000100800 */
[----:B------:R-:W2:Y:S04]  /*10550*/  LDL R24, [R1+0xb28] ;  /* 0x000b280001187983 */ /* 0x000ea80000100800 */
[----:B0-----:R-:W2:Y:S04]  /*10560*/  LDL R27, [R1+0xae8] ;  /* 0x000ae800011b7983 */ /* 0x001ea80000100800 */
[----:B------:R-:W2:Y:S01]  /*10570*/  LDL.LU.64 R6, [R1+0x1648] ;  /* 0x0016480001067983 */ /* 0x000ea20000300a00 */
[----:B------:R-:W-:Y:S01]  /*10580*/  PRMT R29, RZ, 0x7610, R29 ;  /* 0x00007610ff1d7816 */ /* 0x000fe2000000001d */
[----:B------:R-:W-:-:S02]  /*10590*/  @!P4 IMAD.MOV.U32 R31, RZ, RZ, R21 ;  /* 0x000000ffff1fc224 */ /* 0x000fc400078e0015 */
[----:B----4-:R0:W-:Y:S04]  /*105a0*/  STL [R1+0x340], R22 ;  /* 0x0003401601007387 */ /* 0x0101e80000100800 */
[----:B0-----:R-:W4:Y:S04]  /*105b0*/  LDL R22, [R1+0xb64] ;  /* 0x000b640001167983 */ /* 0x001f280000100800 */
[----:B------:R0:W-:Y:S04]  /*105c0*/  STL [R1+0x344], R23 ;  /* 0x0003441701007387 */ /* 0x0001e80000100800 */
[----:B0-----:R-:W4:Y:S04]  /*105d0*/  LDL R23, [R1+0xb68] ;  /* 0x000b680001177983 */ /* 0x001f280000100800 */
[----:B---3--:R2:W-:Y:S01]  /*105e0*/  STL [R1+0x33c], R30 ;  /* 0x00033c1e01007387 */ /* 0x0085e20000100800 */
[----:B------:R-:W-:Y:S01]  /*105f0*/  VIADD R37, R34, 0xffffffe0 ;  /* 0xffffffe022257836 */ /* 0x000fe20000000000 */
[----:B------:R-:W-:-:S02]  /*10600*/  PRMT R26, RZ, 0x7610, R26 ;  /* 0x00007610ff1a7816 */ /* 0x000fc4000000001a */
[----:B------:R-:W3:Y:S01]  /*10610*/  LDL R21, [R1+0xba4] ;  /* 0x000ba40001157983 */ /* 0x000ee20000100800 */
[----:B--2---:R-:W-:Y:S01]  /*10620*/  @!P4 IMAD.MOV.U32 R30, RZ, RZ, R8 ;  /* 0x000000ffff1ec224 */ /* 0x004fe200078e0008 */
[----:B------:R-:W-:Y:S02]  /*10630*/  ISETP.GE.U32.AND P6, PT, R37, 0x7fffff61, PT ;  /* 0x7fffff612500780c */ /* 0x000fe40003fc6070 */
[----:B------:R-:W2:Y:S04]  /*10640*/  LDL R8, [R1+0xba8] ;  /* 0x000ba80001087983 */ /* 0x000ea80000100800 */
[----:B------:R-:W2:Y:S01]  /*10650*/  @!P4 LDG.E.U8 R29, desc[UR18][R30.64] ;  /* 0x000000121e1dc981 */ /* 0x000ea2000c1e1100 */
[----:B------:R-:W-:-:S05]  /*10660*/  VIADD R37, R34, 0xffffffd8 ;  /* 0xffffffd822257836 */ /* 0x000fca0000000000 */
[----:B------:R-:W-:Y:S02]  /*10670*/  ISETP.GE.U32.AND P5, PT, R37, 0x7fffff59, PT ;  /* 0x7fffff592500780c */ /* 0x000fe40003fa6070 */
[----:B------:R-:W-:-:S11]  /*10680*/  PRMT R17, RZ, 0x7610, R17 ;  /* 0x00007610ff117816 */ /* 0x000fd60000000011 */
[----:B------:R-:W3:Y:S04]  /*10690*/  @!P5 LDG.E.U8 R17, desc[UR18][R24.64] ;  /* 0x000000121811d981 */ /* 0x000ee8000c1e1100 */
[----:B--2---:R0:W-:Y:S02]  /*106a0*/  STL [R1+0x300], R29 ;  /* 0x0003001d01007387 */ /* 0x0041e40000100800 */
[----:B0-----:R-:W-:Y:S02]  /*106b0*/  @!P6 IMAD.MOV.U32 R29, RZ, RZ, R28 ;  /* 0x000000ffff1de224 */ /* 0x001fe400078e001c */
[----:B------:R-:W-:-:S05]  /*106c0*/  @!P6 IMAD.MOV.U32 R28, RZ, RZ, R27 ;  /* 0x000000ffff1ce224 */ /* 0x000fca00078e001b */
[----:B------:R4:W2:Y:S01]  /*106d0*/  @!P6 LDG.E.U8 R26, desc[UR18][R28.64] ;  /* 0x000000121c1ae981 */ /* 0x0008a2000c1e1100 */
[----:B------:R-:W-:-:S05]  /*106e0*/  VIADD R37, R34, 0xffffffd0 ;  /* 0xffffffd022257836 */ /* 0x000fca0000000000 */
[----:B------:R-:W-:Y:S02]  /*106f0*/  ISETP.GE.U32.AND P0, PT, R37, 0x7fffff51, PT ;  /* 0x7fffff512500780c */ /* 0x000fe40003f06070 */
[----:B------:R-:W-:-:S11]  /*10700*/  PRMT R20, RZ, 0x7610, R20 ;  /* 0x00007610ff147816 */ /* 0x000fd60000000014 */
[----:B----4-:R-:W-:Y:S02]  /*10710*/  @!P0 IMAD.MOV.U32 R29, RZ, RZ, R22 ;  /* 0x000000ffff1d8224 */ /* 0x010fe400078e0016 */
[----:B------:R-:W-:-:S05]  /*10720*/  @!P0 IMAD.MOV.U32 R28, RZ, RZ, R23 ;  /* 0x000000ffff1c8224 */ /* 0x000fca00078e0017 */
[----:B------:R0:W4:Y:S04]  /*10730*/  @!P0 LDG.E.U8 R20, desc[UR18][R28.64] ;  /* 0x000000121c148981 */ /* 0x000128000c1e1100 */
[----:B--2---:R1:W-:Y:S04]  /*10740*/  STL [R1+0x2fc], R26 ;  /* 0x0002fc1a01007387 */ /* 0x0043e80000100800 */
[----:B------:R-:W2:Y:S04]  /*10750*/  LDL R27, [R1+0xbe8] ;  /* 0x000be800011b7983 */ /* 0x000ea80000100800 */
[----:B------:R-:W2:Y:S04]  /*10760*/  LDL R25, [R1+0xc24] ;  /* 0x000c240001197983 */ /* 0x000ea80000100800 */
[----:B-1----:R-:W2:Y:S04]  /*10770*/  LDL R26, [R1+0xbe4] ;  /* 0x000be400011a7983 */ /* 0x002ea80000100800 */
[----:B---3--:R1:W-:Y:S04]  /*10780*/  STL [R1+0x2f8], R17 ;  /* 0x0002f81101007387 */ /* 0x0083e80000100800 */
[----:B------:R-:W3:Y:S04]  /*10790*/  LDL R24, [R1+0xc64] ;  /* 0x000c640001187983 */ /* 0x000ee80000100800 */
[----:B------:R-:W3:Y:S04]  /*107a0*/  LDL R22, [R1+0xc68] ;  /* 0x000c680001167983 */ /* 0x000ee80000100800 */
[----:B-1----:R-:W3:Y:S01]  /*107b0*/  LDL R17, [R1+0xc28] ;  /* 0x000c280001117983 */ /* 0x002ee20000100800 */
[----:B------:R-:W-:Y:S01]  /*107c0*/  VIADD R37, R34, 0xffffffc8 ;  /* 0xffffffc822257836 */ /* 0x000fe20000000000 */
[----:B------:R-:W-:-:S02]  /*107d0*/  PRMT R16, RZ, 0x7610, R16 ;  /* 0x00007610ff107816 */ /* 0x000fc40000000010 */
[----:B------:R-:W-:Y:S01]  /*107e0*/  PRMT R18, RZ, 0x7610, R18 ;  /* 0x00007610ff127816 */ /* 0x000fe20000000012 */
[----:B------:R-:W3:Y:S01]  /*107f0*/  LDL R23, [R1+0x1294] ;  /* 0x0012940001177983 */ /* 0x000ee20000100800 */
[----:B------:R-:W-:Y:S01]  /*10800*/  ISETP.GE.U32.AND P3, PT, R37, 0x7fffff49, PT ;  /* 0x7fffff492500780c */ /* 0x000fe20003f66070 */
[----:B------:R-:W-:-:S05]  /*10810*/  VIADD R37, R34, 0xffffffc0 ;  /* 0xffffffc022257836 */ /* 0x000fca0000000000 */
[----:B------:R-:W-:Y:S01]  /*10820*/  ISETP.GE.U32.AND P1, PT, R37, 0x7fffff41, PT ;  /* 0x7fffff412500780c */ /* 0x000fe20003f26070 */
[----:B------:R-:W-:-:S05]  /*10830*/  VIADD R37, R34, 0xffffffb8 ;  /* 0xffffffb822257836 */ /* 0x000fca0000000000 */
[----:B------:R-:W-:Y:S01]  /*10840*/  ISETP.GE.U32.AND P4, PT, R37, 0x7fffff39, PT ;  /* 0x7fffff392500780c */ /* 0x000fe20003f86070 */
[----:B------:R-:W-:Y:S02]  /*10850*/  VIADD R37, R34, 0xffffffb0 ;  /* 0xffffffb022257836 */ /* 0x000fe40000000000 */
[----:B0-----:R-:W-:-:S03]  /*10860*/  @!P3 IMAD.MOV.U32 R28, RZ, RZ, R8 ;  /* 0x000000ffff1cb224 */ /* 0x001fc600078e0008 */
[----:B------:R-:W-:Y:S01]  /*10870*/  ISETP.GE.U32.AND P6, PT, R37, 0x7fffff31, PT ;  /* 0x7fffff312500780c */ /* 0x000fe20003fc6070 */
[----:B------:R-:W-:Y:S01]  /*10880*/  @!P3 IMAD.MOV.U32 R29, RZ, RZ, R21 ;  /* 0x000000ffff1db224 */ /* 0x000fe200078e0015 */
[----:B------:R-:W-:-:S04]  /*10890*/  PRMT R5, RZ, 0x7610, R5 ;  /* 0x00007610ff057816 */ /* 0x000fc80000000005 */
[----:B------:R-:W3:Y:S01]  /*108a0*/  @!P3 LDG.E.U8 R18, desc[UR18][R28.64] ;  /* 0x000000121c12b981 */ /* 0x000ee2000c1e1100 */
[----:B------:R-:W-:-:S03]  /*108b0*/  PRMT R9, RZ, 0x7610, R9 ;  /* 0x00007610ff097816 */ /* 0x000fc60000000009 */
[----:B----4-:R0:W-:Y:S04]  /*108c0*/  STL [R1+0x2f4], R20 ;  /* 0x0002f41401007387 */ /* 0x0101e80000100800 */
[----:B------:R-:W4:Y:S04]  /*108d0*/  LDL R8, [R1+0xca8] ;  /* 0x000ca80001087983 */ /* 0x000f280000100800 */
[----:B------:R-:W4:Y:S04]  /*108e0*/  LDL R21, [R1+0xca4] ;  /* 0x000ca40001157983 */ /* 0x000f280000100800 */
[----:B0-----:R-:W4:Y:S01]  /*108f0*/  LDL R20, [R1+0x1260] ;  /* 0x0012600001147983 */ /* 0x001f220000100800 */
[----:B--2---:R-:W-:-:S04]  /*10900*/  @!P1 LOP3.LUT R27, R27, R26, RZ, 0x3c, !PT ;  /* 0x0000001a1b1b9212 */ /* 0x004fc800078e3cff */
[----:B------:R-:W-:-:S04]  /*10910*/  @!P1 LOP3.LUT R26, R27, R26, RZ, 0x3c, !PT ;  /* 0x0000001a1b1a9212 */ /* 0x000fc800078e3cff */
[----:B------:R-:W-:-:S05]  /*10920*/  @!P1 LOP3.LUT R27, R27, R26, RZ, 0x3c, !PT ;  /* 0x0000001a1b1b9212 */ /* 0x000fca00078e3cff */
[----:B------:R3:W2:Y:S02]  /*10930*/  @!P1 LDG.E.U8 R16, desc[UR18][R26.64] ;  /* 0x000000121a109981 */ /* 0x0006a4000c1e1100 */
[----:B---3--:R-:W-:Y:S02]  /*10940*/  @!P4 IMAD.MOV.U32 R26, RZ, RZ, R17 ;  /* 0x000000ffff1ac224 */ /* 0x008fe400078e0011 */
[----:B------:R-:W-:Y:S02]  /*10950*/  @!P4 IMAD.MOV.U32 R27, RZ, RZ, R25 ;  /* 0x000000ffff1bc224 */ /* 0x000fe400078e0019 */
[----:B------:R-:W-:-:S03]  /*10960*/  @!P6 IMAD.MOV.U32 R25, RZ, RZ, R24 ;  /* 0x000000ffff19e224 */ /* 0x000fc600078e0018 */
[----:B------:R-:W3:Y:S01]  /*10970*/  @!P4 LDG.E.U8 R5, desc[UR18][R26.64] ;  /* 0x000000121a05c981 */ /* 0x000ee2000c1e1100 */
[----:B------:R-:W-:-:S05]  /*10980*/  @!P6 IMAD.MOV.U32 R24, RZ, RZ, R22 ;  /* 0x000000ffff18e224 */ /* 0x000fca00078e0016 */
[----:B------:R-:W4:Y:S01]  /*10990*/  @!P6 LDG.E.U8 R9, desc[UR18][R24.64] ;  /* 0x000000121809e981 */ /* 0x000f22000c1e1100 */
[----:B------:R-:W-:-:S05]  /*109a0*/  VIADD R37, R34, 0xffffffa8 ;  /* 0xffffffa822257836 */ /* 0x000fca0000000000 */
[----:B------:R-:W-:Y:S01]  /*109b0*/  ISETP.GE.U32.AND P5, PT, R37, 0x7fffff29, PT ;  /* 0x7fffff292500780c */ /* 0x000fe20003fa6070 */
[----:B------:R-:W-:-:S05]  /*109c0*/  VIADD R37, R34, 0xffffffa0 ;  /* 0xffffffa022257836 */ /* 0x000fca0000000000 */
[----:B------:R-:W-:Y:S01]  /*109d0*/  ISETP.GE.U32.AND P0, PT, R37, 0x7fffff21, PT ;  /* 0x7fffff212500780c */ /* 0x000fe20003f06070 */
[----:B------:R-:W-:-:S05]  /*109e0*/  VIADD R37, R34, 0xffffff98 ;  /* 0xffffff9822257836 */ /* 0x000fca0000000000 */
[----:B------:R-:W-:Y:S01]  /*109f0*/  ISETP.GE.U32.AND P3, PT, R37, 0x7fffff19, PT ;  /* 0x7fffff192500780c */ /* 0x000fe20003f66070 */
[----:B------:R-:W-:Y:S01]  /*10a00*/  VIADD R37, R34, 0xffffff90 ;  /* 0xffffff9022257836 */ /* 0x000fe20000000000 */
[----:B------:R0:W-:Y:S04]  /*10a10*/  STL [R1+0x2f0], R18 ;  /* 0x0002f01201007387 */ /* 0x0001e80000100800 */
[----:B------:R-:W-:Y:S01]  /*10a20*/  ISETP.GE.U32.AND P1, PT, R37, 0x7fffff11, PT ;  /* 0x7fffff112500780c */ /* 0x000fe20003f26070 */
[----:B------:R-:W-:Y:S01]  /*10a30*/  IMAD R37, R4, 0x5f, RZ ;  /* 0x0000005f04257824 */ /* 0x000fe200078e02ff */
[----:B0-----:R-:W4:Y:S01]  /*10a40*/  LDL R18, [R1+0x1228] ;  /* 0x0012280001127983 */ /* 0x001f220000100800 */
[----:B------:R-:W-:-:S03]  /*10a50*/  PRMT R19, RZ, 0x7610, R19 ;  /* 0x00007610ff137816 */ /* 0x000fc60000000013 */
[----:B--2---:R0:W-:Y:S04]  /*10a60*/  STL [R1+0x2ec], R16 ;  /* 0x0002ec1001007387 */ /* 0x0041e80000100800 */
[----:B------:R-:W2:Y:S04]  /*10a70*/  LDL R17, [R1+0x1160] ;  /* 0x0011600001117983 */ /* 0x000ea80000100800 */
[----:B0-----:R-:W2:Y:S04]  /*10a80*/  LDL R16, [R1+0x11b8] ;  /* 0x0011b80001107983 */ /* 0x001ea80000100800 */
[----:B---3--:R0:W-:Y:S02]  /*10a90*/  STL [R1+0x2e8], R5 ;  /* 0x0002e80501007387 */ /* 0x0081e40000100800 */
[----:B0-----:R-:W-:-:S05]  /*10aa0*/  IADD3 R5, P4, PT, R37, R2, RZ ;  /* 0x0000000225057210 */ /* 0x001fca0007f9e0ff */
[----:B------:R-:W-:Y:S04]  /*10ab0*/  STL [R1+0xce8], R5 ;  /* 0x000ce80501007387 */ /* 0x000fe80000100800 */
[----:B----4-:R0:W-:Y:S02]  /*10ac0*/  STL [R1+0x2e4], R9 ;  /* 0x0002e40901007387 */ /* 0x0101e40000100800 */
[----:B0-----:R-:W-:Y:S02]  /*10ad0*/  LEA.HI.X.SX32 R9, R37, R3, 0x1, P4 ;  /* 0x0000000325097211 */ /* 0x001fe400020f0eff */
[----:B------:R-:W-:Y:S01]  /*10ae0*/  ISETP.GE.AND P4, PT, R20, RZ, PT ;  /* 0x000000ff1400720c */ /* 0x000fe20003f86270 */
[----:B------:R-:W-:-:S05]  /*10af0*/  @!P5 IMAD.MOV.U32 R20, RZ, RZ, R8 ;  /* 0x000000ffff14d224 */ /* 0x000fca00078e0008 */
[----:B------:R-:W3:Y:S01]  /*10b00*/  @!P5 LDG.E.U8 R19, desc[UR18][R20.64] ;  /* 0x000000121413d981 */ /* 0x000ee2000c1e1100 */
[----:B------:R-:W-:Y:S02]  /*10b10*/  ISETP.GE.AND P6, PT, R23, RZ, PT ;  /* 0x000000ff1700720c */ /* 0x000fe40003fc6270 */
[----:B------:R-:W-:Y:S01]  /*10b20*/  ISETP.GE.AND P5, PT, R18, RZ, PT ;  /* 0x000000ff1200720c */ /* 0x000fe20003fa6270 */
[----:B------:R-:W-:Y:S01]  /*10b30*/  STL [R1+0xce4], R9 ;  /* 0x000ce40901007387 */ /* 0x000fe20000100800 */
[----:B------:R-:W-:Y:S01]  /*10b40*/  PRMT R0, RZ, 0x7610, R0 ;  /* 0x00007610ff007816 */ /* 0x000fe20000000000 */
[----:B------:R-:W-:Y:S02]  /*10b50*/  @!P0 IMAD.MOV.U32 R18, RZ, RZ, R5 ;  /* 0x000000ffff128224 */ /* 0x000fe400078e0005 */
[----:B------:R-:W4:Y:S06]  /*10b60*/  LDL.LU R8, [R1+0x3c] ;  /* 0x00003c0001087983 */ /* 0x000f2c0000300800 */
[----:B------:R-:W-:-:S02]  /*10b70*/  @!P6 IMAD.MOV R13, RZ, RZ, -R13 ;  /* 0x000000ffff0de224 */ /* 0x000fc400078e0a0d */
[----:B------:R-:W-:Y:S01]  /*10b80*/  @!P5 IMAD.MOV R15, RZ, RZ, -R15 ;  /* 0x000000ffff0fd224 */ /* 0x000fe200078e0a0f */
[----:B------:R-:W0:Y:S01]  /*10b90*/  S2R R33, SR_TID.X ;  /* 0x0000000000217919 */ /* 0x000e220000002100 */
[----:B---3--:R1:W-:Y:S02]  /*10ba0*/  STL [R1+0x2e0], R19 ;  /* 0x0002e01301007387 */ /* 0x0083e40000100800 */
[----:B-1----:R-:W-:-:S05]  /*10bb0*/  @!P0 IMAD.MOV.U32 R19, RZ, RZ, R9 ;  /* 0x000000ffff138224 */ /* 0x002fca00078e0009 */
[----:B------:R1:W3:Y:S01]  /*10bc0*/  @!P0 LDG.E.U8 R0, desc[UR18][R18.64] ;  /* 0x0000001212008981 */ /* 0x0002e2000c1e1100 */
[----:B--2---:R-:W-:-:S03]  /*10bd0*/  ISETP.GE.AND P0, PT, R16, RZ, PT ;  /* 0x000000ff1000720c */ /* 0x004fc60003f06270 */
[----:B------:R-:W-:Y:S04]  /*10be0*/  STL [R1+0x1538], R13 ;  /* 0x0015380d01007387 */ /* 0x000fe80000100800 */
[----:B------:R2:W-:Y:S04]  /*10bf0*/  STL [R1+0x153c], R15 ;  /* 0x00153c0f01007387 */ /* 0x0005e80000100800 */
[----:B------:R-:W3:Y:S04]  /*10c00*/  LDL.LU R16, [R1+0x38] ;  /* 0x0000380001107983 */ /* 0x000ee80000300800 */
[----:B------:R-:W3:Y:S01]  /*10c10*/  LDL.LU R21, [R1+0x34] ;  /* 0x0000340001157983 */ /* 0x000ee20000300800 */
[----:B------:R-:W-:Y:S01]  /*10c20*/  ISETP.GE.AND P5, PT, R17, RZ, PT ;  /* 0x000000ff1100720c */ /* 0x000fe20003fa6270 */
[----:B------:R-:W-:Y:S01]  /*10c30*/  @!P4 IMAD.MOV R12, RZ, RZ, -R12 ;  /* 0x000000ffff0cc224 */ /* 0x000fe200078e0a0c */
[----:B------:R-:W-:-:S02]  /*10c40*/  ISETP.NE.AND P4, PT, R11, RZ, PT ;  /* 0x000000ff0b00720c */ /* 0x000fc40003f85270 */
[----:B------:R-:W-:-:S04]  /*10c50*/  LOP3.LUT R11, RZ, R11, RZ, 0x33, !PT ;  /* 0x0000000bff0b7212 */ /* 0x000fc800078e33ff */
[----:B----4-:R-:W-:Y:S01]  /*10c60*/  SEL R37, R11, R8, !P4 ;  /* 0x000000080b257207 */ /* 0x010fe20006000000 */
[----:B------:R-:W-:Y:S01]  /*10c70*/  VIADD R8, R34, 0xffffff88 ;  /* 0xffffff8822087836 */ /* 0x000fe20000000000 */
[----:B0-----:R-:W-:-:S03]  /*10c80*/  LOP3.LUT R33, R33, 0x7f, RZ, 0xc0, !PT ;  /* 0x0000007f21217812 */ /* 0x001fc600078ec0ff */
[----:B------:R-:W-:Y:S02]  /*10c90*/  @!P5 IMAD.MOV R10, RZ, RZ, -R10 ;  /* 0x000000ffff0ad224 */ /* 0x000fe400078e0a0a */
[C---:B------:R-:W-:Y:S01]  /*10ca0*/  IMAD R17, R4.reuse, 0x67, RZ ;  /* 0x0000006704117824 */ /* 0x040fe200078e02ff */
[C---:B------:R-:W-:Y:S01]  /*10cb0*/  SEL R90, R11.reuse, R90, !P4 ;  /* 0x0000005a0b5a7207 */ /* 0x040fe20006000000 */
[C---:B-1----:R-:W-:Y:S01]  /*10cc0*/  IMAD R18, R4.reuse, 0x6f, RZ ;  /* 0x0000006f04127824 */ /* 0x042fe200078e02ff */
[C---:B------:R-:W-:Y:S02]  /*10cd0*/  SEL R88, R11.reuse, R88, !P4 ;  /* 0x000000580b587207 */ /* 0x040fe40006000000 */
[C---:B------:R-:W-:Y:S02]  /*10ce0*/  SEL R84, R11.reuse, R84, !P4 ;  /* 0x000000540b547207 */ /* 0x040fe40006000000 */
[----:B------:R-:W-:Y:S01]  /*10cf0*/  SEL R82, R11, R82, !P4 ;  /* 0x000000520b527207 */ /* 0x000fe20006000000 */
[----:B------:R-:W-:Y:S01]  /*10d00*/  IMAD R22, R37, UR11, RZ ;  /* 0x0000000b25167c24 */ /* 0x000fe2000f8e02ff */
[----:B------:R-:W-:Y:S01]  /*10d10*/  SEL R67, R11, R67, !P4 ;  /* 0x000000430b437207 */ /* 0x000fe20006000000 */
[----:B------:R-:W-:-:S02]  /*10d20*/  IMAD R9, R4, 0x77, RZ ;  /* 0x0000007704097824 */ /* 0x000fc400078e02ff */
[----:B------:R-:W-:Y:S01]  /*10d30*/  @!P0 IMAD.MOV R14, RZ, RZ, -R14 ;  /* 0x000000ffff0e8224 */ /* 0x000fe200078e0a0e */
[----:B------:R-:W-:-:S05]  /*10d40*/  SEL R39, R11, R91, !P4 ;  /* 0x0000005b0b277207 */ /* 0x000fca0006000000 */
[----:B------:R-:W-:Y:S01]  /*10d50*/  IMAD R39, R39, UR5, RZ ;  /* 0x0000000527277c24 */ /* 0x000fe2000f8e02ff */
[C---:B------:R-:W-:Y:S01]  /*10d60*/  SEL R91, R11.reuse, R43, !P4 ;  /* 0x0000002b0b5b7207 */ /* 0x040fe20006000000 */
[----:B------:R-:W-:Y:S01]  /*10d70*/  IMAD R43, R90, UR13, RZ ;  /* 0x0000000d5a2b7c24 */ /* 0x000fe2000f8e02ff */
[C---:B------:R-:W-:Y:S01]  /*10d80*/  SEL R5, R11.reuse, R49, !P4 ;  /* 0x000000310b057207 */ /* 0x040fe20006000000 */
[----:B------:R-:W-:Y:S01]  /*10d90*/  IMAD R49, R82, UR21, RZ ;  /* 0x0000001552317c24 */ /* 0x000fe2000f8e02ff */
[C---:B------:R-:W-:Y:S01]  /*10da0*/  SEL R69, R11.reuse, R69, !P4 ;  /* 0x000000450b457207 */ /* 0x040fe20006000000 */
[----:B------:R-:W0:Y:S01]  /*10db0*/  LDCU UR5, c[0x0][0x3b0] ;  /* 0x00007600ff0577ac */ /* 0x000e220008000800 */
[----:B------:R-:W-:-:S03]  /*10dc0*/  SEL R71, R11, R71, !P4 ;  /* 0x000000470b477207 */ /* 0x000fc60006000000 */
[----:B------:R-:W-:Y:S01]  /*10dd0*/  IMAD R69, R69, UR25, RZ ;  /* 0x0000001945457c24 */ /* 0x000fe2000f8e02ff */
[----:B------:R-:W-:Y:S01]  /*10de0*/  SEL R86, R11, R86, !P4 ;  /* 0x000000560b567207 */ /* 0x000fe20006000000 */
[----:B------:R-:W-:Y:S01]  /*10df0*/  IMAD R71, R71, UR27, RZ ;  /* 0x0000001b47477c24 */ /* 0x000fe2000f8e02ff */
[----:B------:R-:W-:Y:S01]  /*10e00*/  SEL R73, R11, R73, !P4 ;  /* 0x000000490b497207 */ /* 0x000fe20006000000 */
[----:B------:R-:W1:Y:S04]  /*10e10*/  LDCU UR13, c[0x0][0x3b0] ;  /* 0x00007600ff0d77ac */ /* 0x000e680008000800 */
[----:B------:R-:W-:Y:S01]  /*10e20*/  IMAD R73, R73, UR29, RZ ;  /* 0x0000001d49497c24 */ /* 0x000fe2000f8e02ff */
[C---:B------:R-:W-:Y:S02]  /*10e30*/  SEL R87, R11.reuse, R87, !P4 ;  /* 0x000000570b577207 */ /* 0x040fe40006000000 */
[----:B------:R-:W-:-:S02]  /*10e40*/  SEL R75, R11, R75, !P4 ;  /* 0x0000004b0b4b7207 */ /* 0x000fc40006000000 */
[----:B------:R-:W-:-:S03]  /*10e50*/  SEL R76, R11, R76, !P4 ;  /* 0x0000004c0b4c7207 */ /* 0x000fc60006000000 */
[----:B------:R-:W-:Y:S01]  /*10e60*/  IMAD R75, R75, UR31, RZ ;  /* 0x0000001f4b4b7c24 */ /* 0x000fe2000f8e02ff */
[C---:B--2---:R-:W-:Y:S01]  /*10e70*/  SEL R15, R11.reuse, R55, !P4 ;  /* 0x000000370b0f7207 */ /* 0x044fe20006000000 */
[----:B------:R-:W-:Y:S01]  /*10e80*/  IMAD R76, R76, UR33, RZ ;  /* 0x000000214c4c7c24 */ /* 0x000fe2000f8e02ff */
[----:B------:R-:W-:Y:S01]  /*10e90*/  SEL R78, R11, R78, !P4 ;  /* 0x0000004e0b4e7207 */ /* 0x000fe20006000000 */
[----:B------:R-:W-:Y:S01]  /*10ea0*/  IMAD R55, R87, UR14, RZ ;  /* 0x0000000e57377c24 */ /* 0x000fe2000f8e02ff */
[C---:B------:R-:W-:Y:S01]  /*10eb0*/  SEL R66, R11.reuse, R66, !P4 ;  /* 0x000000420b427207 */ /* 0x040fe20006000000 */
[----:B------:R-:W2:Y:S02]  /*10ec0*/  LDCU UR14, c[0x0][0x3b0] ;  /* 0x00007600ff0e77ac */ /* 0x000ea40008000800 */
[----:B------:R-:W-:Y:S01]  /*10ed0*/  IMAD R78, R78, UR35, RZ ;  /* 0x000000234e4e7c24 */ /* 0x000fe2000f8e02ff */
[C---:B------:R-:W-:Y:S01]  /*10ee0*/  SEL R64, R11.reuse, R64, !P4 ;  /* 0x000000400b407207 */ /* 0x040fe20006000000 */
[----:B------:R-:W-:Y:S01]  /*10ef0*/  IMAD R66, R66, UR37, RZ ;  /* 0x0000002542427c24 */ /* 0x000fe2000f8e02ff */
[----:B------:R-:W-:-:S02]  /*10f00*/  SEL R42, R11, R42, !P4 ;  /* 0x0000002a0b2a7207 */ /* 0x000fc40006000000 */
[C---:B------:R-:W-:Y:S01]  /*10f10*/  SEL R83, R11.reuse, R83, !P4 ;  /* 0x000000530b537207 */ /* 0x040fe20006000000 */
[----:B------:R-:W-:Y:S01]  /*10f20*/  IMAD R64, R64, UR39, RZ ;  /* 0x0000002740407c24 */ /* 0x000fe2000f8e02ff */
[C---:B------:R-:W-:Y:S01]  /*10f30*/  SEL R44, R11.reuse, R44, !P4 ;  /* 0x0000002c0b2c7207 */ /* 0x040fe20006000000 */
[----:B------:R-:W-:Y:S01]  /*10f40*/  IMAD R42, R42, UR41, RZ ;  /* 0x000000292a2a7c24 */ /* 0x000fe2000f8e02ff */
[C---:B------:R-:W-:Y:S02]  /*10f50*/  SEL R46, R11.reuse, R46, !P4 ;  /* 0x0000002e0b2e7207 */ /* 0x040fe40006000000 */
[C---:B------:R-:W-:Y:S01]  /*10f60*/  SEL R81, R11.reuse, R81, !P4 ;  /* 0x000000510b517207 */ /* 0x040fe20006000000 */
[----:B------:R-:W-:Y:S01]  /*10f70*/  IMAD R44, R44, UR43, RZ ;  /* 0x0000002b2c2c7c24 */ /* 0x000fe2000f8e02ff */
[C---:B------:R-:W-:Y:S01]  /*10f80*/  SEL R48, R11.reuse, R48, !P4 ;  /* 0x000000300b307207 */ /* 0x040fe20006000000 */
[----:B------:R-:W-:Y:S01]  /*10f90*/  IMAD R46, R46, UR45, RZ ;  /* 0x0000002d2e2e7c24 */ /* 0x000fe2000f8e02ff */
[----:B------:R-:W-:-:S02]  /*10fa0*/  SEL R92, R11, R92, !P4 ;  /* 0x0000005c0b5c7207 */ /* 0x000fc40006000000 */
[C---:B------:R-:W-:Y:S02]  /*10fb0*/  SEL R89, R11.reuse, R89, !P4 ;  /* 0x000000590b597207 */ /* 0x040fe40006000000 */
[C---:B------:R-:W-:Y:S02]  /*10fc0*/  SEL R68, R11.reuse, R68, !P4 ;  /* 0x000000440b447207 */ /* 0x040fe40006000000 */
[C---:B------:R-:W-:Y:S02]  /*10fd0*/  SEL R70, R11.reuse, R70, !P4 ;  /* 0x000000460b467207 */ /* 0x040fe40006000000 */
[C---:B------:R-:W-:Y:S02]  /*10fe0*/  SEL R72, R11.reuse, R72, !P4 ;  /* 0x000000480b487207 */ /* 0x040fe40006000000 */
[C---:B------:R-:W-:Y:S02]  /*10ff0*/  SEL R74, R11.reuse, R74, !P4 ;  /* 0x0000004a0b4a7207 */ /* 0x040fe40006000000 */
        /* <DEDUP_REMOVED lines=17> */
[C---:B------:R-:W-:Y:S01]  /*11110*/  SEL R38, R11.reuse, R38, !P4 ;  /* 0x000000260b267207 */ /* 0x040fe20006000000 */
[----:B---3--:R-:W-:Y:S04]  /*11120*/  STL [R1+0x2dc], R0 ;  /* 0x0002dc0001007387 */ /* 0x008fe80000100800 */
[----:B------:R-:W-:Y:S04]  /*11130*/  STL [R1+0x12c0], R4 ;  /* 0x0012c00401007387 */ /* 0x000fe80000100800 */
[----:B------:R-:W-:Y:S04]  /*11140*/  STL [R1+0x131c], R4 ;  /* 0x00131c0401007387 */ /* 0x000fe80000100800 */
[----:B------:R-:W-:Y:S04]  /*11150*/  STL [R1+0x1334], R4 ;  /* 0x0013340401007387 */ /* 0x000fe80000100800 */
[----:B------:R-:W-:Y:S04]  /*11160*/  STL [R1+0x1368], R4 ;  /* 0x0013680401007387 */ /* 0x000fe80000100800 */
[----:B------:R-:W-:Y:S04]  /*11170*/  STL [R1+0x13a0], R4 ;  /* 0x0013a00401007387 */ /* 0x000fe80000100800 */
[----:B------:R-:W-:Y:S01]  /*11180*/  STL [R1+0x13d8], R4 ;  /* 0x0013d80401007387 */ /* 0x000fe20000100800 */
[----:B------:R-:W-:-:S03]  /*11190*/  SEL R16, R11, R16, !P4 ;  /* 0x000000100b107207 */ /* 0x000fc60006000000 */
[----:B------:R-:W-:Y:S04]  /*111a0*/  STL [R1+0x1410], R4 ;  /* 0x0014100401007387 */ /* 0x000fe80000100800 */
[----:B------:R-:W-:Y:S04]  /*111b0*/  STL [R1+0x1490], R4 ;  /* 0x0014900401007387 */ /* 0x000fe80000100800 */
[----:B------:R-:W-:Y:S04]  /*111c0*/  STL [R1+0x1624], R4 ;  /* 0x0016240401007387 */ /* 0x000fe80000100800 */
[----:B------:R-:W-:Y:S04]  /*111d0*/  STL [R1+0x163c], R8 ;  /* 0x00163c0801007387 */ /* 0x000fe80000100800 */
[----:B------:R-:W-:Y:S04]  /*111e0*/  STL [R1+0x1640], R34 ;  /* 0x0016402201007387 */ /* 0x000fe80000100800 */
[----:B------:R-:W-:Y:S04]  /*111f0*/  STL [R1+0x1540], R33 ;  /* 0x0015402101007387 */ /* 0x000fe80000100800 */
[----:B------:R3:W-:Y:S01]  /*11200*/  STL [R1+0x1544], R10 ;  /* 0x0015440a01007387 */ /* 0x0007e20000100800 */
[----:B------:R-:W-:-:S03]  /*11210*/  SEL R37, R11, R21, !P4 ;  /* 0x000000150b257207 */ /* 0x000fc60006000000 */
[----:B------:R-:W-:Y:S01]  /*11220*/  STL [R1+0x1548], R11 ;  /* 0x0015480b01007387 */ /* 0x000fe20000100800 */
[----:B---3--:R-:W-:Y:S01]  /*11230*/  SEL R10, R11, R59, !P4 ;  /* 0x0000003b0b0a7207 */ /* 0x008fe20006000000 */
[----:B------:R-:W-:Y:S01]  /*11240*/  IMAD R59, R16, UR11, RZ ;  /* 0x0000000b103b7c24 */ /* 0x000fe2000f8e02ff */
[CC--:B------:R-:W-:Y:S01]  /*11250*/  IADD3 R16, P5, PT, R17.reuse, R2.reuse, RZ ;  /* 0x0000000211107210 */ /* 0x0c0fe20007fbe0ff */
[----:B------:R-:W-:Y:S03]  /*11260*/  STL [R1+0x15ac], R90 ;  /* 0x0015ac5a01007387 */ /* 0x000fe60000100800 */
[----:B------:R-:W-:Y:S01]  /*11270*/  LEA.HI.X.SX32 R17, R17, R3, 0x1, P5 ;  /* 0x0000000311117211 */ /* 0x000fe200028f0eff */
[----:B------:R-:W-:Y:S01]  /*11280*/  STL [R1+0x15a4], R88 ;  /* 0x0015a45801007387 */ /* 0x000fe20000100800 */
[----:B------:R-:W-:Y:S01]  /*11290*/  IADD3 R21, P5, PT, R18, R2, RZ ;  /* 0x0000000212157210 */ /* 0x000fe20007fbe0ff */
[----:B------:R-:W-:-:S02]  /*112a0*/  VIADD R0, R34, 0x7f ;  /* 0x0000007f22007836 */ /* 0x000fc40000000000 */
[----:B------:R-:W-:Y:S01]  /*112b0*/  STL [R1+0x160c], R84 ;  /* 0x00160c5401007387 */ /* 0x000fe20000100800 */
[----:B------:R-:W-:-:S03]  /*112c0*/  LEA.HI.X.SX32 R18, R18, R3, 0x1, P5 ;  /* 0x0000000312127211 */ /* 0x000fc600028f0eff */
[----:B------:R-:W-:Y:S04]  /*112d0*/  STL [R1+0x1608], R82 ;  /* 0x0016085201007387 */ /* 0x000fe80000100800 */
[----:B------:R-:W-:Y:S01]  /*112e0*/  STL [R1+0x1558], R67 ;  /* 0x0015584301007387 */ /* 0x000fe20000100800 */
[----:B------:R-:W-:-:S03]  /*112f0*/  IADD3 R19, P5, PT, R9, R2, RZ ;  /* 0x0000000209137210 */ /* 0x000fc60007fbe0ff */
[----:B------:R-:W-:Y:S01]  /*11300*/  STL [R1+0x268], R16 ;  /* 0x0002681001007387 */ /* 0x000fe20000100800 */
[----:B------:R-:W-:-:S03]  /*11310*/  ISETP.GT.AND P0, PT, R0, 0x7f, PT ;  /* 0x0000007f0000780c */ /* 0x000fc60003f04270 */
[----:B------:R-:W-:Y:S01]  /*11320*/  STL [R1+0x154c], R16 ;  /* 0x00154c1001007387 */ /* 0x000fe20000100800 */
[----:B------:R-:W-:-:S03]  /*11330*/  IMAD R0, R4, 0x7f, RZ ;  /* 0x0000007f04007824 */ /* 0x000fc600078e02ff */
[----:B------:R-:W-:Y:S04]  /*11340*/  STL [R1+0x264], R17 ;  /* 0x0002641101007387 */ /* 0x000fe80000100800 */
[----:B------:R-:W-:Y:S01]  /*11350*/  STL [R1+0x1550], R17 ;  /* 0x0015501101007387 */ /* 0x000fe20000100800 */
[----:B------:R-:W-:-:S03]  /*11360*/  LEA.HI.X.SX32 R20, R9, R3, 0x1, P5 ;  /* 0x0000000309147211 */ /* 0x000fc600028f0eff */
        /* <DEDUP_REMOVED lines=21> */
[----:B------:R-:W-:-:S03]  /*114c0*/  LEA.HI.X.SX32 R0, R0, R3, 0x1, P5 ;  /* 0x0000000300007211 */ /* 0x000fc600028f0eff */
        /* <DEDUP_REMOVED lines=9> */
[----:B------:R3:W-:Y:S04]  /*11560*/  STL [R1+0x156c], R0 ;  /* 0x00156c0001007387 */ /* 0x0007e80000100800 */
[----:B------:R-:W-:Y:S04]  /*11570*/  STL [R1+0x1370], R3 ;  /* 0x0013700301007387 */ /* 0x000fe80000100800 */
[----:B------:R-:W-:Y:S01]  /*11580*/  STL [R1+0x1384], R3 ;  /* 0x0013840301007387 */ /* 0x000fe20000100800 */
[----:B------:R-:W-:-:S03]  /*11590*/  IMAD R37, R37, UR11, RZ ;  /* 0x0000000b25257c24 */ /* 0x000fc6000f8e02ff */
[----:B------:R-:W-:Y:S01]  /*115a0*/  STL [R1+0x13a8], R3 ;  /* 0x0013a80301007387 */ /* 0x000fe20000100800 */
[----:B---3--:R-:W-:-:S03]  /*115b0*/  IADD3 R0, P5, PT, R22, R7, RZ ;  /* 0x0000000716007210 */ /* 0x008fc60007fbe0ff */
        /* <DEDUP_REMOVED lines=8> */
[----:B------:R3:W-:Y:S04]  /*11640*/  STL [R1+0x288], R0 ;  /* 0x0002880001007387 */ /* 0x0007e80000100800 */
[----:B------:R-:W-:Y:S01]  /*11650*/  STL [R1+0x2c8], R4 ;  /* 0x0002c80401007387 */ /* 0x000fe20000100800 */
[----:B---3--:R-:W-:-:S02]  /*11660*/  LEA.HI.X.SX32 R0, R22, R6, 0x1, P5 ;  /* 0x0000000616007211 */ /* 0x008fc400028f0eff */
[----:B------:R-:W-:-:S03]  /*11670*/  IADD3 R3, P5, PT, R39, R7, RZ ;  /* 0x0000000727037210 */ /* 0x000fc60007fbe0ff */
[----:B------:R3:W-:Y:S01]  /*11680*/  STL [R1+0x284], R0 ;  /* 0x0002840001007387 */ /* 0x0007e20000100800 */
[----:B------:R-:W-:Y:S02]  /*11690*/  ISETP.LT.AND P0, PT, R33, R34, P0 ;  /* 0x000000222100720c */ /* 0x000fe40000701270 */
[----:B------:R-:W-:Y:S01]  /*116a0*/  SEL R34, R11, R45, !P4 ;  /* 0x0000002d0b227207 */ /* 0x000fe20006000000 */
[----:B------:R-:W-:Y:S01]  /*116b0*/  STL [R1+0x328], R3 ;  /* 0x0003280301007387 */ /* 0x000fe20000100800 */
[----:B---3--:R-:W-:Y:S01]  /*116c0*/  LEA.HI.X.SX32 R0, R37, R6, 0x1, P6 ;  /* 0x0000000625007211 */ /* 0x008fe200030f0eff */
[----:B------:R-:W-:Y:S01]  /*116d0*/  IMAD R45, R88, UR15, RZ ;  /* 0x0000000f582d7c24 */ /* 0x000fe2000f8e02ff */
[----:B------:R-:W-:Y:S02]  /*116e0*/  IADD3 R4, P6, PT, R43, R7, RZ ;  /* 0x000000072b047210 */ /* 0x000fe40007fde0ff */
[C---:B------:R-:W-:Y:S01]  /*116f0*/  SEL R8, R11.reuse, R47, !P4 ;  /* 0x0000002f0b087207 */ /* 0x040fe20006000000 */
[----:B------:R3:W-:Y:S01]  /*11700*/  STL [R1+0x2c4], R0 ;  /* 0x0002c40001007387 */ /* 0x0007e20000100800 */
[----:B------:R-:W-:Y:S01]  /*11710*/  IMAD R47, R84, UR17, RZ ;  /* 0x00000011542f7c24 */ /* 0x000fe2000f8e02ff */
[----:B------:R-:W-:-:S02]  /*11720*/  SEL R33, R11, R51, !P4 ;  /* 0x000000330b217207 */ /* 0x000fc40006000000 */
[C---:B------:R-:W-:Y:S01]  /*11730*/  SEL R12, R11.reuse, R12, !P4 ;  /* 0x0000000c0b0c7207 */ /* 0x040fe20006000000 */
[----:B------:R4:W-:Y:S01]  /*11740*/  STL [R1+0x368], R4 ;  /* 0x0003680401007387 */ /* 0x0009e20000100800 */
[----:B------:R-:W-:Y:S01]  /*11750*/  SEL R14, R11, R14, !P4 ;  /* 0x0000000e0b0e7207 */ /* 0x000fe20006000000 */
[----:B------:R-:W-:Y:S02]  /*11760*/  IMAD R48, R48, UR47, RZ ;  /* 0x0000002f30307c24 */ /* 0x000fe4000f8e02ff */
[----:B------:R-:W-:Y:S01]  /*11770*/  IMAD R62, R62, UR49, RZ ;  /* 0x000000313e3e7c24 */ /* 0x000fe2000f8e02ff */
[----:B---3--:R-:W-:Y:S01]  /*11780*/  LEA.HI.X.SX32 R0, R39, R6, 0x1, P5 ;  /* 0x0000000627007211 */ /* 0x008fe200028f0eff */
[----:B------:R-:W-:Y:S02]  /*11790*/  IMAD R52, R52, UR51, RZ ;  /* 0x0000003334347c24 */ /* 0x000fe4000f8e02ff */
[----:B------:R-:W-:Y:S02]  /*117a0*/  IMAD R54, R54, UR53, RZ ;  /* 0x0000003536367c24 */ /* 0x000fe4000f8e02ff */
[----:B------:R-:W-:Y:S01]  /*117b0*/  IMAD R56, R56, UR55, RZ ;  /* 0x0000003738387c24 */ /* 0x000fe2000f8e02ff */
[----:B----4-:R-:W-:Y:S01]  /*117c0*/  IADD3 R4, P5, PT, R45, R7, RZ ;  /* 0x000000072d047210 */ /* 0x010fe20007fbe0ff */
[----:B------:R3:W-:Y:S01]  /*117d0*/  STL [R1+0x324], R0 ;  /* 0x0003240001007387 */ /* 0x0007e20000100800 */
[----:B------:R-:W-:-:S02]  /*117e0*/  IMAD R58, R58, UR57, RZ ;  /* 0x000000393a3a7c24 */ /* 0x000fc4000f8e02ff */
[----:B------:R-:W-:Y:S01]  /*117f0*/  IMAD R60, R60, UR59, RZ ;  /* 0x0000003b3c3c7c24 */ /* 0x000fe2000f8e02ff */
[----:B------:R-:W-:Y:S01]  /*11800*/  STL [R1+0x3a8], R4 ;  /* 0x0003a80401007387 */ /* 0x000fe20000100800 */
[----:B------:R-:W-:Y:S02]  /*11810*/  IMAD R50, R50, UR61, RZ ;  /* 0x0000003d32327c24 */ /* 0x000fe4000f8e02ff */
[----:B------:R-:W-:Y:S02]  /*11820*/  IMAD R41, R41, UR62, RZ ;  /* 0x0000003e29297c24 */ /* 0x000fe4000f8e02ff */
[----:B------:R-:W-:Y:S01]  /*11830*/  IMAD R40, R40, UR63, RZ ;  /* 0x0000003f28287c24 */ /* 0x000fe2000f8e02ff */
[----:B---3--:R-:W-:Y:S01]  /*11840*/  LEA.HI.X.SX32 R0, R43, R6, 0x1, P6 ;  /* 0x000000062b007211 */ /* 0x008fe200030f0eff */
[----:B------:R-:W-:Y:S01]  /*11850*/  IMAD R38, R38, UR64, RZ ;  /* 0x0000004026267c24 */ /* 0x000fe2000f8e02ff */
[----:B------:R-:W-:Y:S01]  /*11860*/  IADD3 R9, P6, PT, R47, R7, RZ ;  /* 0x000000072f097210 */ /* 0x000fe20007fde0ff */
[----:B------:R-:W-:-:S02]  /*11870*/  IMAD R92, R92, UR11, RZ ;  /* 0x0000000b5c5c7c24 */ /* 0x000fc4000f8e02ff */
[----:B------:R-:W-:Y:S01]  /*11880*/  IMAD R57, R86, UR12, RZ ;  /* 0x0000000c56397c24 */ /* 0x000fe2000f8e02ff */
[----:B------:R3:W-:Y:S01]  /*11890*/  STL [R1+0x364], R0 ;  /* 0x0003640001007387 */ /* 0x0007e20000100800 */
[----:B------:R-:W-:Y:S02]  /*118a0*/  IMAD R51, R67, UR23, RZ ;  /* 0x0000001743337c24 */ /* 0x000fe4000f8e02ff */
[----:B------:R-:W-:Y:S01]  /*118b0*/  IMAD R53, R89, UR16, RZ ;  /* 0x0000001059357c24 */ /* 0x000fe2000f8e02ff */
[----:B------:R4:W-:Y:S01]  /*118c0*/  STL [R1+0x3e8], R9 ;  /* 0x0003e80901007387 */ /* 0x0009e20000100800 */
[----:B------:R-:W-:Y:S01]  /*118d0*/  IMAD R12, R12, UR65, RZ ;  /* 0x000000410c0c7c24 */ /* 0x000fe2000f8e02ff */
[----:B------:R-:W-:Y:S01]  /*118e0*/  PRMT R2, RZ, 0x7610, R2 ;  /* 0x00007610ff027816 */ /* 0x000fe20000000002 */
[----:B------:R-:W-:Y:S01]  /*118f0*/  IMAD R14, R14, UR66, RZ ;  /* 0x000000420e0e7c24 */ /* 0x000fe2000f8e02ff */
[----:B------:R-:W0:Y:S01]  /*11900*/  LDCU UR12, c[0x0][0x3b0] ;  /* 0x00007600ff0c77ac */ /* 0x000e220008000800 */
[----:B---3--:R-:W-:-:S02]  /*11910*/  LEA.HI.X.SX32 R0, R45, R6, 0x1, P5 ;  /* 0x000000062d007211 */ /* 0x008fc400028f0eff */
[----:B------:R-:W-:Y:S01]  /*11920*/  IADD3 R85, P5, PT, R49, R7, RZ ;  /* 0x0000000731557210 */ /* 0x000fe20007fbe0ff */
[----:B------:R-:W-:Y:S01]  /*11930*/  IMAD R37, R79, UR36, RZ ;  /* 0x000000244f257c24 */ /* 0x000fe2000f8e02ff */
[----:B------:R-:W3:Y:S01]  /*11940*/  LDCU UR15, c[0x0][0x3b0] ;  /* 0x00007600ff0f77ac */ /* 0x000ee20008000800 */
[----:B------:R1:W-:Y:S01]  /*11950*/  STL [R1+0x3a4], R0 ;  /* 0x0003a40001007387 */ /* 0x0003e20000100800 */
[----:B----4-:R-:W-:-:S03]  /*11960*/  LEA.HI.X.SX32 R9, R49, R6, 0x1, P5 ;  /* 0x0000000631097211 */ /* 0x010fc600028f0eff */
[----:B------:R-:W-:Y:S01]  /*11970*/  STL [R1+0x428], R85 ;  /* 0x0004285501007387 */ /* 0x000fe20000100800 */
[----:B-1----:R-:W-:Y:S02]  /*11980*/  LEA.HI.X.SX32 R0, R47, R6, 0x1, P6 ;  /* 0x000000062f007211 */ /* 0x002fe400030f0eff */
[----:B------:R-:W-:-:S03]  /*11990*/  IADD3 R35, P6, PT, R51, R7, RZ ;  /* 0x0000000733237210 */ /* 0x000fc60007fde0ff */
[----:B------:R1:W-:Y:S01]  /*119a0*/  STL [R1+0x3e4], R0 ;  /* 0x0003e40001007387 */ /* 0x0003e20000100800 */
[----:B------:R-:W-:-:S03]  /*119b0*/  LEA.HI.X.SX32 R93, R51, R6, 0x1, P6 ;  /* 0x00000006335d7211 */ /* 0x000fc600030f0eff */
[----:B------:R4:W-:Y:S01]  /*119c0*/  STL [R1+0x424], R9 ;  /* 0x0004240901007387 */ /* 0x0009e20000100800 */
[----:B-1----:R-:W-:-:S03]  /*119d0*/  IADD3 R0, P5, PT, R69, R7, RZ ;  /* 0x0000000745007210 */ /* 0x002fc60007fbe0ff */
[----:B------:R-:W-:Y:S01]  /*119e0*/  STL [R1+0x468], R35 ;  /* 0x0004682301007387 */ /* 0x000fe20000100800 */
[----:B----4-:R-:W-:-:S03]  /*119f0*/  IADD3 R9, P6, PT, R71, R7, RZ ;  /* 0x0000000747097210 */ /* 0x010fc60007fde0ff */
[----:B------:R1:W-:Y:S04]  /*11a00*/  STL [R1+0x4a8], R0 ;  /* 0x0004a80001007387 */ /* 0x0003e80000100800 */
[----:B------:R-:W-:Y:S04]  /*11a10*/  STL [R1+0x159c], R86 ;  /* 0x00159c5601007387 */ /* 0x000fe80000100800 */
[----:B------:R-:W-:Y:S01]  /*11a20*/  STL [R1+0x1570], R69 ;  /* 0x0015704501007387 */ /* 0x000fe20000100800 */
[----:B-1----:R-:W-:-:S03]  /*11a30*/  LEA.HI.X.SX32 R0, R69, R6, 0x1, P5 ;  /* 0x0000000645007211 */ /* 0x002fc600028f0eff */
[----:B------:R-:W-:Y:S04]  /*11a40*/  STL [R1+0x4e8], R9 ;  /* 0x0004e80901007387 */ /* 0x000fe80000100800 */
[----:B------:R-:W-:Y:S04]  /*11a50*/  STL [R1+0x464], R93 ;  /* 0x0004645d01007387 */ /* 0x000fe80000100800 */
[----:B------:R1:W-:Y:S04]  /*11a60*/  STL [R1+0x4a4], R0 ;  /* 0x0004a40001007387 */ /* 0x0003e80000100800 */
[----:B------:R-:W-:Y:S01]  /*11a70*/  STL [R1+0x1610], R87 ;  /* 0x0016105701007387 */ /* 0x000fe20000100800 */
[----:B-1----:R-:W-:-:S05]  /*11a80*/  IADD3 R0, P5, PT, R73, R7, RZ ;  /* 0x0000000749007210 */ /* 0x002fca0007fbe0ff */
[----:B------:R1:W-:Y:S04]  /*11a90*/  STL [R1+0x528], R0 ;  /* 0x0005280001007387 */ /* 0x0003e80000100800 */
[----:B------:R-:W-:Y:S01]  /*11aa0*/  STL [R1+0x1574], R71 ;  /* 0x0015744701007387 */ /* 0x000fe20000100800 */
[----:B-1----:R-:W-:Y:S02]  /*11ab0*/  LEA.HI.X.SX32 R0, R71, R6, 0x1, P6 ;  /* 0x0000000647007211 */ /* 0x002fe400030f0eff */
[----:B------:R-:W-:-:S03]  /*11ac0*/  IADD3 R87, P6, PT, R75, R7, RZ ;  /* 0x000000074b577210 */ /* 0x000fc60007fde0ff */
[----:B------:R1:W-:Y:S04]  /*11ad0*/  STL [R1+0x4e4], R0 ;  /* 0x0004e40001007387 */ /* 0x0003e80000100800 */
[----:B------:R-:W-:Y:S01]  /*11ae0*/  STL [R1+0x1578], R73 ;  /* 0x0015784901007387 */ /* 0x000fe20000100800 */
[----:B-1----:R-:W-:Y:S02]  /*11af0*/  LEA.HI.X.SX32 R0, R73, R6, 0x1, P5 ;  /* 0x0000000649007211 */ /* 0x002fe400028f0eff */
[----:B------:R-:W-:-:S03]  /*11b00*/  IADD3 R84, P5, PT, R76, R7, RZ ;  /* 0x000000074c547210 */ /* 0x000fc60007fbe0ff */
[----:B------:R1:W-:Y:S01]  /*11b10*/  STL [R1+0x524], R0 ;  /* 0x0005240001007387 */ /* 0x0003e20000100800 */
[----:B------:R-:W-:-:S03]  /*11b20*/  LEA.HI.X.SX32 R9, R76, R6, 0x1, P5 ;  /* 0x000000064c097211 */ /* 0x000fc600028f0eff */
[----:B------:R-:W-:Y:S01]  /*11b30*/  STL [R1+0x568], R87 ;  /* 0x0005685701007387 */ /* 0x000fe20000100800 */
[----:B-1----:R-:W-:-:S03]  /*11b40*/  LEA.HI.X.SX32 R0, R75, R6, 0x1, P6 ;  /* 0x000000064b007211 */ /* 0x002fc600030f0eff */
[----:B------:R-:W-:Y:S01]  /*11b50*/  STL [R1+0x157c], R75 ;  /* 0x00157c4b01007387 */ /* 0x000fe20000100800 */
[----:B------:R-:W-:-:S03]  /*11b60*/  IADD3 R82, P6, PT, R78, R7, RZ ;  /* 0x000000074e527210 */ /* 0x000fc60007fde0ff */
[----:B------:R-:W-:Y:S04]  /*11b70*/  STL [R1+0x5a8], R84 ;  /* 0x0005a85401007387 */ /* 0x000fe80000100800 */
[----:B------:R1:W-:Y:S04]  /*11b80*/  STL [R1+0x564], R0 ;  /* 0x0005640001007387 */ /* 0x0003e80000100800 */
[----:B------:R-:W-:Y:S01]  /*11b90*/  STL [R1+0x1600], R76 ;  /* 0x0016004c01007387 */ /* 0x000fe20000100800 */
[----:B-1----:R-:W-:-:S03]  /*11ba0*/  IADD3 R0, P5, PT, R66, R7, RZ ;  /* 0x0000000742007210 */ /* 0x002fc60007fbe0ff */
[----:B------:R1:W-:Y:S04]  /*11bb0*/  STL [R1+0x5a4], R9 ;  /* 0x0005a40901007387 */ /* 0x0003e80000100800 */
[----:B------:R-:W-:Y:S04]  /*11bc0*/  STL [R1+0x5e8], R82 ;  /* 0x0005e85201007387 */ /* 0x000fe80000100800 */
[----:B------:R4:W-:Y:S01]  /*11bd0*/  STL [R1+0x628], R0 ;  /* 0x0006280001007387 */ /* 0x0009e20000100800 */
[----:B-1----:R-:W-:-:S03]  /*11be0*/  LEA.HI.X.SX32 R9, R78, R6, 0x1, P6 ;  /* 0x000000064e097211 */ /* 0x002fc600030f0eff */
[----:B------:R-:W-:Y:S04]  /*11bf0*/  STL [R1+0x1594], R83 ;  /* 0x0015945301007387 */ /* 0x000fe80000100800 */
[----:B------:R1:W-:Y:S01]  /*11c00*/  STL [R1+0x1604], R78 ;  /* 0x0016044e01007387 */ /* 0x0003e20000100800 */
[----:B----4-:R-:W-:-:S03]  /*11c10*/  IADD3 R0, P6, PT, R64, R7, RZ ;  /* 0x0000000740007210 */ /* 0x010fc60007fde0ff */
[----:B------:R4:W-:Y:S04]  /*11c20*/  STL [R1+0x5e4], R9 ;  /* 0x0005e40901007387 */ /* 0x0009e80000100800 */
[----:B------:R-:W-:Y:S01]  /*11c30*/  STL [R1+0x15f8], R66 ;  /* 0x0015f84201007387 */ /* 0x000fe20000100800 */
[-C--:B-1----:R-:W-:Y:S02]  /*11c40*/  LEA.HI.X.SX32 R78, R66, R6.reuse, 0x1, P5 ;  /* 0x00000006424e7211 */ /* 0x082fe400028f0eff */
[C---:B------:R-:W-:Y:S01]  /*11c50*/  IADD3 R76, P5, PT, R42.reuse, R7, RZ ;  /* 0x000000072a4c7210 */ /* 0x040fe20007fbe0ff */
[----:B------:R1:W-:Y:S04]  /*11c60*/  STL [R1+0x668], R0 ;  /* 0x0006680001007387 */ /* 0x0003e80000100800 */
[----:B------:R-:W-:Y:S01]  /*11c70*/  STL [R1+0x624], R78 ;  /* 0x0006244e01007387 */ /* 0x000fe20000100800 */
[----:B----4-:R-:W-:-:S03]  /*11c80*/  LEA.HI.X.SX32 R9, R42, R6, 0x1, P5 ;  /* 0x000000062a097211 */ /* 0x010fc600028f0eff */
[----:B------:R-:W-:Y:S01]  /*11c90*/  STL [R1+0x158c], R81 ;  /* 0x00158c5101007387 */ /* 0x000fe20000100800 */
[----:B-1----:R-:W-:-:S03]  /*11ca0*/  LEA.HI.X.SX32 R0, R64, R6, 0x1, P6 ;  /* 0x0000000640007211 */ /* 0x002fc600030f0eff */
[----:B------:R-:W-:Y:S01]  /*11cb0*/  STL [R1+0x6a8], R76 ;  /* 0x0006a84c01007387 */ /* 0x000fe20000100800 */
[----:B------:R-:W-:-:S03]  /*11cc0*/  IADD3 R11, P6, PT, R44, R7, RZ ;  /* 0x000000072c0b7210 */ /* 0x000fc60007fde0ff */
[----:B------:R-:W-:Y:S04]  /*11cd0*/  STL [R1+0x15f4], R64 ;  /* 0x0015f44001007387 */ /* 0x000fe80000100800 */
[----:B------:R1:W-:Y:S04]  /*11ce0*/  STL [R1+0x664], R0 ;  /* 0x0006640001007387 */ /* 0x0003e80000100800 */
[----:B------:R4:W-:Y:S01]  /*11cf0*/  STL [R1+0x6e8], R11 ;  /* 0x0006e80b01007387 */ /* 0x0009e20000100800 */
[----:B-1----:R-:W-:-:S03]  /*11d00*/  IADD3 R0, P5, PT, R46, R7, RZ ;  /* 0x000000072e007210 */ /* 0x002fc60007fbe0ff */
[----:B------:R1:W-:Y:S01]  /*11d10*/  STL [R1+0x6a4], R9 ;  /* 0x0006a40901007387 */ /* 0x0003e20000100800 */
[----:B----4-:R-:W-:-:S03]  /*11d20*/  LEA.HI.X.SX32 R11, R44, R6, 0x1, P6 ;  /* 0x000000062c0b7211 */ /* 0x010fc600030f0eff */
[----:B------:R-:W-:Y:S04]  /*11d30*/  STL [R1+0x15fc], R68 ;  /* 0x0015fc4401007387 */ /* 0x000fe80000100800 */
[----:B------:R4:W-:Y:S01]  /*11d40*/  STL [R1+0x728], R0 ;  /* 0x0007280001007387 */ /* 0x0009e20000100800 */
[----:B-1----:R-:W-:-:S03]  /*11d50*/  IADD3 R9, P6, PT, R48, R7, RZ ;  /* 0x0000000730097210 */ /* 0x002fc60007fde0ff */
[----:B------:R-:W-:Y:S01]  /*11d60*/  STL [R1+0x6e4], R11 ;  /* 0x0006e40b01007387 */ /* 0x000fe20000100800 */
[----:B----4-:R-:W-:-:S03]  /*11d70*/  LEA.HI.X.SX32 R0, R46, R6, 0x1, P5 ;  /* 0x000000062e007211 */ /* 0x010fc600028f0eff */
[----:B------:R-:W-:Y:S01]  /*11d80*/  STL [R1+0x768], R9 ;  /* 0x0007680901007387 */ /* 0x000fe20000100800 */
[----:B------:R-:W-:-:S03]  /*11d90*/  IADD3 R66, P5, PT, R62, R7, RZ ;  /* 0x000000073e427210 */ /* 0x000fc60007fbe0ff */
[----:B------:R1:W-:Y:S01]  /*11da0*/  STL [R1+0x724], R0 ;  /* 0x0007240001007387 */ /* 0x0003e20000100800 */
[----:B------:R-:W-:Y:S01]  /*11db0*/  IMAD R47, R68, UR24, RZ ;  /* 0x00000018442f7c24 */ /* 0x000fe2000f8e02ff */
[-C--:B------:R-:W-:Y:S02]  /*11dc0*/  LEA.HI.X.SX32 R68, R62, R6.reuse, 0x1, P5 ;  /* 0x000000063e447211 */ /* 0x080fe400028f0eff */
[----:B------:R-:W-:Y:S01]  /*11dd0*/  STL [R1+0x7a8], R66 ;  /* 0x0007a84201007387 */ /* 0x000fe20000100800 */
[----:B-1----:R-:W-:Y:S02]  /*11de0*/  LEA.HI.X.SX32 R0, R48, R6, 0x1, P6 ;  /* 0x0000000630007211 */ /* 0x002fe400030f0eff */
[----:B------:R-:W-:-:S03]  /*11df0*/  IADD3 R64, P6, PT, R52, R7, RZ ;  /* 0x0000000734407210 */ /* 0x000fc60007fde0ff */
[----:B------:R1:W-:Y:S01]  /*11e00*/  STL [R1+0x764], R0 ;  /* 0x0007640001007387 */ /* 0x0003e20000100800 */
[----:B------:R-:W-:-:S03]  /*11e10*/  LEA.HI.X.SX32 R9, R52, R6, 0x1, P6 ;  /* 0x0000000634097211 */ /* 0x000fc600030f0eff */
[----:B------:R4:W-:Y:S01]  /*11e20*/  STL [R1+0x15f0], R62 ;  /* 0x0015f03e01007387 */ /* 0x0009e20000100800 */
[----:B-1----:R-:W-:-:S03]  /*11e30*/  IADD3 R0, P5, PT, R54, R7, RZ ;  /* 0x0000000736007210 */ /* 0x002fc60007fbe0ff */
[----:B------:R-:W-:Y:S04]  /*11e40*/  STL [R1+0x7e8], R64 ;  /* 0x0007e84001007387 */ /* 0x000fe80000100800 */
[----:B------:R-:W-:Y:S04]  /*11e50*/  STL [R1+0x7a4], R68 ;  /* 0x0007a44401007387 */ /* 0x000fe80000100800 */
[----:B------:R1:W-:Y:S01]  /*11e60*/  STL [R1+0x828], R0 ;  /* 0x0008280001007387 */ /* 0x0003e20000100800 */
[----:B----4-:R-:W-:-:S03]  /*11e70*/  LEA.HI.X.SX32 R62, R54, R6, 0x1, P5 ;  /* 0x00000006363e7211 */ /* 0x010fc600028f0eff */
[----:B------:R-:W-:Y:S01]  /*11e80*/  STL [R1+0x1580], R52 ;  /* 0x0015803401007387 */ /* 0x000fe20000100800 */
[----:B-1----:R-:W-:-:S03]  /*11e90*/  IADD3 R0, P6, PT, R56, R7, RZ ;  /* 0x0000000738007210 */ /* 0x002fc60007fde0ff */
[----:B------:R1:W-:Y:S04]  /*11ea0*/  STL [R1+0x7e4], R9 ;  /* 0x0007e40901007387 */ /* 0x0003e80000100800 */
[----:B------:R-:W-:Y:S04]  /*11eb0*/  STL [R1+0x1584], R54 ;  /* 0x0015843601007387 */ /* 0x000fe80000100800 */
[----:B------:R4:W-:Y:S01]  /*11ec0*/  STL [R1+0x868], R0 ;  /* 0x0008680001007387 */ /* 0x0009e20000100800 */
[----:B-1----:R-:W-:-:S03]  /*11ed0*/  LEA.HI.X.SX32 R9, R56, R6, 0x1, P6 ;  /* 0x0000000638097211 */ /* 0x002fc600030f0eff */
[----:B------:R-:W-:Y:S01]  /*11ee0*/  STL [R1+0x824], R62 ;  /* 0x0008243e01007387 */ /* 0x000fe20000100800 */
[----:B----4-:R-:W-:-:S05]  /*11ef0*/  IADD3 R0, P5, PT, R58, R7, RZ ;  /* 0x000000073a007210 */ /* 0x010fca0007fbe0ff */
[----:B------:R1:W-:Y:S04]  /*11f00*/  STL [R1+0x8a8], R0 ;  /* 0x0008a80001007387 */ /* 0x0003e80000100800 */
[----:B------:R-:W-:Y:S01]  /*11f10*/  STL [R1+0x15e8], R56 ;  /* 0x0015e83801007387 */ /* 0x000fe20000100800 */
[----:B-1----:R-:W-:-:S03]  /*11f20*/  IADD3 R0, P6, PT, R60, R7, RZ ;  /* 0x000000073c007210 */ /* 0x002fc60007fde0ff */
[----:B------:R1:W-:Y:S04]  /*11f30*/  STL [R1+0x864], R9 ;  /* 0x0008640901007387 */ /* 0x0003e80000100800 */
[----:B------:R4:W-:Y:S04]  /*11f40*/  STL [R1+0x15ec], R58 ;  /* 0x0015ec3a01007387 */ /* 0x0009e80000100800 */
[----:B------:R0:W-:Y:S01]  /*11f50*/  STL [R1+0x8e8], R0 ;  /* 0x0008e80001007387 */ /* 0x0001e20000100800 */
[-C--:B-1----:R-:W-:Y:S02]  /*11f60*/  LEA.HI.X.SX32 R9, R58, R6.reuse, 0x1, P5 ;  /* 0x000000063a097211 */ /* 0x082fe400028f0eff */
[----:B----4-:R-:W-:-:S03]  /*11f70*/  LEA.HI.X.SX32 R58, R60, R6, 0x1, P6 ;  /* 0x000000063c3a7211 */ /* 0x010fc600030f0eff */
[----:B------:R1:W-:Y:S01]  /*11f80*/  STL [R1+0x8a4], R9 ;  /* 0x0008a40901007387 */ /* 0x0003e20000100800 */
[----:B0-----:R-:W-:-:S05]  /*11f90*/  IADD3 R0, P5, PT, R50, R7, RZ ;  /* 0x0000000732007210 */ /* 0x001fca0007fbe0ff */
[----:B------:R0:W-:Y:S01]  /*11fa0*/  STL [R1+0x928], R0 ;  /* 0x0009280001007387 */ /* 0x0001e20000100800 */
[----:B-1----:R-:W-:-:S03]  /*11fb0*/  IADD3 R9, P6, PT, R41, R7, RZ ;  /* 0x0000000729097210 */ /* 0x002fc60007fde0ff */
[----:B------:R-:W-:Y:S01]  /*11fc0*/  STL [R1+0x1588], R50 ;  /* 0x0015883201007387 */ /* 0x000fe20000100800 */
[----:B0-----:R-:W-:-:S03]  /*11fd0*/  LEA.HI.X.SX32 R0, R50, R6, 0x1, P5 ;  /* 0x0000000632007211 */ /* 0x001fc600028f0eff */
[----:B------:R-:W-:Y:S01]  /*11fe0*/  STL [R1+0x968], R9 ;  /* 0x0009680901007387 */ /* 0x000fe20000100800 */
[----:B------:R-:W-:-:S03]  /*11ff0*/  IADD3 R32, P5, PT, R40, R7, RZ ;  /* 0x0000000728207210 */ /* 0x000fc60007fbe0ff */
[----:B------:R-:W-:Y:S04]  /*12000*/  STL [R1+0x8e4], R58 ;  /* 0x0008e43a01007387 */ /* 0x000fe80000100800 */
[----:B------:R0:W-:Y:S01]  /*12010*/  STL [R1+0x924], R0 ;  /* 0x0009240001007387 */ /* 0x0001e20000100800 */
[----:B------:R-:W-:-:S03]  /*12020*/  LEA.HI.X.SX32 R56, R40, R6, 0x1, P5 ;  /* 0x0000000628387211 */ /* 0x000fc600028f0eff */
[----:B------:R-:W-:Y:S01]  /*12030*/  STL [R1+0x1590], R77 ;  /* 0x0015904d01007387 */ /* 0x000fe20000100800 */
[-C--:B------:R-:W-:Y:S02]  /*12040*/  IADD3 R23, P5, PT, R12, R7.reuse, RZ ;  /* 0x000000070c177210 */ /* 0x080fe40007fbe0ff */
[-C--:B0-----:R-:W-:Y:S02]  /*12050*/  LEA.HI.X.SX32 R0, R41, R6.reuse, 0x1, P6 ;  /* 0x0000000629007211 */ /* 0x081fe400030f0eff */
[C---:B------:R-:W-:Y:S01]  /*12060*/  IADD3 R30, P6, PT, R38.reuse, R7, RZ ;  /* 0x00000007261e7210 */ /* 0x040fe20007fde0ff */
[----:B------:R-:W-:Y:S04]  /*12070*/  STL [R1+0x9a8], R32 ;  /* 0x0009a82001007387 */ /* 0x000fe80000100800 */
[----:B------:R0:W-:Y:S04]  /*12080*/  STL [R1+0x964], R0 ;  /* 0x0009640001007387 */ /* 0x0001e80000100800 */
[----:B------:R-:W-:Y:S04]  /*12090*/  STL [R1+0x9e8], R30 ;  /* 0x0009e81e01007387 */ /* 0x000fe80000100800 */
[----:B------:R-:W-:Y:S01]  /*120a0*/  STL [R1+0x9a4], R56 ;  /* 0x0009a43801007387 */ /* 0x000fe20000100800 */
[----:B0-----:R-:W-:-:S03]  /*120b0*/  LEA.HI.X.SX32 R0, R38, R6, 0x1, P6 ;  /* 0x0000000626007211 */ /* 0x001fc600030f0eff */
[----:B------:R-:W-:Y:S04]  /*120c0*/  STL [R1+0x1598], R79 ;  /* 0x0015984f01007387 */ /* 0x000fe80000100800 */
[----:B------:R-:W-:Y:S01]  /*120d0*/  STL [R1+0xa20], R23 ;  /* 0x000a201701007387 */ /* 0x000fe20000100800 */
[----:B------:R-:W-:-:S03]  /*120e0*/  IADD3 R22, P6, PT, R14, R7, RZ ;  /* 0x000000070e167210 */ /* 0x000fc60007fde0ff */
[----:B------:R0:W-:Y:S02]  /*120f0*/  STL [R1+0x9e4], R0 ;  /* 0x0009e40001007387 */ /* 0x0001e40000100800 */
[----:B0-----:R-:W-:Y:S02]  /*12100*/  LEA.HI.X.SX32 R0, R12, R6, 0x1, P5 ;  /* 0x000000060c007211 */ /* 0x001fe400028f0eff */
[----:B------:R-:W-:-:S03]  /*12110*/  IADD3 R24, P5, PT, R59, R7, RZ ;  /* 0x000000073b187210 */ /* 0x000fc60007fbe0ff */
[----:B------:R0:W-:Y:S04]  /*12120*/  STL [R1+0xa1c], R0 ;  /* 0x000a1c0001007387 */ /* 0x0001e80000100800 */
[----:B------:R-:W-:Y:S01]  /*12130*/  STL [R1+0xa58], R22 ;  /* 0x000a581601007387 */ /* 0x000fe20000100800 */
[----:B0-----:R-:W-:-:S03]  /*12140*/  LEA.HI.X.SX32 R0, R14, R6, 0x1, P6 ;  /* 0x000000060e007211 */ /* 0x001fc600030f0eff */
[----:B------:R-:W-:Y:S01]  /*12150*/  STL [R1+0x15a0], R65 ;  /* 0x0015a04101007387 */ /* 0x000fe20000100800 */
[----:B------:R-:W-:-:S03]  /*12160*/  IADD3 R27, P6, PT, R92, R7, RZ ;  /* 0x000000075c1b7210 */ /* 0x000fc60007fde0ff */
[----:B------:R-:W-:Y:S04]  /*12170*/  STL [R1+0x290], R24 ;  /* 0x0002901801007387 */ /* 0x000fe80000100800 */
[----:B------:R0:W-:Y:S01]  /*12180*/  STL [R1+0xa54], R0 ;  /* 0x000a540001007387 */ /* 0x0001e20000100800 */
[-C--:B------:R-:W-:Y:S02]  /*12190*/  LEA.HI.X.SX32 R25, R92, R6.reuse, 0x1, P6 ;  /* 0x000000065c197211 */ /* 0x080fe400030f0eff */
[-C--:B------:R-:W-:Y:S02]  /*121a0*/  IADD3 R36, P6, PT, R55, R7.reuse, RZ ;  /* 0x0000000737247210 */ /* 0x080fe40007fde0ff */
[----:B0-----:R-:W-:Y:S02]  /*121b0*/  LEA.HI.X.SX32 R0, R59, R6, 0x1, P5 ;  /* 0x000000063b007211 */ /* 0x001fe400028f0eff */
[----:B------:R-:W-:-:S03]  /*121c0*/  IADD3 R26, P5, PT, R57, R7, RZ ;  /* 0x00000007391a7210 */ /* 0x000fc60007fbe0ff */
[----:B------:R0:W-:Y:S01]  /*121d0*/  STL [R1+0x28c], R0 ;  /* 0x00028c0001007387 */ /* 0x0001e20000100800 */
[----:B------:R-:W-:-:S03]  /*121e0*/  LEA.HI.X.SX32 R9, R57, R6, 0x1, P5 ;  /* 0x0000000639097211 */ /* 0x000fc600028f0eff */
[----:B------:R-:W-:Y:S04]  /*121f0*/  STL [R1+0x2d0], R27 ;  /* 0x0002d01b01007387 */ /* 0x000fe80000100800 */
[----:B------:R-:W-:Y:S01]  /*12200*/  STL [R1+0x15a8], R63 ;  /* 0x0015a83f01007387 */ /* 0x000fe20000100800 */
[----:B0-----:R-:W-:-:S03]  /*12210*/  IADD3 R0, P5, PT, R53, R7, RZ ;  /* 0x0000000735007210 */ /* 0x001fc60007fbe0ff */
[----:B------:R-:W-:Y:S04]  /*12220*/  STL [R1+0x330], R26 ;  /* 0x0003301a01007387 */ /* 0x000fe80000100800 */
[----:B------:R-:W-:Y:S04]  /*12230*/  STL [R1+0x15b4], R92 ;  /* 0x0015b45c01007387 */ /* 0x000fe80000100800 */
[----:B------:R-:W-:Y:S04]  /*12240*/  STL [R1+0x2cc], R25 ;  /* 0x0002cc1901007387 */ /* 0x000fe80000100800 */
[----:B------:R-:W-:Y:S04]  /*12250*/  STL [R1+0x32c], R9 ;  /* 0x00032c0901007387 */ /* 0x000fe80000100800 */
[----:B------:R-:W-:Y:S04]  /*12260*/  STL [R1+0x370], R36 ;  /* 0x0003702401007387 */ /* 0x000fe80000100800 */
[----:B------:R0:W-:Y:S01]  /*12270*/  STL [R1+0x3b0], R0 ;  /* 0x0003b00001007387 */ /* 0x0001e20000100800 */
[----:B------:R-:W-:-:S03]  /*12280*/  IMAD R51, R83, UR20, RZ ;  /* 0x0000001453337c24 */ /* 0x000fc6000f8e02ff */
[----:B------:R-:W-:Y:S01]  /*12290*/  STL [R1+0x15b0], R55 ;  /* 0x0015b03701007387 */ /* 0x000fe20000100800 */
[----:B0-----:R-:W-:Y:S01]  /*122a0*/  LEA.HI.X.SX32 R0, R55, R6, 0x1, P6 ;  /* 0x0000000637007211 */ /* 0x001fe200030f0eff */
[----:B------:R-:W-:Y:S01]  /*122b0*/  IMAD R49, R81, UR22, RZ ;  /* 0x0000001651317c24 */ /* 0x000fe2000f8e02ff */
[----:B------:R-:W-:-:S03]  /*122c0*/  IADD3 R28, P6, PT, R51, R7, RZ ;  /* 0x00000007331c7210 */ /* 0x000fc60007fde0ff */
[----:B------:R0:W-:Y:S04]  /*122d0*/  STL [R1+0x36c], R0 ;  /* 0x00036c0001007387 */ /* 0x0001e80000100800 */
[----:B------:R-:W-:Y:S01]  /*122e0*/  STL [R1+0x15b8], R53 ;  /* 0x0015b83501007387 */ /* 0x000fe20000100800 */
[----:B0-----:R-:W-:Y:S02]  /*122f0*/  LEA.HI.X.SX32 R0, R53, R6, 0x1, P5 ;  /* 0x0000000635007211 */ /* 0x001fe400028f0eff */
[----:B------:R-:W-:-:S03]  /*12300*/  IADD3 R29, P5, PT, R49, R7, RZ ;  /* 0x00000007311d7210 */ /* 0x000fc60007fbe0ff */
[----:B------:R0:W-:Y:S01]  /*12310*/  STL [R1+0x3ac], R0 ;  /* 0x0003ac0001007387 */ /* 0x0001e20000100800 */
[----:B------:R-:W-:-:S03]  /*12320*/  IMAD R46, R34, UR44, RZ ;  /* 0x0000002c222e7c24 */ /* 0x000fc6000f8e02ff */
[----:B------:R-:W-:Y:S04]  /*12330*/  STL [R1+0x3f0], R28 ;  /* 0x0003f01c01007387 */ /* 0x000fe80000100800 */
[----:B------:R-:W4:Y:S01]  /*12340*/  LDL.LU R34, [R1+0x1640] ;  /* 0x0016400001227983 */ /* 0x000f220000300800 */
[----:B0-----:R-:W-:-:S03]  /*12350*/  LEA.HI.X.SX32 R0, R51, R6, 0x1, P6 ;  /* 0x0000000633007211 */ /* 0x001fc600030f0eff */
[----:B------:R-:W-:Y:S04]  /*12360*/  STL [R1+0x430], R29 ;  /* 0x0004301d01007387 */ /* 0x000fe80000100800 */
[----:B------:R0:W-:Y:S01]  /*12370*/  STL [R1+0x3ec], R0 ;  /* 0x0003ec0001007387 */ /* 0x0001e20000100800 */
[----:B------:R-:W-:Y:S01]  /*12380*/  IMAD R41, R8, UR46, RZ ;  /* 0x0000002e08297c24 */ /* 0x000fe2000f8e02ff */
[----:B0-----:R-:W-:-:S05]  /*12390*/  LEA.HI.X.SX32 R0, R49, R6, 0x1, P5 ;  /* 0x0000000631007211 */ /* 0x001fca00028f0eff */
[----:B------:R0:W-:Y:S04]  /*123a0*/  STL [R1+0x42c], R0 ;  /* 0x00042c0001007387 */ /* 0x0001e80000100800 */
[----:B------:R-:W2:Y:S01]  /*123b0*/  LDL.LU R8, [R1+0x163c] ;  /* 0x00163c0001087983 */ /* 0x000ea20000300800 */
[----:B------:R-:W-:Y:S01]  /*123c0*/  IMAD R45, R70, UR26, RZ ;  /* 0x0000001a462d7c24 */ /* 0x000fe2000f8e02ff */
[-C--:B------:R-:W-:Y:S01]  /*123d0*/  IADD3 R92, P6, PT, R47, R7.reuse, RZ ;  /* 0x000000072f5c7210 */ /* 0x080fe20007fde0ff */
[----:B------:R-:W-:Y:S02]  /*123e0*/  IMAD R44, R72, UR28, RZ ;  /* 0x0000001c482c7c24 */ /* 0x000fe4000f8e02ff */
[----:B------:R-:W-:Y:S01]  /*123f0*/  IMAD R43, R74, UR30, RZ ;  /* 0x0000001e4a2b7c24 */ /* 0x000fe2000f8e02ff */
[----:B------:R-:W-:Y:S01]  /*12400*/  IADD3 R90, P5, PT, R45, R7, RZ ;  /* 0x000000072d5a7210 */ /* 0x000fe20007fbe0ff */
[----:B------:R-:W-:Y:S01]  /*12410*/  IMAD R42, R80, UR32, RZ ;  /* 0x00000020502a7c24 */ /* 0x000fe2000f8e02ff */
[----:B------:R-:W-:-:S02]  /*12420*/  LEA.HI.X.SX32 R53, R47, R6, 0x1, P6 ;  /* 0x000000062f357211 */ /* 0x000fc400030f0eff */
[CC--:B------:R-:W-:Y:S01]  /*12430*/  IADD3 R88, P6, PT, R44.reuse, R7.reuse, RZ ;  /* 0x000000072c587210 */ /* 0x0c0fe20007fde0ff */
[----:B------:R-:W-:Y:S01]  /*12440*/  IMAD R39, R77, UR34, RZ ;  /* 0x000000224d277c24 */ /* 0x000fe2000f8e02ff */
[-C--:B------:R-:W-:Y:S01]  /*12450*/  LEA.HI.X.SX32 R55, R45, R6.reuse, 0x1, P5 ;  /* 0x000000062d377211 */ /* 0x080fe200028f0eff */
[----:B------:R-:W-:Y:S01]  /*12460*/  IMAD R14, R63, UR40, RZ ;  /* 0x000000283f0e7c24 */ /* 0x000fe2000f8e02ff */
[-C--:B------:R-:W-:Y:S01]  /*12470*/  IADD3 R86, P5, PT, R43, R7.reuse, RZ ;  /* 0x000000072b567210 */ /* 0x080fe20007fbe0ff */
[----:B------:R-:W-:Y:S01]  /*12480*/  IMAD R12, R65, UR38, RZ ;  /* 0x00000026410c7c24 */ /* 0x000fe2000f8e02ff */
[-C--:B------:R-:W-:Y:S02]  /*12490*/  LEA.HI.X.SX32 R63, R44, R6.reuse, 0x1, P6 ;  /* 0x000000062c3f7211 */ /* 0x080fe400030f0eff */
[CC--:B------:R-:W-:Y:S02]  /*124a0*/  IADD3 R83, P6, PT, R42.reuse, R7.reuse, RZ ;  /* 0x000000072a537210 */ /* 0x0c0fe40007fde0ff */
[-C--:B------:R-:W-:Y:S01]  /*124b0*/  LEA.HI.X.SX32 R65, R43, R6.reuse, 0x1, P5 ;  /* 0x000000062b417211 */ /* 0x080fe200028f0eff */
[----:B------:R-:W-:Y:S01]  /*124c0*/  STL [R1+0x470], R92 ;  /* 0x0004705c01007387 */ /* 0x000fe20000100800 */
[-C--:B------:R-:W-:Y:S01]  /*124d0*/  IADD3 R81, P5, PT, R39, R7.reuse, RZ ;  /* 0x0000000727517210 */ /* 0x080fe20007fbe0ff */
[----:B------:R-:W-:Y:S01]  /*124e0*/  IMAD R40, R5, UR48, RZ ;  /* 0x0000003005287c24 */ /* 0x000fe2000f8e02ff */
[-C--:B------:R-:W-:Y:S01]  /*124f0*/  LEA.HI.X.SX32 R79, R42, R6.reuse, 0x1, P6 ;  /* 0x000000062a4f7211 */ /* 0x080fe200030f0eff */
[----:B------:R-:W-:Y:S01]  /*12500*/  STL [R1+0x4b0], R90 ;  /* 0x0004b05a01007387 */ /* 0x000fe20000100800 */
[-C--:B------:R-:W-:Y:S01]  /*12510*/  IADD3 R54, P6, PT, R37, R7.reuse, RZ ;  /* 0x0000000725367210 */ /* 0x080fe20007fde0ff */
[----:B------:R-:W-:Y:S01]  /*12520*/  IMAD R48, R91, UR42, RZ ;  /* 0x0000002a5b307c24 */ /* 0x000fe2000f8e02ff */
[----:B------:R-:W-:Y:S01]  /*12530*/  LEA.HI.X.SX32 R77, R39, R6, 0x1, P5 ;  /* 0x00000006274d7211 */ /* 0x000fe200028f0eff */
[----:B------:R-:W-:Y:S01]  /*12540*/  STL [R1+0x46c], R53 ;  /* 0x00046c3501007387 */ /* 0x000fe20000100800 */
[----:B------:R-:W-:-:S03]  /*12550*/  IADD3 R75, P5, PT, R12, R7, RZ ;  /* 0x000000070c4b7210 */ /* 0x000fc60007fbe0ff */
[----:B------:R-:W3:Y:S01]  /*12560*/  LDL.LU R5, [R1+0x1638] ;  /* 0x0016380001057983 */ /* 0x000ee20000300800 */
[----:B------:R-:W-:-:S03]  /*12570*/  LEA.HI.X.SX32 R50, R37, R6, 0x1, P6 ;  /* 0x0000000625327211 */ /* 0x000fc600030f0eff */
[----:B------:R-:W-:Y:S01]  /*12580*/  STL [R1+0x4f0], R88 ;  /* 0x0004f05801007387 */ /* 0x000fe20000100800 */
[----:B------:R-:W-:-:S03]  /*12590*/  IADD3 R71, P6, PT, R14, R7, RZ ;  /* 0x000000070e477210 */ /* 0x000fc60007fde0ff */
[----:B------:R-:W-:Y:S01]  /*125a0*/  STL [R1+0x4ac], R55 ;  /* 0x0004ac3701007387 */ /* 0x000fe20000100800 */
[----:B------:R-:W-:-:S03]  /*125b0*/  LEA.HI.X.SX32 R52, R12, R6, 0x1, P5 ;  /* 0x000000060c347211 */ /* 0x000fc600028f0eff */
[----:B------:R-:W-:Y:S01]  /*125c0*/  STL [R1+0x530], R86 ;  /* 0x0005305601007387 */ /* 0x000fe20000100800 */
[----:B0-----:R-:W-:-:S03]  /*125d0*/  IADD3 R0, P5, PT, R48, R7, RZ ;  /* 0x0000000730007210 */ /* 0x001fc60007fbe0ff */
[----:B------:R-:W-:Y:S01]  /*125e0*/  STL [R1+0x4ec], R63 ;  /* 0x0004ec3f01007387 */ /* 0x000fe20000100800 */
[----:B------:R-:W-:-:S03]  /*125f0*/  LEA.HI.X.SX32 R73, R14, R6, 0x1, P6 ;  /* 0x000000060e497211 */ /* 0x000fc600030f0eff */
[----:B------:R-:W-:Y:S01]  /*12600*/  STL [R1+0x570], R83 ;  /* 0x0005705301007387 */ /* 0x000fe20000100800 */
[----:B------:R-:W-:-:S03]  /*12610*/  IADD3 R20, P6, PT, R46, R7, RZ ;  /* 0x000000072e147210 */ /* 0x000fc60007fde0ff */
[----:B------:R-:W-:Y:S01]  /*12620*/  STL [R1+0x52c], R65 ;  /* 0x00052c4101007387 */ /* 0x000fe20000100800 */
[----:B------:R-:W-:-:S03]  /*12630*/  LEA.HI.X.SX32 R69, R48, R6, 0x1, P5 ;  /* 0x0000000630457211 */ /* 0x000fc600028f0eff */
[----:B------:R-:W-:Y:S01]  /*12640*/  STL [R1+0x5b0], R81 ;  /* 0x0005b05101007387 */ /* 0x000fe20000100800 */
[----:B------:R-:W-:-:S03]  /*12650*/  IMAD R38, R33, UR50, RZ ;  /* 0x0000003221267c24 */ /* 0x000fc6000f8e02ff */
        /* <DEDUP_REMOVED lines=11> */
[----:B------:R-:W-:Y:S01]  /*12710*/  IMAD R39, R15, UR54, RZ ;  /* 0x000000360f277c24 */ /* 0x000fe2000f8e02ff */
[----:B------:R-:W-:Y:S02]  /*12720*/  IADD3 R17, P5, PT, R38, R7, RZ ;  /* 0x0000000726117210 */ /* 0x000fe40007fbe0ff */
        /* <DEDUP_REMOVED lines=20> */
[----:B------:R-:W-:-:S03]  /*12870*/  IADD3 R31, P5, PT, R14, R7, RZ ;  /* 0x000000070e1f7210 */ /* 0x000fc60007fbe0ff */
[----:B------:R-:W-:Y:S01]  /*12880*/  STL [R1+0x76c], R40 ;  /* 0x00076c2801007387 */ /* 0x000fe20000100800 */
[----:B------:R-:W-:-:S03]  /*12890*/  LEA.HI.X.SX32 R15, R37, R6, 0x1, P6 ;  /* 0x00000006250f7211 */ /* 0x000fc600030f0eff */
[----:B------:R-:W-:Y:S01]  /*128a0*/  STL [R1+0x7f0], R11 ;  /* 0x0007f00b01007387 */ /* 0x000fe20000100800 */
[----:B------:R-:W-:-:S03]  /*128b0*/  IADD3 R37, P6, PT, R12, R7, RZ ;  /* 0x000000070c257210 */ /* 0x000fc60007fde0ff */
[----:B------:R-:W-:Y:S04]  /*128c0*/  STL [R1+0x7ac], R21 ;  /* 0x0007ac1501007387 */ /* 0x000fe80000100800 */
[----:B------:R-:W-:Y:S04]  /*128d0*/  STL [R1+0x830], R33 ;  /* 0x0008302101007387 */ /* 0x000fe80000100800 */
[----:B------:R-:W3:Y:S04]  /*128e0*/  LDL R39, [R1+0x288] ;  /* 0x0002880001277983 */ /* 0x000ee80000100800 */
[----:B------:R-:W-:Y:S04]  /*128f0*/  STL [R1+0x7ec], R16 ;  /* 0x0007ec1001007387 */ /* 0x000fe80000100800 */
[----:B------:R-:W-:Y:S04]  /*12900*/  STL [R1+0x870], R13 ;  /* 0x0008700d01007387 */ /* 0x000fe80000100800 */
[----:B------:R-:W-:Y:S04]  /*12910*/  STL [R1+0x82c], R10 ;  /* 0x00082c0a01007387 */ /* 0x000fe80000100800 */
[----:B------:R-:W-:Y:S04]  /*12920*/  STL [R1+0x8b0], R31 ;  /* 0x0008b01f01007387 */ /* 0x000fe80000100800 */
[----:B------:R-:W-:Y:S04]  /*12930*/  STL [R1+0x86c], R15 ;  /* 0x00086c0f01007387 */ /* 0x000fe80000100800 */
[----:B------:R-:W-:Y:S01]  /*12940*/  STL [R1+0x8f0], R37 ;  /* 0x0008f02501007387 */ /* 0x000fe20000100800 */
[----:B----4-:R-:W-:Y:S01]  /*12950*/  VIADD R38, R34, 0xffffff80 ;  /* 0xffffff8022267836 */ /* 0x010fe20000000000 */
[----:B------:R-:W-:-:S05]  /*12960*/  LEA.HI.X.SX32 R34, R14, R6, 0x1, P5 ;  /* 0x000000060e227211 */ /* 0x000fca00028f0eff */
[----:B------:R-:W-:Y:S01]  /*12970*/  STL [R1+0x8ac], R34 ;  /* 0x0008ac2201007387 */ /* 0x000fe20000100800 */
[----:B--2---:R-:W-:Y:S02]  /*12980*/  ISETP.GE.U32.AND P5, PT, R8, 0x7fffff09, PT ;  /* 0x7fffff090800780c */ /* 0x004fe40003fa6070 */
[----:B------:R-:W-:Y:S02]  /*12990*/  LEA.HI.X.SX32 R8, R12, R6, 0x1, P6 ;  /* 0x000000060c087211 */ /* 0x000fe400030f0eff */
[----:B------:R-:W-:Y:S01]  /*129a0*/  ISETP.GE.U32.AND P6, PT, R38, 0x7fffff01, PT ;  /* 0x7fffff012600780c */ /* 0x000fe20003fc6070 */
[----:B------:R-:W2:Y:S04]  /*129b0*/  LDL R12, [R1+0x424] ;  /* 0x00042400010c7983 */ /* 0x000ea80000100800 */
[----:B------:R-:W3:Y:S02]  /*129c0*/  LDL R38, [R1+0x284] ;  /* 0x0002840001267983 */ /* 0x000ee40000100800 */
[----:B---3--:R-:W-:-:S04]  /*129d0*/  @P0 LOP3.LUT R39, R39, R38, RZ, 0x3c, !PT ;  /* 0x0000002627270212 */ /* 0x008fc800078e3cff */
[----:B------:R-:W-:-:S04]  /*129e0*/  @P0 LOP3.LUT R38, R39, R38, RZ, 0x3c, !PT ;  /* 0x0000002627260212 */ /* 0x000fc800078e3cff */
[----:B------:R-:W-:-:S05]  /*129f0*/  @P0 LOP3.LUT R39, R39, R38, RZ, 0x3c, !PT ;  /* 0x0000002627270212 */ /* 0x000fca00078e3cff */
[----:B------:R-:W3:Y:S04]  /*12a00*/  @P0 LDG.E.U8 R2, desc[UR18][R38.64] ;  /* 0x0000001226020981 */ /* 0x000ee8000c1e1100 */
[----:B------:R-:W-:Y:S04]  /*12a10*/  STL [R1+0x8ec], R8 ;  /* 0x0008ec0801007387 */ /* 0x000fe80000100800 */
[----:B---3--:R0:W-:Y:S04]  /*12a20*/  STL [R1+0x2bc], R2 ;  /* 0x0002bc0201007387 */ /* 0x0081e80000100800 */
[----:B0-----:R-:W3:Y:S04]  /*12a30*/  LDL.LU R2, [R1+0x1634] ;  /* 0x0016340001027983 */ /* 0x001ee80000300800 */
[----:B------:R-:W4:Y:S04]  /*12a40*/  LDL R38, [R1+0x2c4] ;  /* 0x0002c40001267983 */ /* 0x000f280000100800 */
[----:B------:R-:W4:Y:S01]  /*12a50*/  LDL R39, [R1+0x2c8] ;  /* 0x0002c80001277983 */ /* 0x000f220000100800 */
[----:B------:R-:W-:-:S02]  /*12a60*/  PRMT R5, RZ, 0x7610, R5 ;  /* 0x00007610ff057816 */ /* 0x000fc40000000005 */
[----:B----4-:R-:W-:-:S04]  /*12a70*/  @P0 LOP3.LUT R39, R39, R38, RZ, 0x3c, !PT ;  /* 0x0000002627270212 */ /* 0x010fc800078e3cff */
[----:B------:R-:W-:-:S04]  /*12a80*/  @P0 LOP3.LUT R38, R39, R38, RZ, 0x3c, !PT ;  /* 0x0000002627260212 */ /* 0x000fc800078e3cff */
[----:B------:R-:W-:-:S05]  /*12a90*/  @P0 LOP3.LUT R39, R39, R38, RZ, 0x3c, !PT ;  /* 0x0000002627270212 */ /* 0x000fca00078e3cff */
[----:B------:R-:W4:Y:S01]  /*12aa0*/  @P0 LDG.E.U8 R5, desc[UR18][R38.64] ;  /* 0x0000001226050981 */ /* 0x000f22000c1e1100 */
[----:B------:R-:W-:-:S03]  /*12ab0*/  PRMT R14, RZ, 0x7610, R14 ;  /* 0x00007610ff0e7816 */ /* 0x000fc6000000000e */
[----:B----4-:R0:W-:Y:S04]  /*12ac0*/  STL [R1+0x2b4], R5 ;  /* 0x0002b40501007387 */ /* 0x0101e80000100800 */
[----:B0-----:R-:W4:Y:S04]  /*12ad0*/  LDL.LU R5, [R1+0x1630] ;  /* 0x0016300001057983 */ /* 0x001f280000300800 */
[----:B------:R-:W2:Y:S01]  /*12ae0*/  LDL R39, [R1+0x324] ;  /* 0x0003240001277983 */ /* 0x000ea20000100800 */
[----:B------:R-:W-:-:S03]  /*12af0*/  @P0 IMAD.MOV.U32 R38, RZ, RZ, R3 ;  /* 0x000000ffff260224 */ /* 0x000fc600078e0003 */
[----:B------:R-:W3:Y:S04]  /*12b00*/  LDL.LU R3, [R1+0x162c] ;  /* 0x00162c0001037983 */ /* 0x000ee80000300800 */
[----:B--2---:R0:W2:Y:S04]  /*12b10*/  @P0 LDG.E.U8 R14, desc[UR18][R38.64] ;  /* 0x00000012260e0981 */ /* 0x0040a8000c1e1100 */
[----:B------:R-:W0:Y:S04]  /*12b20*/  LDL R38, [R1+0x364] ;  /* 0x0003640001267983 */ /* 0x000e280000100800 */
[----:B------:R-:W0:Y:S01]  /*12b30*/  LDL R39, [R1+0x368] ;  /* 0x0003680001277983 */ /* 0x000e220000100800 */
[----:B---3--:R-:W-:-:S02]  /*12b40*/  PRMT R2, RZ, 0x7610, R2 ;  /* 0x00007610ff027816 */ /* 0x008fc40000000002 */
[----:B0-----:R-:W-:-:S04]  /*12b50*/  @P0 LOP3.LUT R39, R39, R38, RZ, 0x3c, !PT ;  /* 0x0000002627270212 */ /* 0x001fc800078e3cff */
[----:B------:R-:W-:-:S04]  /*12b60*/  @P0 LOP3.LUT R38, R39, R38, RZ, 0x3c, !PT ;  /* 0x0000002627260212 */ /* 0x000fc800078e3cff */
[----:B------:R-:W-:-:S05]  /*12b70*/  @P0 LOP3.LUT R39, R39, R38, RZ, 0x3c, !PT ;  /* 0x0000002627270212 */ /* 0x000fca00078e3cff */
[----:B------:R-:W3:Y:S04]  /*12b80*/  @P0 LDG.E.U8 R2, desc[UR18][R38.64] ;  /* 0x0000001226020981 */ /* 0x000ee8000c1e1100 */
[----:B--2---:R0:W-:Y:S04]  /*12b90*/  STL [R1+0x2a4], R14 ;  /* 0x0002a40e01007387 */ /* 0x0041e80000100800 */
[----:B0-----:R-:W2:Y:S04]  /*12ba0*/  LDL R14, [R1+0x528] ;  /* 0x00052800010e7983 */ /* 0x001ea80000100800 */
[----:B---3--:R0:W-:Y:S04]  /*12bb0*/  STL [R1+0x29c], R2 ;  /* 0x00029c0201007387 */ /* 0x0081e80000100800 */
[----:B0-----:R-:W3:Y:S04]  /*12bc0*/  LDL.LU R2, [R1+0x1628] ;  /* 0x0016280001027983 */ /* 0x001ee80000300800 */
[----:B------:R-:W2:Y:S01]  /*12bd0*/  LDL R39, [R1+0x3a4] ;  /* 0x0003a40001277983 */ /* 0x000ea20000100800 */
[----:B----4-:R-:W-:Y:S01]  /*12be0*/  PRMT R5, RZ, 0x7610, R5 ;  /* 0x00007610ff057816 */ /* 0x010fe20000000005 */
[----:B------:R-:W-:-:S02]  /*12bf0*/  @P0 IMAD.MOV.U32 R38, RZ, RZ, R4 ;  /* 0x000000ffff260224 */ /* 0x000fc400078e0004 */
[----:B------:R-:W4:Y:S04]  /*12c00*/  LDL.LU R4, [R1+0x1624] ;  /* 0x0016240001047983 */ /* 0x000f280000300800 */
[----:B--2---:R-:W2:Y:S04]  /*12c10*/  @P0 LDG.E.U8 R5, desc[UR18][R38.64] ;  /* 0x0000001226050981 */ /* 0x004ea8000c1e1100 */
[----:B--2---:R0:W-:Y:S04]  /*12c20*/  STL [R1+0x7c], R5 ;  /* 0x00007c0501007387 */ /* 0x0041e80000100800 */
[----:B0-----:R-:W2:Y:S04]  /*12c30*/  LDL.LU R5, [R1+0x1620] ;  /* 0x0016200001057983 */ /* 0x001ea80000300800 */
[----:B------:R-:W2:Y:S04]  /*12c40*/  LDL R38, [R1+0x3e4] ;  /* 0x0003e40001267983 */ /* 0x000ea80000100800 */
[----:B------:R-:W2:Y:S01]  /*12c50*/  LDL R39, [R1+0x3e8] ;  /* 0x0003e80001277983 */ /* 0x000ea20000100800 */
[----:B------:R-:W-:-:S02]  /*12c60*/  PRMT R3, RZ, 0x7610, R3 ;  /* 0x00007610ff037816 */ /* 0x000fc40000000003 */
[----:B---3--:R-:W-:Y:S02]  /*12c70*/  PRMT R2, RZ, 0x7610, R2 ;  /* 0x00007610ff027816 */ /* 0x008fe40000000002 */
[----:B--2---:R-:W-:-:S04]  /*12c80*/  @P0 LOP3.LUT R39, R39, R38, RZ, 0x3c, !PT ;  /* 0x0000002627270212 */ /* 0x004fc800078e3cff */
[----:B------:R-:W-:-:S04]  /*12c90*/  @P0 LOP3.LUT R38, R39, R38, RZ, 0x3c, !PT ;  /* 0x0000002627260212 */ /* 0x000fc800078e3cff */
[----:B------:R-:W-:-:S05]  /*12ca0*/  @P0 LOP3.LUT R39, R39, R38, RZ, 0x3c, !PT ;  /* 0x0000002627270212 */ /* 0x000fca00078e3cff */
[----:B------:R0:W2:Y:S02]  /*12cb0*/  @P0 LDG.E.U8 R3, desc[UR18][R38.64] ;  /* 0x0000001226030981 */ /* 0x0000a4000c1e1100 */
[----:B0-----:R-:W-:Y:S02]  /*12cc0*/  @P0 IMAD.MOV.U32 R38, RZ, RZ, R85 ;  /* 0x000000ffff260224 */ /* 0x001fe400078e0055 */
[----:B------:R-:W-:-:S05]  /*12cd0*/  @P0 IMAD.MOV.U32 R39, RZ, RZ, R12 ;  /* 0x000000ffff270224 */ /* 0x000fca00078e000c */
[----:B------:R0:W3:Y:S01]  /*12ce0*/  @P0 LDG.E.U8 R2, desc[UR18][R38.64] ;  /* 0x0000001226020981 */ /* 0x0000e2000c1e1100 */
[----:B----4-:R-:W-:Y:S01]  /*12cf0*/  PRMT R4, RZ, 0x7610, R4 ;  /* 0x00007610ff047816 */ /* 0x010fe20000000004 */
[----:B0-----:R-:W-:Y:S02]  /*12d00*/  @P0 IMAD.MOV.U32 R38, RZ, RZ, R35 ;  /* 0x000000ffff260224 */ /* 0x001fe400078e0023 */
[----:B------:R-:W-:-:S05]  /*12d10*/  @P0 IMAD.MOV.U32 R39, RZ, RZ, R93 ;  /* 0x000000ffff270224 */ /* 0x000fca00078e005d */
[----:B------:R-:W4:Y:S04]  /*12d20*/  @P0 LDG.E.U8 R4, desc[UR18][R38.64] ;  /* 0x0000001226040981 */ /* 0x000f28000c1e1100 */
[----:B--2---:R0:W-:Y:S04]  /*12d30*/  STL [R1+0x149c], R3 ;  /* 0x00149c0301007387 */ /* 0x0041e80000100800 */
[----:B0-----:R-:W2:Y:S04]  /*12d40*/  LDL R3, [R1+0x5a4] ;  /* 0x0005a40001037983 */ /* 0x001ea80000100800 */
[----:B------:R-:W2:Y:S04]  /*12d50*/  LDL.LU R85, [R1+0x161c] ;  /* 0x00161c0001557983 */ /* 0x000ea80000300800 */
[----:B---3--:R0:W-:Y:S04]  /*12d60*/  STL [R1+0x14a0], R2 ;  /* 0x0014a00201007387 */ /* 0x0081e80000100800 */
[----:B0-----:R-:W3:Y:S04]  /*12d70*/  LDL R2, [R1+0x564] ;  /* 0x0005640001027983 */ /* 0x001ee80000100800 */
[----:B------:R-:W2:Y:S04]  /*12d80*/  LDL.LU R93, [R1+0x1618] ;  /* 0x00161800015d7983 */ /* 0x000ea80000300800 */
[----:B------:R-:W2:Y:S04]  /*12d90*/  LDL.LU R35, [R1+0x1614] ;  /* 0x0016140001237983 */ /* 0x000ea80000300800 */
[----:B------:R-:W2:Y:S04]  /*12da0*/  LDL R38, [R1+0x4a4] ;  /* 0x0004a40001267983 */ /* 0x000ea80000100800 */
[----:B------:R-:W2:Y:S01]  /*12db0*/  LDL R39, [R1+0x4a8] ;  /* 0x0004a80001277983 */ /* 0x000ea20000100800 */
[----:B------:R-:W-:-:S03]  /*12dc0*/  PRMT R5, RZ, 0x7610, R5 ;  /* 0x00007610ff057816 */ /* 0x000fc60000000005 */
[----:B------:R-:W3:Y:S04]  /*12dd0*/  LDL R12, [R1+0x5e4] ;  /* 0x0005e400010c7983 */ /* 0x000ee80000100800 */
[----:B----4-:R0:W-:Y:S04]  /*12de0*/  STL [R1+0x14a4], R4 ;  /* 0x0014a40401007387 */ /* 0x0101e80000100800 */
[----:B0-----:R-:W4:Y:S01]  /*12df0*/  LDL R4, [R1+0x524] ;  /* 0x0005240001047983 */ /* 0x001f220000100800 */
[----:B--2---:R-:W-:-:S04]  /*12e00*/  @P0 LOP3.LUT R39, R39, R38, RZ, 0x3c, !PT ;  /* 0x0000002627270212 */ /* 0x004fc800078e3cff */
[----:B------:R-:W-:-:S04]  /*12e10*/  @P0 LOP3.LUT R38, R39, R38, RZ, 0x3c, !PT ;  /* 0x0000002627260212 */ /* 0x000fc800078e3cff */
[----:B------:R-:W-:-:S05]  /*12e20*/  @P0 LOP3.LUT R39, R39, R38, RZ, 0x3c, !PT ;  /* 0x0000002627270212 */ /* 0x000fca00078e3cff */
[----:B------:R0:W2:Y:S04]  /*12e30*/  @P0 LDG.E.U8 R5, desc[UR18][R38.64] ;  /* 0x0000001226050981 */ /* 0x0000a8000c1e1100 */
[----:B------:R-:W0:Y:S04]  /*12e40*/  LDL R38, [R1+0x4e4] ;  /* 0x0004e40001267983 */ /* 0x000e280000100800 */
[----:B------:R-:W0:Y:S01]  /*12e50*/  LDL R39, [R1+0x4e8] ;  /* 0x0004e80001277983 */ /* 0x000e220000100800 */
[----:B------:R-:W-:Y:S02]  /*12e60*/  PRMT R85, RZ, 0x7610, R85 ;  /* 0x00007610ff557816 */ /* 0x000fe40000000055 */
[----:B------:R-:W-:-:S02]  /*12e70*/  PRMT R93, RZ, 0x7610, R93 ;  /* 0x00007610ff5d7816 */ /* 0x000fc4000000005d */
[----:B------:R-:W-:Y:S02]  /*12e80*/  PRMT R35, RZ, 0x7610, R35 ;  /* 0x00007610ff237816 */ /* 0x000fe40000000023 */
[----:B------:R-:W-:Y:S02]  /*12e90*/  PRMT R91, RZ, 0x7610, R91 ;  /* 0x00007610ff5b7816 */ /* 0x000fe4000000005b */
[----:B0-----:R-:W-:-:S04]  /*12ea0*/  @P0 LOP3.LUT R39, R39, R38, RZ, 0x3c, !PT ;  /* 0x0000002627270212 */ /* 0x001fc800078e3cff */
[----:B------:R-:W-:-:S04]  /*12eb0*/  @P0 LOP3.LUT R38, R39, R38, RZ, 0x3c, !PT ;  /* 0x0000002627260212 */ /* 0x000fc800078e3cff */
[----:B------:R-:W-:-:S05]  /*12ec0*/  @P0 LOP3.LUT R39, R39, R38, RZ, 0x3c, !PT ;  /* 0x0000002627270212 */ /* 0x000fca00078e3cff */
[----:B------:R0:W2:Y:S02]  /*12ed0*/  @P0 LDG.E.U8 R85, desc[UR18][R38.64] ;  /* 0x0000001226550981 */ /* 0x0000a4000c1e1100 */
[----:B0-----:R-:W-:Y:S02]  /*12ee0*/  @P0 IMAD.MOV.U32 R38, RZ, RZ, R14 ;  /* 0x000000ffff260224 */ /* 0x001fe400078e000e */
[----:B----4-:R-:W-:-:S05]  /*12ef0*/  @P0 IMAD.MOV.U32 R39, RZ, RZ, R4 ;  /* 0x000000ffff270224 */ /* 0x010fca00078e0004 */
[----:B------:R0:W4:Y:S02]  /*12f00*/  @P0 LDG.E.U8 R93, desc[UR18][R38.64] ;  /* 0x00000012265d0981 */ /* 0x000124000c1e1100 */
[----:B0-----:R-:W-:Y:S02]  /*12f10*/  @P0 IMAD.MOV.U32 R38, RZ, RZ, R87 ;  /* 0x000000ffff260224 */ /* 0x001fe400078e0057 */
[----:B---3--:R-:W-:-:S05]  /*12f20*/  @P0 IMAD.MOV.U32 R39, RZ, RZ, R2 ;  /* 0x000000ffff270224 */ /* 0x008fca00078e0002 */
[----:B------:R0:W3:Y:S02]  /*12f30*/  @P0 LDG.E.U8 R35, desc[UR18][R38.64] ;  /* 0x0000001226230981 */ /* 0x0000e4000c1e1100 */
[----:B0-----:R-:W-:Y:S02]  /*12f40*/  @P0 IMAD.MOV.U32 R38, RZ, RZ, R84 ;  /* 0x000000ffff260224 */ /* 0x001fe400078e0054 */
[----:B------:R-:W-:-:S05]  /*12f50*/  @P0 IMAD.MOV.U32 R39, RZ, RZ, R3 ;  /* 0x000000ffff270224 */ /* 0x000fca00078e0003 */
[----:B------:R0:W3:Y:S04]  /*12f60*/  @P0 LDG.E.U8 R91, desc[UR18][R38.64] ;  /* 0x00000012265b0981 */ /* 0x0000e8000c1e1100 */
[----:B--2---:R1:W-:Y:S01]  /*12f70*/  STL [R1+0x14a8], R5 ;  /* 0x0014a80501007387 */ /* 0x0043e20000100800 */
[----:B------:R-:W-:Y:S01]  /*12f80*/  PRMT R89, RZ, 0x7610, R89 ;  /* 0x00007610ff597816 */ /* 0x000fe20000000059 */
[----:B0-----:R-:W-:Y:S02]  /*12f90*/  @P0 IMAD.MOV.U32 R38, RZ, RZ, R82 ;  /* 0x000000ffff260224 */ /* 0x001fe400078e0052 */
[----:B------:R-:W-:-:S05]  /*12fa0*/  @P0 IMAD.MOV.U32 R39, RZ, RZ, R12 ;  /* 0x000000ffff270224 */ /* 0x000fca00078e000c */
[----:B------:R0:W2:Y:S04]  /*12fb0*/  @P0 LDG.E.U8 R89, desc[UR18][R38.64] ;  /* 0x0000001226590981 */ /* 0x0000a8000c1e1100 */
[----:B------:R0:W-:Y:S04]  /*12fc0*/  STL [R1+0x14ac], R85 ;  /* 0x0014ac5501007387 */ /* 0x0001e80000100800 */
[----:B-1----:R-:W2:Y:S04]  /*12fd0*/  LDL R5, [R1+0x6e4] ;  /* 0x0006e40001057983 */ /* 0x002ea80000100800 */
[----:B------:R-:W2:Y:S04]  /*12fe0*/  LDL R14, [R1+0x6e8] ;  /* 0x0006e800010e7983 */ /* 0x000ea80000100800 */
[----:B0-----:R-:W2:Y:S04]  /*12ff0*/  LDL R85, [R1+0x6a4] ;  /* 0x0006a40001557983 */ /* 0x001ea80000100800 */
[----:B----4-:R0:W-:Y:S04]  /*13000*/  STL [R1+0x14b0], R93 ;  /* 0x0014b05d01007387 */ /* 0x0101e80000100800 */
[----:B0-----:R-:W4:Y:S04]  /*13010*/  LDL R93, [R1+0x668] ;  /* 0x00066800015d7983 */ /* 0x001f280000100800 */
[----:B------:R-:W2:Y:S04]  /*13020*/  LDL.LU R87, [R1+0x1610] ;  /* 0x0016100001577983 */ /* 0x000ea80000300800 */
[----:B---3--:R-:W-:Y:S04]  /*13030*/  STL [R1+0x14b4], R35 ;  /* 0x0014b42301007387 */ /* 0x008fe80000100800 */
[----:B------:R-:W3:Y:S04]  /*13040*/  LDL.LU R84, [R1+0x160c] ;  /* 0x00160c0001547983 */ /* 0x000ee80000300800 */
[----:B------:R-:W4:Y:S04]  /*13050*/  LDL R4, [R1+0x724] ;  /* 0x0007240001047983 */ /* 0x000f280000100800 */
[----:B------:R-:W4:Y:S04]  /*13060*/  LDL R2, [R1+0x728] ;  /* 0x0007280001027983 */ /* 0x000f280000100800 */
[----:B------:R0:W-:Y:S04]  /*13070*/  STL [R1+0x14b8], R91 ;  /* 0x0014b85b01007387 */ /* 0x0001e80000100800 */
[----:B0-----:R-:W4:Y:S04]  /*13080*/  LDL R91, [R1+0x664] ;  /* 0x00066400015b7983 */ /* 0x001f280000100800 */
[----:B------:R-:W4:Y:S04]  /*13090*/  LDL.LU R82, [R1+0x1608] ;  /* 0x0016080001527983 */ /* 0x000f280000300800 */
[----:B------:R-:W4:Y:S04]  /*130a0*/  LDL R39, [R1+0x628] ;  /* 0x0006280001277983 */ /* 0x000f280000100800 */
[----:B------:R-:W4:Y:S04]  /*130b0*/  LDL R3, [R1+0x764] ;  /* 0x0007640001037983 */ /* 0x000f280000100800 */
[----:B------:R-:W4:Y:S01]  /*130c0*/  LDL R12, [R1+0x768] ;  /* 0x00076800010c7983 */ /* 0x000f220000100800 */
[----:B--2---:R-:W-:-:S02]  /*130d0*/  PRMT R87, RZ, 0x7610, R87 ;  /* 0x00007610ff577816 */ /* 0x004fc40000000057 */
[----:B---3--:R-:W-:Y:S01]  /*130e0*/  PRMT R84, RZ, 0x7610, R84 ;  /* 0x00007610ff547816 */ /* 0x008fe20000000054 */
[----:B----4-:R-:W-:Y:S02]  /*130f0*/  @P0 IMAD.MOV.U32 R38, RZ, RZ, R39 ;  /* 0x000000ffff260224 */ /* 0x010fe400078e0027 */
[----:B------:R-:W-:-:S05]  /*13100*/  @P0 IMAD.MOV.U32 R39, RZ, RZ, R78 ;  /* 0x000000ffff270224 */ /* 0x000fca00078e004e */
[----:B------:R0:W2:Y:S02]  /*13110*/  @P0 LDG.E.U8 R87, desc[UR18][R38.64] ;  /* 0x0000001226570981 */ /* 0x0000a4000c1e1100 */
[----:B0-----:R-:W-:Y:S02]  /*13120*/  @P0 IMAD.MOV.U32 R38, RZ, RZ, R93 ;  /* 0x000000ffff260224 */ /* 0x001fe400078e005d */
[----:B------:R-:W-:-:S05]  /*13130*/  @P0 IMAD.MOV.U32 R39, RZ, RZ, R91 ;  /* 0x000000ffff270224 */ /* 0x000fca00078e005b */
[----:B------:R0:W3:Y:S04]  /*13140*/  @P0 LDG.E.U8 R84, desc[UR18][R38.64] ;  /* 0x0000001226540981 */ /* 0x0000e8000c1e1100 */
[----:B------:R-:W-:Y:S04]  /*13150*/  STL [R1+0x14bc], R89 ;  /* 0x0014bc5901007387 */ /* 0x000fe80000100800 */
[----:B------:R-:W4:Y:S01]  /*13160*/  LDL.LU R78, [R1+0x1604] ;  /* 0x00160400014e7983 */ /* 0x000f220000300800 */
[----:B0-----:R-:W-:-:S03]  /*13170*/  @P0 IMAD.MOV.U32 R38, RZ, RZ, R76 ;  /* 0x000000ffff260224 */ /* 0x001fc600078e004c */
[----:B--2---:R0:W-:Y:S04]  /*13180*/  STL [R1+0x14c0], R87 ;  /* 0x0014c05701007387 */ /* 0x0041e80000100800 */
[----:B0-----:R-:W2:Y:S04]  /*13190*/  LDL R87, [R1+0x7e4] ;  /* 0x0007e40001577983 */ /* 0x001ea80000100800 */
[----:B---3--:R-:W-:Y:S04]  /*131a0*/  STL [R1+0x14c4], R84 ;  /* 0x0014c45401007387 */ /* 0x008fe80000100800 */
[----:B------:R-:W3:Y:S01]  /*131b0*/  LDL.LU R76, [R1+0x1600] ;  /* 0x00160000014c7983 */ /* 0x000ee20000300800 */
[----:B------:R-:W-:Y:S01]  /*131c0*/  PRMT R82, RZ, 0x7610, R82 ;  /* 0x00007610ff527816 */ /* 0x000fe20000000052 */
[----:B------:R-:W-:Y:S01]  /*131d0*/  @P0 IMAD.MOV.U32 R39, RZ, RZ, R85 ;  /* 0x000000ffff270224 */ /* 0x000fe200078e0055 */
[----:B------:R-:W-:Y:S01]  /*131e0*/  PRMT R80, RZ, 0x7610, R80 ;  /* 0x00007610ff507816 */ /* 0x000fe20000000050 */
[----:B------:R-:W2:Y:S04]  /*131f0*/  LDL R89, [R1+0x828] ;  /* 0x0008280001597983 */ /* 0x000ea80000100800 */
[----:B------:R0:W2:Y:S01]  /*13200*/  @P0 LDG.E.U8 R82, desc[UR18][R38.64] ;  /* 0x0000001226520981 */ /* 0x0000a2000c1e1100 */
[----:B----4-:R-:W-:Y:S01]  /*13210*/  PRMT R78, RZ, 0x7610, R78 ;  /* 0x00007610ff4e7816 */ /* 0x010fe2000000004e */
[----:B0-----:R-:W-:-:S02]  /*13220*/  @P0 IMAD.MOV.U32 R38, RZ, RZ, R14 ;  /* 0x000000ffff260224 */ /* 0x001fc400078e000e */
[----:B------:R-:W-:-:S05]  /*13230*/  @P0 IMAD.MOV.U32 R39, RZ, RZ, R5 ;  /* 0x000000ffff270224 */ /* 0x000fca00078e0005 */
[----:B------:R0:W4:Y:S02]  /*13240*/  @P0 LDG.E.U8 R80, desc[UR18][R38.64] ;  /* 0x0000001226500981 */ /* 0x000124000c1e1100 */
[----:B0-----:R-:W-:Y:S02]  /*13250*/  @P0 IMAD.MOV.U32 R38, RZ, RZ, R2 ;  /* 0x000000ffff260224 */ /* 0x001fe400078e0002 */
[----:B------:R-:W-:-:S05]  /*13260*/  @P0 IMAD.MOV.U32 R39, RZ, RZ, R4 ;  /* 0x000000ffff270224 */ /* 0x000fca00078e0004 */
[----:B------:R0:W4:Y:S02]  /*13270*/  @P0 LDG.E.U8 R78, desc[UR18][R38.64] ;  /* 0x00000012264e0981 */ /* 0x000124000c1e1100 */
[----:B0-----:R-:W-:Y:S02]  /*13280*/  @P0 IMAD.MOV.U32 R38, RZ, RZ, R12 ;  /* 0x000000ffff260224 */ /* 0x001fe400078e000c */
[----:B------:R-:W-:Y:S01]  /*13290*/  @P0 IMAD.MOV.U32 R39, RZ, RZ, R3 ;  /* 0x000000ffff270224 */ /* 0x000fe200078e0003 */
[----:B------:R-:W-:Y:S02]  /*132a0*/  PRMT R74, RZ, 0x7610, R74 ;  /* 0x00007610ff4a7816 */ /* 0x000fe4000000004a */
[----:B------:R-:W-:Y:S02]  /*132b0*/  PRMT R72, RZ, 0x7610, R72 ;  /* 0x00007610ff487816 */ /* 0x000fe40000000048 */
[----:B---3--:R-:W-:-:S06]  /*132c0*/  PRMT R76, RZ, 0x7610, R76 ;  /* 0x00007610ff4c7816 */ /* 0x008fcc000000004c */
[----:B------:R0:W3:Y:S02]  /*132d0*/  @P0 LDG.E.U8 R76, desc[UR18][R38.64] ;  /* 0x00000012264c0981 */ /* 0x0000e4000c1e1100 */
[----:B0-----:R-:W-:Y:S02]  /*132e0*/  @P0 IMAD.MOV.U32 R38, RZ, RZ, R66 ;  /* 0x000000ffff260224 */ /* 0x001fe400078e0042 */
[----:B------:R-:W-:-:S05]  /*132f0*/  @P0 IMAD.MOV.U32 R39, RZ, RZ, R68 ;  /* 0x000000ffff270224 */ /* 0x000fca00078e0044 */
[----:B------:R0:W3:Y:S02]  /*13300*/  @P0 LDG.E.U8 R74, desc[UR18][R38.64] ;  /* 0x00000012264a0981 */ /* 0x0000e4000c1e1100 */
[----:B0-----:R-:W-:Y:S02]  /*13310*/  @P0 IMAD.MOV.U32 R38, RZ, RZ, R64 ;  /* 0x000000ffff260224 */ /* 0x001fe400078e0040 */
[----:B--2---:R-:W-:-:S05]  /*13320*/  @P0 IMAD.MOV.U32 R39, RZ, RZ, R87 ;  /* 0x000000ffff270224 */ /* 0x004fca00078e0057 */
[----:B------:R0:W2:Y:S04]  /*13330*/  @P0 LDG.E.U8 R72, desc[UR18][R38.64] ;  /* 0x0000001226480981 */ /* 0x0000a8000c1e1100 */
[----:B------:R-:W-:Y:S04]  /*13340*/  STL [R1+0x14c8], R82 ;  /* 0x0014c85201007387 */ /* 0x000fe80000100800 */
[----:B------:R-:W2:Y:S04]  /*13350*/  LDL R91, [R1+0x864] ;  /* 0x00086400015b7983 */ /* 0x000ea80000100800 */
[----:B------:R-:W2:Y:S04]  /*13360*/  LDL R14, [R1+0x868] ;  /* 0x00086800010e7983 */ /* 0x000ea80000100800 */
[----:B------:R-:W2:Y:S04]  /*13370*/  LDL R93, [R1+0x8a4] ;  /* 0x0008a400015d7983 */ /* 0x000ea80000100800 */
[----:B------:R-:W2:Y:S04]  /*13380*/  LDL R85, [R1+0x8a8] ;  /* 0x0008a80001557983 */ /* 0x000ea80000100800 */
[----:B----4-:R-:W-:Y:S04]  /*13390*/  STL [R1+0x14cc], R80 ;  /* 0x0014cc5001007387 */ /* 0x010fe80000100800 */
[----:B------:R-:W4:Y:S04]  /*133a0*/  LDL R5, [R1+0x8e8] ;  /* 0x0008e80001057983 */ /* 0x000f280000100800 */
[----:B------:R-:W-:Y:S04]  /*133b0*/  STL [R1+0x14d0], R78 ;  /* 0x0014d04e01007387 */ /* 0x000fe80000100800 */
[----:B------:R-:W4:Y:S04]  /*133c0*/  LDL R4, [R1+0x924] ;  /* 0x0009240001047983 */ /* 0x000f280000100800 */
[----:B------:R-:W4:Y:S01]  /*133d0*/  LDL R2, [R1+0x928] ;  /* 0x0009280001027983 */ /* 0x000f220000100800 */
[----:B0-----:R-:W-:-:S03]  /*133e0*/  @P0 IMAD.MOV.U32 R39, RZ, RZ, R62 ;  /* 0x000000ffff270224 */ /* 0x001fc600078e003e */
[----:B---3--:R-:W-:Y:S04]  /*133f0*/  STL [R1+0x14d4], R76 ;  /* 0x0014d44c01007387 */ /* 0x008fe80000100800 */
[----:B------:R-:W3:Y:S04]  /*13400*/  LDL.LU R68, [R1+0x15fc] ;  /* 0x0015fc0001447983 */ /* 0x000ee80000300800 */
[----:B------:R-:W4:Y:S04]  /*13410*/  LDL.LU R66, [R1+0x15f8] ;  /* 0x0015f80001427983 */ /* 0x000f280000300800 */
[----:B------:R-:W4:Y:S04]  /*13420*/  LDL R3, [R1+0x964] ;  /* 0x0009640001037983 */ /* 0x000f280000100800 */
[----:B------:R-:W4:Y:S04]  /*13430*/  LDL R12, [R1+0x968] ;  /* 0x00096800010c7983 */ /* 0x000f280000100800 */
[----:B------:R-:W-:Y:S04]  /*13440*/  STL [R1+0x14d8], R74 ;  /* 0x0014d84a01007387 */ /* 0x000fe80000100800 */
[----:B------:R-:W4:Y:S04]  /*13450*/  LDL.LU R64, [R1+0x15f4] ;  /* 0x0015f40001407983 */ /* 0x000f280000300800 */
[----:B--2---:R-:W-:Y:S04]  /*13460*/  STL [R1+0x14dc], R72 ;  /* 0x0014dc4801007387 */ /* 0x004fe80000100800 */
[----:B------:R-:W2:Y:S01]  /*13470*/  LDL.LU R62, [R1+0x15f0] ;  /* 0x0015f000013e7983 */ /* 0x000ea20000300800 */
[----:B------:R-:W-:Y:S01]  /*13480*/  PRMT R70, RZ, 0x7610, R70 ;  /* 0x00007610ff467816 */ /* 0x000fe20000000046 */
[----:B------:R-:W-:-:S05]  /*13490*/  @P0 IMAD.MOV.U32 R38, RZ, RZ, R89 ;  /* 0x000000ffff260224 */ /* 0x000fca00078e0059 */
[----:B------:R0:W2:Y:S02]  /*134a0*/  @P0 LDG.E.U8 R70, desc[UR18][R38.64] ;  /* 0x0000001226460981 */ /* 0x0000a4000c1e1100 */
[----:B0-----:R-:W-:Y:S02]  /*134b0*/  @P0 IMAD.MOV.U32 R38, RZ, RZ, R14 ;  /* 0x000000ffff260224 */ /* 0x001fe400078e000e */
[----:B------:R-:W-:Y:S01]  /*134c0*/  @P0 IMAD.MOV.U32 R39, RZ, RZ, R91 ;  /* 0x000000ffff270224 */ /* 0x000fe200078e005b */
[----:B------:R-:W-:Y:S02]  /*134d0*/  PRMT R60, RZ, 0x7610, R60 ;  /* 0x00007610ff3c7816 */ /* 0x000fe4000000003c */
[----:B---3--:R-:W-:Y:S02]  /*134e0*/  PRMT R68, RZ, 0x7610, R68 ;  /* 0x00007610ff447816 */ /* 0x008fe40000000044 */
[----:B----4-:R-:W-:-:S04]  /*134f0*/  PRMT R66, RZ, 0x7610, R66 ;  /* 0x00007610ff427816 */ /* 0x010fc80000000042 */
[----:B------:R0:W3:Y:S02]  /*13500*/  @P0 LDG.E.U8 R68, desc[UR18][R38.64] ;  /* 0x0000001226440981 */ /* 0x0000e4000c1e1100 */
[----:B0-----:R-:W-:Y:S02]  /*13510*/  @P0 IMAD.MOV.U32 R38, RZ, RZ, R85 ;  /* 0x000000ffff260224 */ /* 0x001fe400078e0055 */
[----:B------:R-:W-:Y:S01]  /*13520*/  @P0 IMAD.MOV.U32 R39, RZ, RZ, R93 ;  /* 0x000000ffff270224 */ /* 0x000fe200078e005d */
[----:B------:R-:W-:-:S04]  /*13530*/  PRMT R64, RZ, 0x7610, R64 ;  /* 0x00007610ff407816 */ /* 0x000fc80000000040 */
[----:B------:R0:W4:Y:S02]  /*13540*/  @P0 LDG.E.U8 R66, desc[UR18][R38.64] ;  /* 0x0000001226420981 */ /* 0x000124000c1e1100 */
[----:B0-----:R-:W-:Y:S02]  /*13550*/  @P0 IMAD.MOV.U32 R38, RZ, RZ, R5 ;  /* 0x000000ffff260224 */ /* 0x001fe400078e0005 */
[----:B------:R-:W-:Y:S01]  /*13560*/  @P0 IMAD.MOV.U32 R39, RZ, RZ, R58 ;  /* 0x000000ffff270224 */ /* 0x000fe200078e003a */
[----:B--2---:R-:W-:-:S04]  /*13570*/  PRMT R62, RZ, 0x7610, R62 ;  /* 0x00007610ff3e7816 */ /* 0x004fc8000000003e */
[----:B------:R0:W2:Y:S02]  /*13580*/  @P0 LDG.E.U8 R64, desc[UR18][R38.64] ;  /* 0x0000001226400981 */ /* 0x0000a4000c1e1100 */
[----:B0-----:R-:W-:Y:S02]  /*13590*/  @P0 IMAD.MOV.U32 R38, RZ, RZ, R2 ;  /* 0x000000ffff260224 */ /* 0x001fe400078e0002 */
[----:B------:R-:W-:-:S05]  /*135a0*/  @P0 IMAD.MOV.U32 R39, RZ, RZ, R4 ;  /* 0x000000ffff270224 */ /* 0x000fca00078e0004 */
[----:B------:R0:W2:Y:S02]  /*135b0*/  @P0 LDG.E.U8 R62, desc[UR18][R38.64] ;  /* 0x00000012263e0981 */ /* 0x0000a4000c1e1100 */
[----:B0-----:R-:W-:Y:S02]  /*135c0*/  @P0 IMAD.MOV.U32 R38, RZ, RZ, R12 ;  /* 0x000000ffff260224 */ /* 0x001fe400078e000c */
[----:B------:R-:W-:-:S05]  /*135d0*/  @P0 IMAD.MOV.U32 R39, RZ, RZ, R3 ;  /* 0x000000ffff270224 */ /* 0x000fca00078e0003 */
[----:B------:R0:W2:Y:S04]  /*135e0*/  @P0 LDG.E.U8 R60, desc[UR18][R38.64] ;  /* 0x00000012263c0981 */ /* 0x0000a8000c1e1100 */
[----:B------:R-:W-:Y:S04]  /*135f0*/  STL [R1+0x14e0], R70 ;  /* 0x0014e04601007387 */ /* 0x000fe80000100800 */
[----:B------:R-:W2:Y:S01]  /*13600*/  LDL R14, [R1+0x9e4] ;  /* 0x0009e400010e7983 */ /* 0x000ea20000100800 */
[----:B0-----:R-:W-:Y:S02]  /*13610*/  @P0 IMAD.MOV.U32 R39, RZ, RZ, R56 ;  /* 0x000000ffff270224 */ /* 0x001fe400078e0038 */
[----:B------:R-:W-:Y:S01]  /*13620*/  @P0 IMAD.MOV.U32 R38, RZ, RZ, R32 ;  /* 0x000000ffff260224 */ /* 0x000fe200078e0020 */
[----:B---3--:R-:W-:Y:S04]  /*13630*/  STL [R1+0x14e4], R68 ;  /* 0x0014e44401007387 */ /* 0x008fe80000100800 */
[----:B------:R-:W3:Y:S04]  /*13640*/  LDL R91, [R1+0xa1c] ;  /* 0x000a1c00015b7983 */ /* 0x000ee80000100800 */
[----:B----4-:R-:W-:Y:S04]  /*13650*/  STL [R1+0x14e8], R66 ;  /* 0x0014e84201007387 */ /* 0x010fe80000100800 */
[----:B------:R-:W4:Y:S04]  /*13660*/  LDL.LU R58, [R1+0x15ec] ;  /* 0x0015ec00013a7983 */ /* 0x000f280000300800 */
[----:B------:R-:W3:Y:S04]  /*13670*/  LDL R93, [R1+0xa54] ;  /* 0x000a5400015d7983 */ /* 0x000ee80000100800 */
[----:B------:R-:W3:Y:S04]  /*13680*/  LDL R85, [R1+0x28c] ;  /* 0x00028c0001557983 */ /* 0x000ee80000100800 */
[----:B--2---:R-:W-:Y:S04]  /*13690*/  STL [R1+0x14ec], R64 ;  /* 0x0014ec4001007387 */ /* 0x004fe80000100800 */
[----:B------:R-:W-:Y:S04]  /*136a0*/  STL [R1+0x14f0], R62 ;  /* 0x0014f03e01007387 */ /* 0x000fe80000100800 */
[----:B------:R-:W2:Y:S04]  /*136b0*/  LDL R5, [R1+0x32c] ;  /* 0x00032c0001057983 */ /* 0x000ea80000100800 */
[----:B------:R-:W2:Y:S04]  /*136c0*/  LDL R4, [R1+0x36c] ;  /* 0x00036c0001047983 */ /* 0x000ea80000100800 */
[----:B------:R-:W-:Y:S04]  /*136d0*/  STL [R1+0x14f4], R60 ;  /* 0x0014f43c01007387 */ /* 0x000fe80000100800 */
[----:B------:R-:W2:Y:S04]  /*136e0*/  LDL.LU R56, [R1+0x15e8] ;  /* 0x0015e80001387983 */ /* 0x000ea80000300800 */
[----:B------:R-:W2:Y:S01]  /*136f0*/  LDL.LU R32, [R1+0x15e4] ;  /* 0x0015e40001207983 */ /* 0x000ea20000300800 */
[----:B------:R-:W-:-:S02]  /*13700*/  PRMT R59, RZ, 0x7610, R59 ;  /* 0x00007610ff3b7816 */ /* 0x000fc4000000003b */
[----:B------:R-:W-:Y:S01]  /*13710*/  PRMT R57, RZ, 0x7610, R57 ;  /* 0x00007610ff397816 */ /* 0x000fe20000000039 */
[----:B------:R-:W2:Y:S04]  /*13720*/  LDL R2, [R1+0x3ac] ;  /* 0x0003ac0001027983 */ /* 0x000ea80000100800 */
[----:B------:R0:W2:Y:S04]  /*13730*/  @P0 LDG.E.U8 R59, desc[UR18][R38.64] ;  /* 0x00000012263b0981 */ /* 0x0000a8000c1e1100 */
[----:B------:R-:W2:Y:S04]  /*13740*/  LDL R3, [R1+0x3b0] ;  /* 0x0003b00001037983 */ /* 0x000ea80000100800 */
[----:B------:R-:W2:Y:S01]  /*13750*/  LDL R12, [R1+0x3ec] ;  /* 0x0003ec00010c7983 */ /* 0x000ea20000100800 */
[----:B0-----:R-:W-:-:S02]  /*13760*/  @P0 IMAD.MOV.U32 R38, RZ, RZ, R30 ;  /* 0x000000ffff260224 */ /* 0x001fc400078e001e */
[----:B------:R-:W-:Y:S01]  /*13770*/  @P0 IMAD.MOV.U32 R39, RZ, RZ, R14 ;  /* 0x000000ffff270224 */ /* 0x000fe200078e000e */
[----:B----4-:R-:W-:-:S06]  /*13780*/  PRMT R58, RZ, 0x7610, R58 ;  /* 0x00007610ff3a7816 */ /* 0x010fcc000000003a */
[----:B------:R0:W4:Y:S02]  /*13790*/  @P0 LDG.E.U8 R58, desc[UR18][R38.64] ;  /* 0x00000012263a0981 */ /* 0x000124000c1e1100 */
[----:B0-----:R-:W-:Y:S02]  /*137a0*/  @P0 IMAD.MOV.U32 R38, RZ, RZ, R23 ;  /* 0x000000ffff260224 */ /* 0x001fe400078e0017 */
[----:B---3--:R-:W-:-:S05]  /*137b0*/  @P0 IMAD.MOV.U32 R39, RZ, RZ, R91 ;  /* 0x000000ffff270224 */ /* 0x008fca00078e005b */
[----:B------:R0:W3:Y:S02]  /*137c0*/  @P0 LDG.E.U8 R57, desc[UR18][R38.64] ;  /* 0x0000001226390981 */ /* 0x0000e4000c1e1100 */
[----:B0-----:R-:W-:Y:S02]  /*137d0*/  @P0 IMAD.MOV.U32 R38, RZ, RZ, R22 ;  /* 0x000000ffff260224 */ /* 0x001fe400078e0016 */
[----:B------:R-:W-:Y:S01]  /*137e0*/  @P0 IMAD.MOV.U32 R39, RZ, RZ, R93 ;  /* 0x000000ffff270224 */ /* 0x000fe200078e005d */
[----:B--2---:R-:W-:-:S06]  /*137f0*/  PRMT R56, RZ, 0x7610, R56 ;  /* 0x00007610ff387816 */ /* 0x004fcc0000000038 */
[----:B------:R0:W2:Y:S01]  /*13800*/  @P0 LDG.E.U8 R56, desc[UR18][R38.64] ;  /* 0x0000001226380981 */ /* 0x0000a2000c1e1100 */
[----:B------:R-:W-:Y:S01]  /*13810*/  PRMT R32, RZ, 0x7610, R32 ;  /* 0x00007610ff207816 */ /* 0x000fe20000000020 */
[----:B0-----:R-:W-:Y:S02]  /*13820*/  @P0 IMAD.MOV.U32 R38, RZ, RZ, R24 ;  /* 0x000000ffff260224 */ /* 0x001fe400078e0018 */
[----:B------:R-:W-:-:S05]  /*13830*/  @P0 IMAD.MOV.U32 R39, RZ, RZ, R85 ;  /* 0x000000ffff270224 */ /* 0x000fca00078e0055 */
[----:B------:R0:W2:Y:S04]  /*13840*/  @P0 LDG.E.U8 R32, desc[UR18][R38.64] ;  /* 0x0000001226200981 */ /* 0x0000a8000c1e1100 */
[----:B------:R-:W-:Y:S04]  /*13850*/  STL [R1+0x14f8], R59 ;  /* 0x0014f83b01007387 */ /* 0x000fe80000100800 */
[----:B------:R-:W2:Y:S04]  /*13860*/  LDL.LU R30, [R1+0x15e0] ;  /* 0x0015e000011e7983 */ /* 0x000ea80000300800 */
[----:B------:R-:W2:Y:S01]  /*13870*/  LDL R14, [R1+0x42c] ;  /* 0x00042c00010e7983 */ /* 0x000ea20000100800 */
[----:B0-----:R-:W-:-:S03]  /*13880*/  @P0 IMAD.MOV.U32 R39, RZ, RZ, R25 ;  /* 0x000000ffff270224 */ /* 0x001fc600078e0019 */
[----:B----4-:R-:W-:Y:S04]  /*13890*/  STL [R1+0x14fc], R58 ;  /* 0x0014fc3a01007387 */ /* 0x010fe80000100800 */
[----:B------:R-:W4:Y:S04]  /*138a0*/  LDL.LU R23, [R1+0x15dc] ;  /* 0x0015dc0001177983 */ /* 0x000f280000300800 */
[----:B---3--:R-:W-:Y:S04]  /*138b0*/  STL [R1+0x1500], R57 ;  /* 0x0015003901007387 */ /* 0x008fe80000100800 */
[----:B------:R-:W3:Y:S04]  /*138c0*/  LDL.LU R22, [R1+0x15d8] ;  /* 0x0015d80001167983 */ /* 0x000ee80000300800 */
[----:B--2---:R-:W-:Y:S04]  /*138d0*/  STL [R1+0x1504], R56 ;  /* 0x0015043801007387 */ /* 0x004fe80000100800 */
[----:B------:R-:W2:Y:S04]  /*138e0*/  LDL.LU R24, [R1+0x15d4] ;  /* 0x0015d40001187983 */ /* 0x000ea80000300800 */
[----:B------:R0:W-:Y:S04]  /*138f0*/  STL [R1+0x1508], R32 ;  /* 0x0015082001007387 */ /* 0x0001e80000100800 */
[----:B------:R-:W2:Y:S01]  /*13900*/  LDL.LU R25, [R1+0x15d0] ;  /* 0x0015d00001197983 */ /* 0x000ea20000300800 */
[----:B------:R-:W-:-:S03]  /*13910*/  @P0 IMAD.MOV.U32 R38, RZ, RZ, R27 ;  /* 0x000000ffff260224 */ /* 0x000fc600078e001b */
[----:B------:R-:W2:Y:S01]  /*13920*/  LDL.LU R27, [R1+0x15cc] ;  /* 0x0015cc00011b7983 */ /* 0x000ea20000300800 */
[----:B------:R-:W-:-:S06]  /*13930*/  PRMT R30, RZ, 0x7610, R30 ;  /* 0x00007610ff1e7816 */ /* 0x000fcc000000001e */
[----:B------:R1:W2:Y:S02]  /*13940*/  @P0 LDG.E.U8 R30, desc[UR18][R38.64] ;  /* 0x00000012261e0981 */ /* 0x0002a4000c1e1100 */
[----:B-1----:R-:W-:Y:S02]  /*13950*/  @P0 IMAD.MOV.U32 R38, RZ, RZ, R26 ;  /* 0x000000ffff260224 */ /* 0x002fe400078e001a */
[----:B------:R-:W-:Y:S01]  /*13960*/  @P0 IMAD.MOV.U32 R39, RZ, RZ, R5 ;  /* 0x000000ffff270224 */ /* 0x000fe200078e0005 */
[----:B------:R-:W2:Y:S01]  /*13970*/  LDL.LU R26, [R1+0x15c8] ;  /* 0x0015c800011a7983 */ /* 0x000ea20000300800 */
[----:B----4-:R-:W-:-:S06]  /*13980*/  PRMT R23, RZ, 0x7610, R23 ;  /* 0x00007610ff177816 */ /* 0x010fcc0000000017 */
[----:B------:R1:W4:Y:S02]  /*13990*/  @P0 LDG.E.U8 R23, desc[UR18][R38.64] ;  /* 0x0000001226170981 */ /* 0x000324000c1e1100 */
[----:B-1----:R-:W-:Y:S01]  /*139a0*/  @P0 IMAD.MOV.U32 R38, RZ, RZ, R36 ;  /* 0x000000ffff260224 */ /* 0x002fe200078e0024 */
[----:B---3--:R-:W-:Y:S01]  /*139b0*/  PRMT R22, RZ, 0x7610, R22 ;  /* 0x00007610ff167816 */ /* 0x008fe20000000016 */
[----:B------:R-:W-:Y:S01]  /*139c0*/  @P0 IMAD.MOV.U32 R39, RZ, RZ, R4 ;  /* 0x000000ffff270224 */ /* 0x000fe200078e0004 */
[----:B------:R-:W3:Y:S04]  /*139d0*/  LDL.LU R36, [R1+0x15c4] ;  /* 0x0015c40001247983 */ /* 0x000ee80000300800 */
[----:B------:R1:W4:Y:S02]  /*139e0*/  @P0 LDG.E.U8 R22, desc[UR18][R38.64] ;  /* 0x0000001226160981 */ /* 0x000324000c1e1100 */
[----:B-1----:R-:W-:-:S02]  /*139f0*/  @P0 IMAD.MOV.U32 R38, RZ, RZ, R3 ;  /* 0x000000ffff260224 */ /* 0x002fc400078e0003 */
[----:B------:R-:W-:Y:S01]  /*13a00*/  @P0 IMAD.MOV.U32 R39, RZ, RZ, R2 ;  /* 0x000000ffff270224 */ /* 0x000fe200078e0002 */
[----:B--2---:R-:W-:-:S06]  /*13a10*/  PRMT R24, RZ, 0x7610, R24 ;  /* 0x00007610ff187816 */ /* 0x004fcc0000000018 */
[----:B------:R1:W2:Y:S02]  /*13a20*/  @P0 LDG.E.U8 R24, desc[UR18][R38.64] ;  /* 0x0000001226180981 */ /* 0x0002a4000c1e1100 */
[----:B-1----:R-:W-:Y:S02]  /*13a30*/  @P0 IMAD.MOV.U32 R38, RZ, RZ, R28 ;  /* 0x000000ffff260224 */ /* 0x002fe400078e001c */
[----:B------:R-:W2:Y:S01]  /*13a40*/  LDL.LU R28, [R1+0x15c0] ;  /* 0x0015c000011c7983 */ /* 0x000ea20000300800 */
[----:B------:R-:W-:Y:S01]  /*13a50*/  PRMT R25, RZ, 0x7610, R25 ;  /* 0x00007610ff197816 */ /* 0x000fe20000000019 */
[----:B------:R-:W-:-:S05]  /*13a60*/  @P0 IMAD.MOV.U32 R39, RZ, RZ, R12 ;  /* 0x000000ffff270224 */ /* 0x000fca00078e000c */
[----:B------:R1:W4:Y:S02]  /*13a70*/  @P0 LDG.E.U8 R25, desc[UR18][R38.64] ;  /* 0x0000001226190981 */ /* 0x000324000c1e1100 */
[----:B-1----:R-:W-:Y:S02]  /*13a80*/  @P0 IMAD.MOV.U32 R38, RZ, RZ, R29 ;  /* 0x000000ffff260224 */ /* 0x002fe400078e001d */
[----:B------:R-:W4:Y:S01]  /*13a90*/  LDL.LU R29, [R1+0x15bc] ;  /* 0x0015bc00011d7983 */ /* 0x000f220000300800 */
[----:B------:R-:W-:Y:S01]  /*13aa0*/  PRMT R27, RZ, 0x7610, R27 ;  /* 0x00007610ff1b7816 */ /* 0x000fe2000000001b */
[----:B------:R-:W-:-:S05]  /*13ab0*/  @P0 IMAD.MOV.U32 R39, RZ, RZ, R14 ;  /* 0x000000ffff270224 */ /* 0x000fca00078e000e */
[----:B------:R1:W4:Y:S01]  /*13ac0*/  @P0 LDG.E.U8 R27, desc[UR18][R38.64] ;  /* 0x00000012261b0981 */ /* 0x000322000c1e1100 */
[----:B------:R-:W-:Y:S01]  /*13ad0*/  PRMT R26, RZ, 0x7610, R26 ;  /* 0x00007610ff1a7816 */ /* 0x000fe2000000001a */
[----:B-1----:R-:W-:Y:S02]  /*13ae0*/  @P0 IMAD.MOV.U32 R39, RZ, RZ, R53 ;  /* 0x000000ffff270224 */ /* 0x002fe400078e0035 */
[----:B------:R-:W-:Y:S01]  /*13af0*/  @P0 IMAD.MOV.U32 R38, RZ, RZ, R92 ;  /* 0x000000ffff260224 */ /* 0x000fe200078e005c */
[----:B------:R-:W4:Y:S04]  /*13b00*/  LDL.LU R53, [R1+0x15b8] ;  /* 0x0015b80001357983 */ /* 0x000f280000300800 */
[----:B------:R-:W4:Y:S04]  /*13b10*/  LDL.LU R92, [R1+0x15b4] ;  /* 0x0015b400015c7983 */ /* 0x000f280000300800 */
[----:B------:R1:W4:Y:S02]  /*13b20*/  @P0 LDG.E.U8 R26, desc[UR18][R38.64] ;  /* 0x00000012261a0981 */ /* 0x000324000c1e1100 */
[----:B-1----:R-:W-:-:S02]  /*13b30*/  @P0 IMAD.MOV.U32 R38, RZ, RZ, R90 ;  /* 0x000000ffff260224 */ /* 0x002fc400078e005a */
[----:B------:R-:W-:Y:S02]  /*13b40*/  @P0 IMAD.MOV.U32 R39, RZ, RZ, R55 ;  /* 0x000000ffff270224 */ /* 0x000fe400078e0037 */
[----:B------:R-:W4:Y:S04]  /*13b50*/  LDL.LU R55, [R1+0x15b0] ;  /* 0x0015b00001377983 */ /* 0x000f280000300800 */
[----:B------:R-:W4:Y:S01]  /*13b60*/  LDL.LU R90, [R1+0x15ac] ;  /* 0x0015ac00015a7983 */ /* 0x000f220000300800 */
[----:B---3--:R-:W-:-:S06]  /*13b70*/  PRMT R36, RZ, 0x7610, R36 ;  /* 0x00007610ff247816 */ /* 0x008fcc0000000024 */
[----:B------:R1:W3:Y:S02]  /*13b80*/  @P0 LDG.E.U8 R36, desc[UR18][R38.64] ;  /* 0x0000001226240981 */ /* 0x0002e4000c1e1100 */
[----:B-1----:R-:W-:Y:S02]  /*13b90*/  @P0 IMAD.MOV.U32 R39, RZ, RZ, R63 ;  /* 0x000000ffff270224 */ /* 0x002fe400078e003f */
[----:B------:R-:W-:Y:S01]  /*13ba0*/  @P0 IMAD.MOV.U32 R38, RZ, RZ, R88 ;  /* 0x000000ffff260224 */ /* 0x000fe200078e0058 */
[----:B------:R-:W3:Y:S04]  /*13bb0*/  LDL.LU R63, [R1+0x15a8] ;  /* 0x0015a800013f7983 */ /* 0x000ee80000300800 */
[----:B------:R-:W3:Y:S01]  /*13bc0*/  LDL.LU R88, [R1+0x15a4] ;  /* 0x0015a40001587983 */ /* 0x000ee20000300800 */
[----:B--2---:R-:W-:-:S06]  /*13bd0*/  PRMT R28, RZ, 0x7610, R28 ;  /* 0x00007610ff1c7816 */ /* 0x004fcc000000001c */
[----:B------:R1:W2:Y:S02]  /*13be0*/  @P0 LDG.E.U8 R28, desc[UR18][R38.64] ;  /* 0x00000012261c0981 */ /* 0x0002a4000c1e1100 */
[----:B-1----:R-:W-:Y:S02]  /*13bf0*/  @P0 IMAD.MOV.U32 R39, RZ, RZ, R65 ;  /* 0x000000ffff270224 */ /* 0x002fe400078e0041 */
[----:B------:R-:W-:Y:S01]  /*13c00*/  @P0 IMAD.MOV.U32 R38, RZ, RZ, R86 ;  /* 0x000000ffff260224 */ /* 0x000fe200078e0056 */
[----:B------:R-:W2:Y:S04]  /*13c10*/  LDL.LU R65, [R1+0x15a0] ;  /* 0x0015a00001417983 */ /* 0x000ea80000300800 */
[----:B------:R-:W2:Y:S01]  /*13c20*/  LDL.LU R86, [R1+0x159c] ;  /* 0x00159c0001567983 */ /* 0x000ea20000300800 */
[----:B----4-:R-:W-:-:S06]  /*13c30*/  PRMT R29, RZ, 0x7610, R29 ;  /* 0x00007610ff1d7816 */ /* 0x010fcc000000001d */
[----:B------:R1:W4:Y:S02]  /*13c40*/  @P0 LDG.E.U8 R29, desc[UR18][R38.64] ;  /* 0x00000012261d0981 */ /* 0x000324000c1e1100 */
[----:B-1----:R-:W-:Y:S02]  /*13c50*/  @P0 IMAD.MOV.U32 R39, RZ, RZ, R79 ;  /* 0x000000ffff270224 */ /* 0x002fe400078e004f */
[----:B------:R-:W-:Y:S01]  /*13c60*/  @P0 IMAD.MOV.U32 R38, RZ, RZ, R83 ;  /* 0x000000ffff260224 */ /* 0x000fe200078e0053 */
[----:B------:R-:W4:Y:S04]  /*13c70*/  LDL.LU R79, [R1+0x1598] ;  /* 0x00159800014f7983 */ /* 0x000f280000300800 */
[----:B------:R-:W4:Y:S01]  /*13c80*/  LDL.LU R83, [R1+0x1594] ;  /* 0x0015940001537983 */ /* 0x000f220000300800 */
[----:B------:R-:W-:-:S06]  /*13c90*/  PRMT R92, RZ, 0x7610, R92 ;  /* 0x00007610ff5c7816 */ /* 0x000fcc000000005c */
        /* <DEDUP_REMOVED lines=20> */
[----:B------:R-:W2:Y:S01]  /*13de0*/  LDL.LU R73, [R1+0x1578] ;  /* 0x0015780001497983 */ /* 0x000ea20000300800 */
[----:B------:R-:W-:-:S03]  /*13df0*/  @P0 IMAD.MOV.U32 R38, RZ, RZ, R71 ;  /* 0x000000ffff260224 */ /* 0x000fc600078e0047 */
[----:B------:R-:W2:Y:S01]  /*13e00*/  LDL.LU R71, [R1+0x1574] ;  /* 0x0015740001477983 */ /* 0x000ea20000300800 */
[----:B----4-:R-:W-:-:S06]  /*13e10*/  PRMT R83, RZ, 0x7610, R83 ;  /* 0x00007610ff537816 */ /* 0x010fcc0000000053 */
[----:B------:R1:W4:Y:S02]  /*13e20*/  @P0 LDG.E.U8 R83, desc[UR18][R38.64] ;  /* 0x0000001226530981 */ /* 0x000324000c1e1100 */
[----:B-1----:R-:W-:Y:S02]  /*13e30*/  @P0 IMAD.MOV.U32 R39, RZ, RZ, R69 ;  /* 0x000000ffff270224 */ /* 0x002fe400078e0045 */
[----:B------:R-:W4:Y:S01]  /*13e40*/  LDL.LU R69, [R1+0x1570] ;  /* 0x0015700001457983 */ /* 0x000f220000300800 */
[----:B------:R-:W-:Y:S01]  /*13e50*/  @P0 IMAD.MOV.U32 R38, RZ, RZ, R0 ;  /* 0x000000ffff260224 */ /* 0x000fe200078e0000 */
[----:B------:R-:W-:Y:S02]  /*13e60*/  PRMT R79, RZ, 0x7610, R79 ;  /* 0x00007610ff4f7816 */ /* 0x000fe4000000004f */
[----:B------:R-:W-:Y:S01]  /*13e70*/  PRMT R77, RZ, 0x7610, R77 ;  /* 0x00007610ff4d7816 */ /* 0x000fe2000000004d */
[----:B------:R-:W4:Y:S01]  /*13e80*/  LDL.LU R0, [R1+0x156c] ;  /* 0x00156c0001007983 */ /* 0x000f220000300800 */
[----:B------:R-:W-:-:S03]  /*13e90*/  PRMT R81, RZ, 0x7610, R81 ;  /* 0x00007610ff517816 */ /* 0x000fc60000000051 */
[----:B------:R-:W4:Y:S04]  /*13ea0*/  LDL.LU R12, [R1+0x1c0] ;  /* 0x0001c000010c7983 */ /* 0x000f280000300800 */
[----:B------:R1:W4:Y:S02]  /*13eb0*/  @P0 LDG.E.U8 R81, desc[UR18][R38.64] ;  /* 0x0000001226510981 */ /* 0x000324000c1e1100 */
[----:B-1----:R-:W-:Y:S02]  /*13ec0*/  @P0 IMAD.MOV.U32 R38, RZ, RZ, R20 ;  /* 0x000000ffff260224 */ /* 0x002fe400078e0014 */
[----:B------:R-:W-:Y:S02]  /*13ed0*/  @P0 IMAD.MOV.U32 R39, RZ, RZ, R9 ;  /* 0x000000ffff270224 */ /* 0x000fe400078e0009 */
[----:B------:R-:W4:Y:S04]  /*13ee0*/  LDL.LU R9, [R1+0x1568] ;  /* 0x0015680001097983 */ /* 0x000f280000300800 */
[----:B------:R1:W4:Y:S04]  /*13ef0*/  @P0 LDG.E.U8 R79, desc[UR18][R38.64] ;  /* 0x00000012264f0981 */ /* 0x000328000c1e1100 */
[----:B------:R-:W4:Y:S01]  /*13f00*/  LDL.LU R20, [R1+0x1564] ;  /* 0x0015640001147983 */ /* 0x000f220000300800 */
[----:B-1----:R-:W-:-:S02]  /*13f10*/  @P0 IMAD.MOV.U32 R38, RZ, RZ, R18 ;  /* 0x000000ffff260224 */ /* 0x002fc400078e0012 */
[----:B------:R-:W-:Y:S02]  /*13f20*/  @P0 IMAD.MOV.U32 R39, RZ, RZ, R19 ;  /* 0x000000ffff270224 */ /* 0x000fe400078e0013 */
[----:B------:R-:W4:Y:S04]  /*13f30*/  LDL.LU R19, [R1+0x1560] ;  /* 0x0015600001137983 */ /* 0x000f280000300800 */
[----:B------:R-:W4:Y:S04]  /*13f40*/  LDL.LU R18, [R1+0x155c] ;  /* 0x00155c0001127983 */ /* 0x000f280000300800 */
[----:B------:R1:W4:Y:S04]  /*13f50*/  @P0 LDG.E.U8 R77, desc[UR18][R38.64] ;  /* 0x00000012264d0981 */ /* 0x000328000c1e1100 */
[----:B------:R-:W4:Y:S01]  /*13f60*/  LDL.LU R14, [R1+0x1bc] ;  /* 0x0001bc00010e7983 */ /* 0x000f220000300800 */
[----:B-1----:R-:W-:-:S03]  /*13f70*/  @P0 IMAD.MOV.U32 R38, RZ, RZ, R67 ;  /* 0x000000ffff260224 */ /* 0x002fc600078e0043 */
[----:B------:R-:W4:Y:S01]  /*13f80*/  LDL.LU R67, [R1+0x1558] ;  /* 0x0015580001437983 */ /* 0x000f220000300800 */
[----:B------:R-:W-:-:S03]  /*13f90*/  @P0 IMAD.MOV.U32 R39, RZ, RZ, R40 ;  /* 0x000000ffff270224 */ /* 0x000fc600078e0028 */
[----:B------:R-:W4:Y:S01]  /*13fa0*/  LDL.LU R40, [R1+0x1b8] ;  /* 0x0001b80001287983 */ /* 0x000f220000300800 */
[----:B---3--:R-:W-:-:S06]  /*13fb0*/  PRMT R75, RZ, 0x7610, R75 ;  /* 0x00007610ff4b7816 */ /* 0x008fcc000000004b */
[----:B------:R1:W3:Y:S02]  /*13fc0*/  @P0 LDG.E.U8 R75, desc[UR18][R38.64] ;  /* 0x00000012264b0981 */ /* 0x0002e4000c1e1100 */
[----:B-1----:R-:W-:Y:S02]  /*13fd0*/  @P0 IMAD.MOV.U32 R38, RZ, RZ, R17 ;  /* 0x000000ffff260224 */ /* 0x002fe400078e0011 */
[----:B------:R-:W-:Y:S02]  /*13fe0*/  @P0 IMAD.MOV.U32 R39, RZ, RZ, R21 ;  /* 0x000000ffff270224 */ /* 0x000fe400078e0015 */
[----:B------:R-:W3:Y:S04]  /*13ff0*/  LDL.LU R21, [R1+0x1554] ;  /* 0x0015540001157983 */ /* 0x000ee80000300800 */
[----:B------:R-:W3:Y:S01]  /*14000*/  LDL.LU R17, [R1+0x1550] ;  /* 0x0015500001117983 */ /* 0x000ee20000300800 */
[----:B--2---:R-:W-:-:S06]  /*14010*/  PRMT R73, RZ, 0x7610, R73 ;  /* 0x00007610ff497816 */ /* 0x004fcc0000000049 */
[----:B------:R1:W2:Y:S01]  /*14020*/  @P0 LDG.E.U8 R73, desc[UR18][R38.64] ;  /* 0x0000001226490981 */ /* 0x0002a2000c1e1100 */
[----:B------:R-:W-:Y:S01]  /*14030*/  PRMT R71, RZ, 0x7610, R71 ;  /* 0x00007610ff477816 */ /* 0x000fe20000000047 */
[----:B-1----:R-:W-:Y:S02]  /*14040*/  @P0 IMAD.MOV.U32 R39, RZ, RZ, R16 ;  /* 0x000000ffff270224 */ /* 0x002fe400078e0010 */
[----:B------:R-:W-:Y:S01]  /*14050*/  @P0 IMAD.MOV.U32 R38, RZ, RZ, R11 ;  /* 0x000000ffff260224 */ /* 0x000fe200078e000b */
[----:B------:R-:W2:Y:S04]  /*14060*/  LDL.LU R16, [R1+0x154c] ;  /* 0x00154c0001107983 */ /* 0x000ea80000300800 */
[----:B------:R-:W2:Y:S01]  /*14070*/  LDL.LU R11, [R1+0x1548] ;  /* 0x00154800010b7983 */ /* 0x000ea20000300800 */
[----:B----4-:R-:W-:-:S03]  /*14080*/  PRMT R69, RZ, 0x7610, R69 ;  /* 0x00007610ff457816 */ /* 0x010fc60000000045 */
[----:B------:R1:W4:Y:S02]  /*14090*/  @P0 LDG.E.U8 R71, desc[UR18][R38.64] ;  /* 0x0000001226470981 */ /* 0x000324000c1e1100 */
[----:B-1----:R-:W-:Y:S02]  /*140a0*/  @P0 IMAD.MOV.U32 R38, RZ, RZ, R33 ;  /* 0x000000ffff260224 */ /* 0x002fe400078e0021 */
[----:B------:R-:W-:Y:S02]  /*140b0*/  @P0 IMAD.MOV.U32 R39, RZ, RZ, R10 ;  /* 0x000000ffff270224 */ /* 0x000fe400078e000a */
[----:B------:R-:W4:Y:S04]  /*140c0*/  LDL.LU R10, [R1+0x1544] ;  /* 0x00154400010a7983 */ /* 0x000f280000300800 */
[----:B------:R1:W4:Y:S04]  /*140d0*/  @P0 LDG.E.U8 R69, desc[UR18][R38.64] ;  /* 0x0000001226450981 */ /* 0x000328000c1e1100 */
[----:B------:R-:W4:Y:S01]  /*140e0*/  LDL.LU R33, [R1+0x1540] ;  /* 0x0015400001217983 */ /* 0x000f220000300800 */
[----:B-1----:R-:W-:-:S02]  /*140f0*/  @P0 IMAD.MOV.U32 R39, RZ, RZ, R15 ;  /* 0x000000ffff270224 */ /* 0x002fc400078e000f */
[----:B------:R-:W-:Y:S01]  /*14100*/  @P0 IMAD.MOV.U32 R38, RZ, RZ, R13 ;  /* 0x000000ffff260224 */ /* 0x000fe200078e000d */
[----:B------:R-:W4:Y:S04]  /*14110*/  LDL.LU R15, [R1+0x153c] ;  /* 0x00153c00010f7983 */ /* 0x000f280000300800 */
[----:B------:R-:W4:Y:S01]  /*14120*/  LDL.LU R13, [R1+0x1538] ;  /* 0x00153800010d7983 */ /* 0x000f220000300800 */
[----:B------:R-:W-:Y:S02]  /*14130*/  PRMT R65, RZ, 0x7610, R65 ;  /* 0x00007610ff417816 */ /* 0x000fe40000000041 */
[----:B------:R-:W-:Y:S02]  /*14140*/  PRMT R63, RZ, 0x7610, R63 ;  /* 0x00007610ff3f7816 */ /* 0x000fe4000000003f */
[----:B------:R-:W-:-:S02]  /*14150*/  PRMT R35, RZ, 0x7610, R35 ;  /* 0x00007610ff237816 */ /* 0x000fc40000000023 */
[----:B------:R-:W-:-:S06]  /*14160*/  PRMT R67, RZ, 0x7610, R67 ;  /* 0x00007610ff437816 */ /* 0x000fcc0000000043 */
        /* <DEDUP_REMOVED lines=9> */
[----:B------:R3:W4:Y:S01]  /*14200*/  @P0 LDG.E.U8 R63, desc[UR18][R38.64] ;  /* 0x00000012263f0981 */ /* 0x000722000c1e1100 */
[----:B------:R-:W-:Y:S02]  /*14210*/  PRMT R61, RZ, 0x7610, R61 ;  /* 0x00007610ff3d7816 */ /* 0x000fe4000000003d */
[----:B------:R-:W-:Y:S01]  /*14220*/  PRMT R55, RZ, 0x7610, R55 ;  /* 0x00007610ff377816 */ /* 0x000fe20000000037 */
[----:B---3--:R-:W-:-:S02]  /*14230*/  @!P3 IMAD.MOV.U32 R39, RZ, RZ, R17 ;  /* 0x000000ffff27b224 */ /* 0x008fc400078e0011 */
[----:B------:R-:W3:Y:S01]  /*14240*/  LDL.LU R17, [R1+0x1528] ;  /* 0x0015280001117983 */ /* 0x000ee20000300800 */
[----:B--2---:R-:W-:-:S03]  /*14250*/  @!P3 IMAD.MOV.U32 R38, RZ, RZ, R16 ;  /* 0x000000ffff26b224 */ /* 0x004fc600078e0010 */
[----:B------:R-:W2:Y:S01]  /*14260*/  LDL.LU R16, [R1+0x1524] ;  /* 0x0015240001107983 */ /* 0x000ea20000300800 */
[C---:B------:R-:W-:Y:S02]  /*14270*/  SEL R12, R11.reuse, R12, !P4 ;  /* 0x0000000c0b0c7207 */ /* 0x040fe40006000000 */
[C---:B------:R-:W-:Y:S01]  /*14280*/  SEL R14, R11.reuse, R14, !P4 ;  /* 0x0000000e0b0e7207 */ /* 0x040fe20006000000 */
[----:B------:R1:W2:Y:S02]  /*14290*/  @!P3 LDG.E.U8 R35, desc[UR18][R38.64] ;  /* 0x000000122623b981 */ /* 0x0002a4000c1e1100 */
[----:B------:R-:W-:Y:S01]  /*142a0*/  IMAD R37, R12, UR5, RZ ;  /* 0x000000050c257c24 */ /* 0x000fe2000f8e02ff */
[----:B------:R-:W4:Y:S01]  /*142b0*/  LDCU UR5, c[0x0][0x3b0] ;  /* 0x00007600ff0577ac */ /* 0x000f220008000800 */
[----:B------:R-:W-:-:S03]  /*142c0*/  SEL R12, R11, R40, !P4 ;  /* 0x000000280b0c7207 */ /* 0x000fc60006000000 */
[----:B------:R-:W-:Y:S01]  /*142d0*/  IADD3 R2, P3, PT, R37, R7, RZ ;  /* 0x0000000725027210 */ /* 0x000fe20007f7e0ff */
[----:B-1----:R-:W-:-:S03]  /*142e0*/  IMAD R38, R14, UR12, RZ ;  /* 0x0000000c0e267c24 */ /* 0x002fc6000f8e02ff */
[----:B------:R-:W-:Y:S01]  /*142f0*/  LEA.HI.X.SX32 R3, R37, R6, 0x1, P3 ;  /* 0x0000000625037211 */ /* 0x000fe200018f0eff */
[----:B------:R-:W-:Y:S01]  /*14300*/  IMAD R37, R12, UR13, RZ ;  /* 0x0000000d0c257c24 */ /* 0x000fe2000f8e02ff */
[----:B------:R1:W-:Y:S01]  /*14310*/  STL [R1+0x930], R2 ;  /* 0x0009300201007387 */ /* 0x0003e20000100800 */
[----:B------:R-:W-:Y:S01]  /*14320*/  PRMT R52, RZ, 0x7610, R52 ;  /* 0x00007610ff347816 */ /* 0x000fe20000000034 */
[----:B------:R-:W2:Y:S01]  /*14330*/  LDCU UR12, c[0x0][0x3b0] ;  /* 0x00007600ff0c77ac */ /* 0x000ea20008000800 */
[CC--:B------:R-:W-:Y:S01]  /*14340*/  IADD3 R5, P3, PT, R38.reuse, R7.reuse, RZ ;  /* 0x0000000726057210 */ /* 0x0c0fe20007f7e0ff */
[----:B------:R-:W-:Y:S01]  /*14350*/  @P0 IMAD.MOV.U32 R12, RZ, RZ, R2 ;  /* 0x000000ffff0c0224 */ /* 0x000fe200078e0002 */
[----:B----4-:R-:W-:Y:S01]  /*14360*/  SEL R10, R11, R10, !P4 ;  /* 0x0000000a0b0a7207 */ /* 0x010fe20006000000 */
[----:B------:R-:W4:Y:S01]  /*14370*/  LDCU UR13, c[0x0][0x3b0] ;  /* 0x00007600ff0d77ac */ /* 0x000f220008000800 */
[----:B0-----:R-:W-:Y:S01]  /*14380*/  LEA.HI.X.SX32 R32, R38, R6, 0x1, P3 ;  /* 0x0000000626207211 */ /* 0x001fe200018f0eff */
[----:B------:R0:W-:Y:S01]  /*14390*/  STL [R1+0x92c], R3 ;  /* 0x00092c0301007387 */ /* 0x0001e20000100800 */
[----:B-1----:R-:W-:-:S03]  /*143a0*/  IADD3 R2, P3, PT, R37, R7, RZ ;  /* 0x0000000725027210 */ /* 0x002fc60007f7e0ff */
[----:B------:R-:W2:Y:S01]  /*143b0*/  LDL R85, [R1+0xf64] ;  /* 0x000f640001557983 */ /* 0x000ea20000100800 */
[C---:B------:R-:W-:Y:S01]  /*143c0*/  SEL R14, R11.reuse, R13, !P4 ;  /* 0x0000000d0b0e7207 */ /* 0x040fe20006000000 */
[----:B------:R-:W-:Y:S01]  /*143d0*/  @P0 IMAD.MOV.U32 R13, RZ, RZ, R3 ;  /* 0x000000ffff0d0224 */ /* 0x000fe200078e0003 */
[----:B------:R-:W-:-:S03]  /*143e0*/  SEL R15, R11, R15, !P4 ;  /* 0x0000000f0b0f7207 */ /* 0x000fc60006000000 */
[----:B------:R-:W-:Y:S01]  /*143f0*/  IMAD R14, R14, UR14, RZ ;  /* 0x0000000e0e0e7c24 */ /* 0x000fe2000f8e02ff */
[-C--:B0-----:R-:W-:Y:S01]  /*14400*/  LEA.HI.X.SX32 R3, R37, R6.reuse, 0x1, P3 ;  /* 0x0000000625037211 */ /* 0x081fe200018f0eff */
[----:B------:R0:W3:Y:S01]  /*14410*/  @P0 LDG.E.U8 R61, desc[UR18][R12.64] ;  /* 0x000000120c3d0981 */ /* 0x0000e2000c1e1100 */
[----:B------:R-:W-:Y:S01]  /*14420*/  IMAD R15, R15, UR5, RZ ;  /* 0x000000050f0f7c24 */ /* 0x000fe2000f8e02ff */
[----:B------:R-:W-:Y:S01]  /*14430*/  PRMT R51, RZ, 0x7610, R51 ;  /* 0x00007610ff337816 */ /* 0x000fe20000000033 */
[----:B------:R-:W-:Y:S01]  /*14440*/  IMAD R10, R10, UR15, RZ ;  /* 0x0000000f0a0a7c24 */ /* 0x000fe2000f8e02ff */
[CC--:B------:R-:W-:Y:S01]  /*14450*/  IADD3 R4, P3, PT, R14.reuse, R7.reuse, RZ ;  /* 0x000000070e047210 */ /* 0x0c0fe20007f7e0ff */
[----:B------:R-:W-:Y:S01]  /*14460*/  STL [R1+0x970], R5 ;  /* 0x0009700501007387 */ /* 0x000fe20000100800 */
[----:B------:R-:W-:Y:S01]  /*14470*/  PRMT R50, RZ, 0x7610, R50 ;  /* 0x00007610ff327816 */ /* 0x000fe20000000032 */
[----:B------:R-:W1:Y:S02]  /*14480*/  LDCU UR5, c[0x0][0x3b0] ;  /* 0x00007600ff0577ac */ /* 0x000e640008000800 */
[----:B------:R0:W-:Y:S02]  /*14490*/  STL [R1+0x96c], R32 ;  /* 0x00096c2001007387 */ /* 0x0001e40000100800 */
[----:B0-----:R-:W-:Y:S01]  /*144a0*/  @P0 IMAD.MOV.U32 R12, RZ, RZ, R5 ;  /* 0x000000ffff0c0224 */ /* 0x001fe200078e0005 */
[----:B------:R-:W-:Y:S01]  /*144b0*/  PRMT R49, RZ, 0x7610, R49 ;  /* 0x00007610ff317816 */ /* 0x000fe20000000031 */
[----:B------:R-:W-:Y:S01]  /*144c0*/  @P0 IMAD.MOV.U32 R13, RZ, RZ, R32 ;  /* 0x000000ffff0d0224 */ /* 0x000fe200078e0020 */
[----:B------:R-:W-:Y:S01]  /*144d0*/  STL [R1+0x9b0], R2 ;  /* 0x0009b00201007387 */ /* 0x000fe20000100800 */
[----:B------:R-:W-:Y:S01]  /*144e0*/  PRMT R54, RZ, 0x7610, R54 ;  /* 0x00007610ff367816 */ /* 0x000fe20000000036 */
[----:B------:R-:W0:Y:S01]  /*144f0*/  LDCU UR14, c[0x0][0x3b0] ;  /* 0x00007600ff0e77ac */ /* 0x000e220008000800 */
[----:B------:R-:W-:Y:S01]  /*14500*/  LEA.HI.X.SX32 R32, R14, R6, 0x1, P3 ;  /* 0x000000060e207211 */ /* 0x000fe200018f0eff */
[----:B------:R0:W-:Y:S01]  /*14510*/  STL [R1+0x9ac], R3 ;  /* 0x0009ac0301007387 */ /* 0x0001e20000100800 */
[----:B------:R-:W-:-:S03]  /*14520*/  IADD3 R5, P3, PT, R15, R7, RZ ;  /* 0x000000070f057210 */ /* 0x000fc60007f7e0ff */
[----:B------:R1:W3:Y:S04]  /*14530*/  @P0 LDG.E.U8 R55, desc[UR18][R12.64] ;  /* 0x000000120c370981 */ /* 0x0002e8000c1e1100 */
[----:B------:R0:W-:Y:S04]  /*14540*/  STL [R1+0x9f0], R4 ;  /* 0x0009f00401007387 */ /* 0x0001e80000100800 */
[----:B------:R-:W-:Y:S01]  /*14550*/  STL [R1+0x9ec], R32 ;  /* 0x0009ec2001007387 */ /* 0x000fe20000100800 */
[----:B-1----:R-:W-:-:S03]  /*14560*/  @P0 IMAD.MOV.U32 R13, RZ, RZ, R3 ;  /* 0x000000ffff0d0224 */ /* 0x002fc600078e0003 */
[----:B0-----:R-:W3:Y:S04]  /*14570*/  LDL.LU R3, [R1+0x2d4] ;  /* 0x0002d40001037983 */ /* 0x001ee80000300800 */
[----:B------:R-:W-:Y:S04]  /*14580*/  STL [R1+0xa28], R5 ;  /* 0x000a280501007387 */ /* 0x000fe80000100800 */
[----:B------:R-:W4:Y:S01]  /*14590*/  LDL R40, [R1+0xf88] ;  /* 0x000f880001287983 */ /* 0x000f220000100800 */
[----:B------:R-:W-:Y:S01]  /*145a0*/  @P0 IMAD.MOV.U32 R12, RZ, RZ, R2 ;  /* 0x000000ffff0c0224 */ /* 0x000fe200078e0002 */
[----:B------:R-:W-:-:S04]  /*145b0*/  LEA.HI.X.SX32 R14, R15, R6, 0x1, P3 ;  /* 0x000000060f0e7211 */ /* 0x000fc800018f0eff */
[----:B------:R0:W4:Y:S01]  /*145c0*/  @P0 LDG.E.U8 R52, desc[UR18][R12.64] ;  /* 0x000000120c340981 */ /* 0x000122000c1e1100 */
[C---:B------:R-:W-:Y:S01]  /*145d0*/  IADD3 R2, P3, PT, R10.reuse, R7, RZ ;  /* 0x000000070a027210 */ /* 0x040fe20007f7e0ff */
[----:B0-----:R-:W-:Y:S02]  /*145e0*/  @P0 IMAD.MOV.U32 R12, RZ, RZ, R4 ;  /* 0x000000ffff0c0224 */ /* 0x001fe400078e0004 */
[----:B------:R-:W-:Y:S01]  /*145f0*/  @P0 IMAD.MOV.U32 R13, RZ, RZ, R32 ;  /* 0x000000ffff0d0224 */ /* 0x000fe200078e0020 */
[----:B------:R-:W-:-:S04]  /*14600*/  LEA.HI.X.SX32 R4, R10, R6, 0x1, P3 ;  /* 0x000000060a047211 */ /* 0x000fc800018f0eff */
[----:B------:R0:W4:Y:S02]  /*14610*/  @P0 LDG.E.U8 R51, desc[UR18][R12.64] ;  /* 0x000000120c330981 */ /* 0x000124000c1e1100 */
[----:B0-----:R-:W-:Y:S02]  /*14620*/  @P0 IMAD.MOV.U32 R12, RZ, RZ, R5 ;  /* 0x000000ffff0c0224 */ /* 0x001fe400078e0005 */
[----:B------:R-:W-:-:S05]  /*14630*/  @P0 IMAD.MOV.U32 R13, RZ, RZ, R14 ;  /* 0x000000ffff0d0224 */ /* 0x000fca00078e000e */
[----:B------:R0:W4:Y:S04]  /*14640*/  @P0 LDG.E.U8 R50, desc[UR18][R12.64] ;  /* 0x000000120c320981 */ /* 0x000128000c1e1100 */
[----:B------:R-:W-:Y:S01]  /*14650*/  STL [R1+0xa24], R14 ;  /* 0x000a240e01007387 */ /* 0x000fe20000100800 */
[----:B0-----:R-:W-:Y:S02]  /*14660*/  @P0 IMAD.MOV.U32 R12, RZ, RZ, R2 ;  /* 0x000000ffff0c0224 */ /* 0x001fe400078e0002 */
[----:B------:R-:W-:Y:S01]  /*14670*/  @P0 IMAD.MOV.U32 R13, RZ, RZ, R4 ;  /* 0x000000ffff0d0224 */ /* 0x000fe200078e0004 */
[----:B------:R0:W-:Y:S04]  /*14680*/  STL [R1+0xa60], R2 ;  /* 0x000a600201007387 */ /* 0x0001e80000100800 */
[----:B------:R1:W4:Y:S04]  /*14690*/  @P0 LDG.E.U8 R49, desc[UR18][R12.64] ;  /* 0x000000120c310981 */ /* 0x000328000c1e1100 */
[----:B------:R0:W-:Y:S01]  /*146a0*/  STL [R1+0xa5c], R4 ;  /* 0x000a5c0401007387 */ /* 0x0001e20000100800 */
[----:B-1----:R-:W-:-:S02]  /*146b0*/  @!P1 IMAD.MOV.U32 R13, RZ, RZ, R18 ;  /* 0x000000ffff0d9224 */ /* 0x002fc400078e0012 */
[----:B------:R-:W-:Y:S01]  /*146c0*/  @!P1 IMAD.MOV.U32 R12, RZ, RZ, R21 ;  /* 0x000000ffff0c9224 */ /* 0x000fe200078e0015 */
[----:B------:R-:W4:Y:S04]  /*146d0*/  LDL.LU R18, [R1+0x1520] ;  /* 0x0015200001127983 */ /* 0x000f280000300800 */
[----:B------:R-:W4:Y:S04]  /*146e0*/  LDL.LU R21, [R1+0x151c] ;  /* 0x00151c0001157983 */ /* 0x000f280000300800 */
[----:B------:R1:W4:Y:S01]  /*146f0*/  @!P1 LDG.E.U8 R54, desc[UR18][R12.64] ;  /* 0x000000120c369981 */ /* 0x000322000c1e1100 */
[----:B------:R-:W-:Y:S01]  /*14700*/  PRMT R53, RZ, 0x7610, R53 ;  /* 0x00007610ff357816 */ /* 0x000fe20000000035 */
[----:B-1----:R-:W-:-:S02]  /*14710*/  @!P5 IMAD.MOV.U32 R13, RZ, RZ, R20 ;  /* 0x000000ffff0dd224 */ /* 0x002fc400078e0014 */
[----:B------:R-:W4:Y:S01]  /*14720*/  LDL.LU R20, [R1+0x1518] ;  /* 0x0015180001147983 */ /* 0x000f220000300800 */
[----:B------:R-:W-:-:S03]  /*14730*/  @!P5 IMAD.MOV.U32 R12, RZ, RZ, R19 ;  /* 0x000000ffff0cd224 */ /* 0x000fc600078e0013 */
[----:B------:R-:W4:Y:S04]  /*14740*/  LDL.LU R19, [R1+0x1514] ;  /* 0x0015140001137983 */ /* 0x000f280000300800 */
[----:B------:R1:W4:Y:S01]  /*14750*/  @!P5 LDG.E.U8 R53, desc[UR18][R12.64] ;  /* 0x000000120c35d981 */ /* 0x000322000c1e1100 */
[----:B------:R-:W-:Y:S01]  /*14760*/  PRMT R48, RZ, 0x7610, R48 ;  /* 0x00007610ff307816 */ /* 0x000fe20000000030 */
[----:B-1----:R-:W-:Y:S02]  /*14770*/  @!P6 IMAD.MOV.U32 R13, RZ, RZ, R0 ;  /* 0x000000ffff0de224 */ /* 0x002fe400078e0000 */
[----:B------:R-:W-:-:S05]  /*14780*/  @!P6 IMAD.MOV.U32 R12, RZ, RZ, R9 ;  /* 0x000000ffff0ce224 */ /* 0x000fca00078e0009 */
[----:B------:R1:W4:Y:S01]  /*14790*/  @!P6 LDG.E.U8 R48, desc[UR18][R12.64] ;  /* 0x000000120c30e981 */ /* 0x000322000c1e1100 */
[----:B--2---:R-:W-:-:S03]  /*147a0*/  ISETP.GE.AND P3, PT, R85, RZ, PT ;  /* 0x000000ff5500720c */ /* 0x004fc60003f66270 */
[----:B------:R-:W2:Y:S04]  /*147b0*/  LDL R85, [R1+0xfac] ;  /* 0x000fac0001557983 */ /* 0x000ea80000100800 */
[----:B------:R-:W2:Y:S04]  /*147c0*/  LDL.LU R0, [R1+0x1510] ;  /* 0x0015100001007983 */ /* 0x000ea80000300800 */
[----:B------:R-:W2:Y:S04]  /*147d0*/  LDL.LU R9, [R1+0x150c] ;  /* 0x00150c0001097983 */ /* 0x000ea80000300800 */
[----:B0-----:R-:W2:Y:S01]  /*147e0*/  LDL R2, [R1+0x1024] ;  /* 0x0010240001027983 */ /* 0x001ea20000100800 */
[----:B---3--:R-:W-:-:S03]  /*147f0*/  SEL R10, R11, R3, !P4 ;  /* 0x000000030b0a7207 */ /* 0x008fc60006000000 */
[----:B------:R-:W3:Y:S01]  /*14800*/  LDL R3, [R1+0x1128] ;  /* 0x0011280001037983 */ /* 0x000ee20000100800 */
[----:B----4-:R-:W-:-:S03]  /*14810*/  ISETP.GE.AND P6, PT, R40, RZ, PT ;  /* 0x000000ff2800720c */ /* 0x010fc60003fc6270 */
[----:B------:R-:W4:Y:S01]  /*14820*/  LDL R40, [R1+0x10c0] ;  /* 0x0010c00001287983 */ /* 0x000f220000100800 */
[----:B------:R-:W-:Y:S01]  /*14830*/  ISETP.GT.U32.AND P1, PT, R8, R17, PT ;  /* 0x000000110800720c */ /* 0x000fe20003f24070 */
[----:B------:R-:W-:Y:S02]  /*14840*/  @!P3 IMAD.MOV R16, RZ, RZ, -R16 ;  /* 0x000000ffff10b224 */ /* 0x000fe400078e0a10 */
[----:B------:R-:W-:-:S03]  /*14850*/  IMAD R10, R10, UR11, RZ ;  /* 0x0000000b0a0a7c24 */ /* 0x000fc6000f8e02ff */
[----:B------:R-:W-:-:S05]  /*14860*/  SEL R16, R11, R16, !P4 ;  /* 0x000000100b107207 */ /* 0x000fca0006000000 */
[----:B------:R-:W-:Y:S02]  /*14870*/  IMAD R16, R16, UR11, RZ ;  /* 0x0000000b10107c24 */ /* 0x000fe4000f8e02ff */
[----:B------:R-:W-:-:S04]  /*14880*/  @!P1 IMAD.IADD R17, R17, 0x1, -R8 ;  /* 0x0000000111119824 */ /* 0x000fc800078e0a08 */
[----:B------:R-:W-:Y:S01]  /*14890*/  @!P6 IMAD.MOV R17, RZ, RZ, -R17 ;  /* 0x000000ffff11e224 */ /* 0x000fe200078e0a11 */
[----:B------:R-:W-:-:S04]  /*148a0*/  PRMT R47, RZ, 0x7610, R47 ;  /* 0x00007610ff2f7816 */ /* 0x000fc8000000002f */
[----:B------:R-:W-:Y:S02]  /*148b0*/  SEL R17, R11, R17, !P4 ;  /* 0x000000110b117207 */ /* 0x000fe40006000000 */
[----:B------:R-:W-:-:S03]  /*148c0*/  PRMT R46, RZ, 0x7610, R46 ;  /* 0x00007610ff2e7816 */ /* 0x000fc6000000002e */
[----:B------:R-:W-:Y:S01]  /*148d0*/  IMAD R17, R17, UR5, RZ ;  /* 0x0000000511117c24 */ /* 0x000fe2000f8e02ff */
[----:B------:R-:W0:Y:S01]  /*148e0*/  LDCU UR5, c[0x0][0x3b0] ;  /* 0x00007600ff0577ac */ /* 0x000e220008000800 */
[C---:B------:R-:W-:Y:S02]  /*148f0*/  ISETP.GT.U32.AND P5, PT, R8.reuse, R18, PT ;  /* 0x000000120800720c */ /* 0x040fe40003fa4070 */
[----:B------:R-:W-:-:S11]  /*14900*/  ISETP.GT.U32.AND P3, PT, R8, R21, PT ;  /* 0x000000150800720c */ /* 0x000fd60003f64070 */
[--C-:B------:R-:W-:Y:S01]  /*14910*/  @!P5 IMAD.IADD R18, R18, 0x1, -R8.reuse ;  /* 0x000000011212d824 */ /* 0x100fe200078e0a08 */
[-C--:B------:R-:W-:Y:S01]  /*14920*/  IADD3 R4, P5, PT, R16, R7.reuse, RZ ;  /* 0x0000000710047210 */ /* 0x080fe20007fbe0ff */
[--C-:B------:R-:W-:Y:S01]  /*14930*/  @!P3 IMAD.IADD R21, R21, 0x1, -R8.reuse ;  /* 0x000000011515b824 */ /* 0x100fe200078e0a08 */
[----:B-1----:R-:W-:Y:S02]  /*14940*/  IADD3 R12, P3, PT, R10, R7, RZ ;  /* 0x000000070a0c7210 */ /* 0x002fe40007f7e0ff */
[----:B------:R-:W-:Y:S02]  /*14950*/  ISETP.GT.U32.AND P1, PT, R8, R20, PT ;  /* 0x000000140800720c */ /* 0x000fe40003f24070 */
[-C--:B------:R-:W-:Y:S02]  /*14960*/  LEA.HI.X.SX32 R13, R10, R6.reuse, 0x1, P3 ;  /* 0x000000060a0d7211 */ /* 0x080fe400018f0eff */
[----:B------:R-:W-:Y:S02]  /*14970*/  ISETP.GT.U32.AND P3, PT, R8, R19, PT ;  /* 0x000000130800720c */ /* 0x000fe40003f64070 */
[----:B------:R-:W-:Y:S01]  /*14980*/  LEA.HI.X.SX32 R5, R16, R6, 0x1, P5 ;  /* 0x0000000610057211 */ /* 0x000fe200028f0eff */
[----:B------:R1:W-:Y:S04]  /*14990*/  STL [R1+0x298], R12 ;  /* 0x0002980c01007387 */ /* 0x0003e80000100800 */
[----:B------:R1:W4:Y:S02]  /*149a0*/  @P0 LDG.E.U8 R47, desc[UR18][R12.64] ;  /* 0x000000120c2f0981 */ /* 0x000324000c1e1100 */
[----:B------:R-:W-:-:S04]  /*149b0*/  @!P1 IMAD.IADD R20, R20, 0x1, -R8 ;  /* 0x0000000114149824 */ /* 0x000fc800078e0a08 */
[----:B------:R-:W-:Y:S01]  /*149c0*/  @!P3 IMAD.IADD R19, R19, 0x1, -R8 ;  /* 0x000000011313b824 */ /* 0x000fe200078e0a08 */
[----:B------:R-:W-:Y:S01]  /*149d0*/  STL [R1+0x2d8], R4 ;  /* 0x0002d80401007387 */ /* 0x000fe20000100800 */
[----:B-1----:R-:W-:-:S03]  /*149e0*/  @P0 IMAD.MOV.U32 R12, RZ, RZ, R4 ;  /* 0x000000ffff0c0224 */ /* 0x002fc600078e0004 */
[----:B------:R1:W-:Y:S04]  /*149f0*/  STL [R1+0x294], R13 ;  /* 0x0002940d01007387 */ /* 0x0003e80000100800 */
[----:B------:R-:W-:Y:S01]  /*14a00*/  STL [R1+0x2d4], R5 ;  /* 0x0002d40501007387 */ /* 0x000fe20000100800 */
[----:B-1----:R-:W-:Y:S01]  /*14a10*/  @P0 IMAD.MOV.U32 R13, RZ, RZ, R5 ;  /* 0x000000ffff0d0224 */ /* 0x002fe200078e0005 */
[----:B------:R-:W-:-:S04]  /*14a20*/  PRMT R45, RZ, 0x7610, R45 ;  /* 0x00007610ff2d7816 */ /* 0x000fc8000000002d */
[----:B------:R1:W4:Y:S01]  /*14a30*/  @P0 LDG.E.U8 R46, desc[UR18][R12.64] ;  /* 0x000000120c2e0981 */ /* 0x000322000c1e1100 */
[----:B------:R-:W-:Y:S02]  /*14a40*/  PRMT R43, RZ, 0x7610, R43 ;  /* 0x00007610ff2b7816 */ /* 0x000fe4000000002b */
[----:B------:R-:W-:Y:S02]  /*14a50*/  PRMT R42, RZ, 0x7610, R42 ;  /* 0x00007610ff2a7816 */ /* 0x000fe4000000002a */
[----:B------:R-:W-:Y:S02]  /*14a60*/  PRMT R41, RZ, 0x7610, R41 ;  /* 0x00007610ff297816 */ /* 0x000fe40000000029 */
[----:B------:R-:W-:Y:S02]  /*14a70*/  PRMT R44, RZ, 0x7610, R44 ;  /* 0x00007610ff2c7816 */ /* 0x000fe4000000002c */
[----:B--2---:R-:W-:Y:S02]  /*14a80*/  ISETP.GE.AND P5, PT, R85, RZ, PT ;  /* 0x000000ff5500720c */ /* 0x004fe40003fa6270 */
[----:B------:R-:W-:-:S11]  /*14a90*/  ISETP.GE.AND P1, PT, R2, RZ, PT ;  /* 0x000000ff0200720c */ /* 0x000fd60003f26270 */
[----:B------:R-:W-:Y:S01]  /*14aa0*/  @!P5 IMAD.MOV R18, RZ, RZ, -R18 ;  /* 0x000000ffff12d224 */ /* 0x000fe200078e0a12 */
[----:B------:R-:W-:-:S04]  /*14ab0*/  IADD3 R2, P6, PT, R17, R7, RZ ;  /* 0x0000000711027210 */ /* 0x000fc80007fde0ff */
[----:B------:R-:W-:Y:S01]  /*14ac0*/  SEL R18, R11, R18, !P4 ;  /* 0x000000120b127207 */ /* 0x000fe20006000000 */
[----:B------:R-:W-:-:S04]  /*14ad0*/  @!P1 IMAD.MOV R21, RZ, RZ, -R21 ;  /* 0x000000ffff159224 */ /* 0x000fc800078e0a15 */
[----:B------:R-:W-:Y:S01]  /*14ae0*/  IMAD R18, R18, UR12, RZ ;  /* 0x0000000c12127c24 */ /* 0x000fe2000f8e02ff */
[----:B------:R2:W-:Y:S01]  /*14af0*/  STL [R1+0x338], R2 ;  /* 0x0003380201007387 */ /* 0x0005e20000100800 */
[----:B-1----:R-:W-:Y:S01]  /*14b00*/  @P0 IMAD.MOV.U32 R12, RZ, RZ, R2 ;  /* 0x000000ffff0c0224 */ /* 0x002fe200078e0002 */
[----:B------:R-:W-:Y:S01]  /*14b10*/  SEL R21, R11, R21, !P4 ;  /* 0x000000150b157207 */ /* 0x000fe20006000000 */
[----:B------:R-:W1:Y:S04]  /*14b20*/  LDCU UR12, c[0x0][0x3b0] ;  /* 0x00007600ff0c77ac */ /* 0x000e680008000800 */
[----:B------:R-:W-:Y:S01]  /*14b30*/  IMAD R21, R21, UR13, RZ ;  /* 0x0000000d15157c24 */ /* 0x000fe2000f8e02ff */
[----:B------:R-:W0:Y:S01]  /*14b40*/  LDCU UR13, c[0x0][0x3b0] ;  /* 0x00007600ff0d77ac */ /* 0x000e220008000800 */
[----:B--2---:R-:W-:-:S02]  /*14b50*/  IADD3 R2, P1, PT, R18, R7, RZ ;  /* 0x0000000712027210 */ /* 0x004fc40007f3e0ff */
[----:B---3--:R-:W-:Y:S02]  /*14b60*/  ISETP.GE.AND P3, PT, R3, RZ, PT ;  /* 0x000000ff0300720c */ /* 0x008fe40003f66270 */
[----:B----4-:R-:W-:Y:S02]  /*14b70*/  ISETP.GE.AND P5, PT, R40, RZ, PT ;  /* 0x000000ff2800720c */ /* 0x010fe40003fa6270 */
[----:B------:R-:W-:-:S09]  /*14b80*/  LEA.HI.X.SX32 R3, R17, R6, 0x1, P6 ;  /* 0x0000000611037211 */ /* 0x000fd200030f0eff */
[----:B------:R-:W-:Y:S01]  /*14b90*/  @!P3 IMAD.MOV R20, RZ, RZ, -R20 ;  /* 0x000000ffff14b224 */ /* 0x000fe200078e0a14 */
[----:B------:R2:W-:Y:S01]  /*14ba0*/  STL [R1+0x334], R3 ;  /* 0x0003340301007387 */ /* 0x0005e20000100800 */
[----:B------:R-:W-:-:S03]  /*14bb0*/  @P0 IMAD.MOV.U32 R13, RZ, RZ, R3 ;  /* 0x000000ffff0d0224 */ /* 0x000fc600078e0003 */
[----:B------:R-:W-:Y:S01]  /*14bc0*/  SEL R20, R11, R20, !P4 ;  /* 0x000000140b147207 */ /* 0x000fe20006000000 */
[----:B------:R-:W-:Y:S01]  /*14bd0*/  @!P5 IMAD.MOV R19, RZ, RZ, -R19 ;  /* 0x000000ffff13d224 */ /* 0x000fe200078e0a13 */
[----:B------:R3:W4:Y:S01]  /*14be0*/  @P0 LDG.E.U8 R45, desc[UR18][R12.64] ;  /* 0x000000120c2d0981 */ /* 0x000722000c1e1100 */
[----:B--2---:R-:W-:-:S03]  /*14bf0*/  LEA.HI.X.SX32 R3, R18, R6, 0x1, P1 ;  /* 0x0000000612037211 */ /* 0x004fc600008f0eff */
[----:B------:R-:W-:Y:S01]  /*14c00*/  SEL R19, R11, R19, !P4 ;  /* 0x000000130b137207 */ /* 0x000fe20006000000 */
[----:B------:R-:W-:Y:S01]  /*14c10*/  IMAD R20, R20, UR14, RZ ;  /* 0x0000000e14147c24 */ /* 0x000fe2000f8e02ff */
[----:B------:R-:W-:Y:S01]  /*14c20*/  IADD3 R10, P1, PT, R21, R7, RZ ;  /* 0x00000007150a7210 */ /* 0x000fe20007f3e0ff */
[----:B---3--:R-:W-:-:S03]  /*14c30*/  @P0 IMAD.MOV.U32 R12, RZ, RZ, R2 ;  /* 0x000000ffff0c0224 */ /* 0x008fc600078e0002 */
[-C--:B------:R-:W-:Y:S01]  /*14c40*/  LEA.HI.X.SX32 R14, R21, R6.reuse, 0x1, P1 ;  /* 0x00000006150e7211 */ /* 0x080fe200008f0eff */
[----:B------:R-:W-:Y:S02]  /*14c50*/  @P0 IMAD.MOV.U32 R13, RZ, RZ, R3 ;  /* 0x000000ffff0d0224 */ /* 0x000fe400078e0003 */
[----:B0-----:R-:W-:Y:S01]  /*14c60*/  IMAD R19, R19, UR5, RZ ;  /* 0x0000000513137c24 */ /* 0x001fe2000f8e02ff */
[C---:B------:R-:W-:Y:S01]  /*14c70*/  IADD3 R4, P3, PT, R20.reuse, R7, RZ ;  /* 0x0000000714047210 */ /* 0x040fe20007f7e0ff */
[----:B------:R0:W-:Y:S04]  /*14c80*/  STL [R1+0x378], R2 ;  /* 0x0003780201007387 */ /* 0x0001e80000100800 */
[----:B------:R2:W3:Y:S01]  /*14c90*/  @P0 LDG.E.U8 R43, desc[UR18][R12.64] ;  /* 0x000000120c2b0981 */ /* 0x0004e2000c1e1100 */
[----:B------:R-:W-:-:S02]  /*14ca0*/  LEA.HI.X.SX32 R5, R20, R6, 0x1, P3 ;  /* 0x0000000614057211 */ /* 0x000fc400018f0eff */
[C---:B0-----:R-:W-:Y:S01]  /*14cb0*/  IADD3 R2, P5, PT, R19.reuse, R7, RZ ;  /* 0x0000000713027210 */ /* 0x041fe20007fbe0ff */
[----:B------:R0:W-:Y:S01]  /*14cc0*/  STL [R1+0x374], R3 ;  /* 0x0003740301007387 */ /* 0x0001e20000100800 */
[----:B--2---:R-:W-:Y:S02]  /*14cd0*/  @P0 IMAD.MOV.U32 R12, RZ, RZ, R10 ;  /* 0x000000ffff0c0224 */ /* 0x004fe400078e000a */
[----:B------:R-:W-:Y:S01]  /*14ce0*/  @P0 IMAD.MOV.U32 R13, RZ, RZ, R14 ;  /* 0x000000ffff0d0224 */ /* 0x000fe200078e000e */
[----:B------:R2:W-:Y:S01]  /*14cf0*/  STL [R1+0x3b8], R10 ;  /* 0x0003b80a01007387 */ /* 0x0005e20000100800 */
[----:B0-----:R-:W-:-:S03]  /*14d00*/  LEA.HI.X.SX32 R3, R19, R6, 0x1, P5 ;  /* 0x0000000613037211 */ /* 0x001fc600028f0eff */
[----:B------:R-:W-:Y:S04]  /*14d10*/  STL [R1+0x3f8], R4 ;  /* 0x0003f80401007387 */ /* 0x000fe80000100800 */
[----:B------:R0:W3:Y:S01]  /*14d20*/  @P0 LDG.E.U8 R42, desc[UR18][R12.64] ;  /* 0x000000120c2a0981 */ /* 0x0000e2000c1e1100 */
[----:B--2---:R-:W-:-:S03]  /*14d30*/  VIADD R10, R0, 0xd6 ;  /* 0x000000d6000a7836 */ /* 0x004fc60000000000 */
[----:B------:R-:W-:Y:S04]  /*14d40*/  STL [R1+0x3b4], R14 ;  /* 0x0003b40e01007387 */ /* 0x000fe80000100800 */
[----:B------:R-:W-:Y:S01]  /*14d50*/  STL [R1+0x438], R2 ;  /* 0x0004380201007387 */ /* 0x000fe20000100800 */
[----:B0-----:R-:W-:Y:S02]  /*14d60*/  @P0 IMAD.MOV.U32 R12, RZ, RZ, R4 ;  /* 0x000000ffff0c0224 */ /* 0x001fe400078e0004 */
[----:B------:R-:W-:Y:S01]  /*14d70*/  @P0 IMAD.MOV.U32 R13, RZ, RZ, R5 ;  /* 0x000000ffff0d0224 */ /* 0x000fe200078e0005 */
[----:B------:R0:W-:Y:S04]  /*14d80*/  STL [R1+0x3f4], R5 ;  /* 0x0003f40501007387 */ /* 0x0001e80000100800 */
[----:B------:R-:W-:Y:S04]  /*14d90*/  STL [R1+0x434], R3 ;  /* 0x0004340301007387 */ /* 0x000fe80000100800 */
[----:B------:R2:W-:Y:S01]  /*14da0*/  STL [R1+0xf30], R10 ;  /* 0x000f300a01007387 */ /* 0x0005e20000100800 */
[----:B0-----:R-:W-:-:S03]  /*14db0*/  VIADD R5, R0, 0xd7 ;  /* 0x000000d700057836 */ /* 0x001fc60000000000 */
[----:B------:R0:W3:Y:S01]  /*14dc0*/  @P0 LDG.E.U8 R41, desc[UR18][R12.64] ;  /* 0x000000120c290981 */ /* 0x0000e2000c1e1100 */
[----:B--2---:R-:W-:Y:S01]  /*14dd0*/  IABS R10, R10 ;  /* 0x0000000a000a7213 */ /* 0x004fe20000000000 */
[----:B0-----:R-:W-:Y:S02]  /*14de0*/  @P0 IMAD.MOV.U32 R12, RZ, RZ, R2 ;  /* 0x000000ffff0c0224 */ /* 0x001fe400078e0002 */
[----:B------:R-:W-:Y:S02]  /*14df0*/  @P0 IMAD.MOV.U32 R13, RZ, RZ, R3 ;  /* 0x000000ffff0d0224 */ /* 0x000fe400078e0003 */
[----:B------:R-:W-:-:S03]  /*14e00*/  IMAD.HI.U32 R15, R9, R10, RZ ;  /* 0x0000000a090f7227 */ /* 0x000fc600078e00ff */
[----:B------:R0:W2:Y:S01]  /*14e10*/  @P0 LDG.E.U8 R44, desc[UR18][R12.64] ;  /* 0x000000120c2c0981 */ /* 0x0000a2000c1e1100 */
[----:B------:R-:W-:Y:S02]  /*14e20*/  IMAD.MOV R15, RZ, RZ, -R15 ;  /* 0x000000ffff0f7224 */ /* 0x000fe400078e0a0f */
[C---:B------:R-:W-:Y:S02]  /*14e30*/  VIADD R4, R0.reuse, 0xda ;  /* 0x000000da00047836 */ /* 0x040fe40000000000 */
[C---:B------:R-:W-:Y:S01]  /*14e40*/  VIADD R3, R0.reuse, 0xdb ;  /* 0x000000db00037836 */ /* 0x040fe20000000000 */
[----:B0-----:R-:W-:Y:S01]  /*14e50*/  IABS R12, R5 ;  /* 0x00000005000c7213 */ /* 0x001fe20000000000 */
[----:B------:R-:W-:Y:S01]  /*14e60*/  VIADD R2, R0, 0xdc ;  /* 0x000000dc00027836 */ /* 0x000fe20000000000 */
[----:B------:R0:W-:Y:S01]  /*14e70*/  STL [R1+0xf34], R5 ;  /* 0x000f340501007387 */ /* 0x0001e20000100800 */
[----:B------:R-:W-:Y:S02]  /*14e80*/  IMAD R10, R8, R15, R10 ;  /* 0x0000000f080a7224 */ /* 0x000fe400078e020a */
[----:B------:R-:W-:Y:S01]  /*14e90*/  IMAD.HI.U32 R17, R9, R12, RZ ;  /* 0x0000000c09117227 */ /* 0x000fe200078e00ff */
[----:B------:R0:W-:Y:S01]  /*14ea0*/  STL [R1+0xf3c], R4 ;  /* 0x000f3c0401007387 */ /* 0x0001e20000100800 */
[----:B------:R-:W-:-:S02]  /*14eb0*/  IABS R13, R4 ;  /* 0x00000004000d7213 */ /* 0x000fc40000000000 */
[----:B------:R-:W-:Y:S01]  /*14ec0*/  IMAD.MOV R17, RZ, RZ, -R17 ;  /* 0x000000ffff117224 */ /* 0x000fe200078e0a11 */
[----:B------:R0:W-:Y:S04]  /*14ed0*/  STL [R1+0xf38], R3 ;  /* 0x000f380301007387 */ /* 0x0001e80000100800 */
[----:B------:R-:W-:Y:S01]  /*14ee0*/  STL [R1+0xf40], R2 ;  /* 0x000f400201007387 */ /* 0x000fe20000100800 */
[----:B------:R-:W-:-:S03]  /*14ef0*/  IMAD.HI.U32 R18, R9, R13, RZ ;  /* 0x0000000d09127227 */ /* 0x000fc600078e00ff */
[----:B------:R-:W-:Y:S01]  /*14f00*/  STL [R1+0x1300], R10 ;  /* 0x0013000a01007387 */ /* 0x000fe20000100800 */
[----:B------:R-:W-:-:S03]  /*14f10*/  IMAD R12, R8, R17, R12 ;  /* 0x00000011080c7224 */ /* 0x000fc600078e020c */
[----:B------:R-:W-:Y:S01]  /*14f20*/  STL [R1+0x1320], R10 ;  /* 0x0013200a01007387 */ /* 0x000fe20000100800 */
[----:B------:R-:W-:-:S03]  /*14f30*/  IABS R14, R3 ;  /* 0x00000003000e7213 */ /* 0x000fc60000000000 */
[----:B------:R-:W-:Y:S01]  /*14f40*/  STL [R1+0x1340], R10 ;  /* 0x0013400a01007387 */ /* 0x000fe20000100800 */
[----:B------:R-:W-:-:S03]  /*14f50*/  IMAD.MOV R18, RZ, RZ, -R18 ;  /* 0x000000ffff127224 */ /* 0x000fc600078e0a12 */
[----:B------:R-:W-:Y:S04]  /*14f60*/  STL [R1+0x1354], R10 ;  /* 0x0013540a01007387 */ /* 0x000fe80000100800 */
[----:B------:R-:W-:Y:S04]  /*14f70*/  STL [R1+0x138c], R10 ;  /* 0x00138c0a01007387 */ /* 0x000fe80000100800 */
[----:B------:R-:W-:Y:S04]  /*14f80*/  STL [R1+0x13c4], R10 ;  /* 0x0013c40a01007387 */ /* 0x000fe80000100800 */
[----:B------:R-:W-:Y:S01]  /*14f90*/  STL [R1+0x13fc], R10 ;  /* 0x0013fc0a01007387 */ /* 0x000fe20000100800 */
[----:B------:R-:W-:-:S03]  /*14fa0*/  IMAD.HI.U32 R19, R9, R14, RZ ;  /* 0x0000000e09137227 */ /* 0x000fc600078e00ff */
[----:B------:R-:W-:Y:S01]  /*14fb0*/  STL [R1+0x12f4], R12 ;  /* 0x0012f40c01007387 */ /* 0x000fe20000100800 */
[----:B------:R-:W-:-:S03]  /*14fc0*/  IMAD R13, R8, R18, R13 ;  /* 0x00000012080d7224 */ /* 0x000fc600078e020d */
[----:B------:R-:W-:Y:S04]  /*14fd0*/  STL [R1+0x1310], R12 ;  /* 0x0013100c01007387 */ /* 0x000fe80000100800 */
        /* <DEDUP_REMOVED lines=12> */
[----:B------:R-:W-:Y:S04]  /*150a0*/  STL [R1+0x1348], R13 ;  /* 0x0013480d01007387 */ /* 0x000fe80000100800 */
[----:B------:R-:W-:Y:S01]  /*150b0*/  STL [R1+0x135c], R13 ;  /* 0x00135c0d01007387 */ /* 0x000fe20000100800 */
[----:B------:R-:W-:-:S03]  /*150c0*/  IMAD.MOV R20, RZ, RZ, -R20 ;  /* 0x000000ffff147224 */ /* 0x000fc600078e0a14 */
[----:B------:R-:W-:Y:S01]  /*150d0*/  STL [R1+0x1374], R13 ;  /* 0x0013740d01007387 */ /* 0x000fe20000100800 */
[----:B------:R-:W-:-:S03]  /*150e0*/  VIADD R21, R0, 0xdd ;  /* 0x000000dd00157836 */ /* 0x000fc60000000000 */
[----:B------:R-:W-:Y:S04]  /*150f0*/  STL [R1+0x13ac], R13 ;  /* 0x0013ac0d01007387 */ /* 0x000fe80000100800 */
[----:B------:R-:W-:Y:S04]  /*15100*/  STL [R1+0x13e4], R13 ;  /* 0x0013e40d01007387 */ /* 0x000fe80000100800 */
[----:B------:R-:W-:Y:S01]  /*15110*/  STL [R1+0x141c], R13 ;  /* 0x00141c0d01007387 */ /* 0x000fe20000100800 */
[----:B------:R-:W-:-:S03]  /*15120*/  IMAD R16, R8, R20, R16 ;  /* 0x0000001408107224 */ /* 0x000fc600078e0210 */
[----:B------:R-:W-:Y:S04]  /*15130*/  STL [R1+0x12f0], R14 ;  /* 0x0012f00e01007387 */ /* 0x000fe80000100800 */
[----:B------:R-:W-:Y:S01]  /*15140*/  STL [R1+0x1378], R14 ;  /* 0x0013780e01007387 */ /* 0x000fe20000100800 */
[----:B------:R-:W-:-:S03]  /*15150*/  IABS R15, R21 ;  /* 0x00000015000f7213 */ /* 0x000fc60000000000 */
[----:B------:R-:W-:Y:S04]  /*15160*/  STL [R1+0x1394], R14 ;  /* 0x0013940e01007387 */ /* 0x000fe80000100800 */
[----:B------:R-:W-:Y:S04]  /*15170*/  STL [R1+0x13b0], R14 ;  /* 0x0013b00e01007387 */ /* 0x000fe80000100800 */
[----:B------:R-:W-:Y:S04]  /*15180*/  STL [R1+0x13cc], R14 ;  /* 0x0013cc0e01007387 */ /* 0x000fe80000100800 */
[----:B------:R-:W-:Y:S04]  /*15190*/  STL [R1+0x13e8], R14 ;  /* 0x0013e80e01007387 */ /* 0x000fe80000100800 */
[----:B------:R-:W-:Y:S01]  /*151a0*/  STL [R1+0x1404], R14 ;  /* 0x0014040e01007387 */ /* 0x000fe20000100800 */
[----:B0-----:R-:W-:-:S03]  /*151b0*/  VIADD R5, R0, 0xde ;  /* 0x000000de00057836 */ /* 0x001fc60000000000 */
[----:B------:R-:W-:Y:S04]  /*151c0*/  STL [R1+0x1420], R14 ;  /* 0x0014200e01007387 */ /* 0x000fe80000100800 */
[----:B------:R-:W-:Y:S04]  /*151d0*/  STL [R1+0x12f8], R16 ;  /* 0x0012f81001007387 */ /* 0x000fe80000100800 */
[----:B------:R0:W-:Y:S01]  /*151e0*/  STL [R1+0xf2c], R21 ;  /* 0x000f2c1501007387 */ /* 0x0001e20000100800 */
[C---:B------:R-:W-:Y:S01]  /*151f0*/  VIADD R4, R0.reuse, 0xdf ;  /* 0x000000df00047836 */ /* 0x040fe20000000000 */
[----:B------:R-:W-:Y:S01]  /*15200*/  IABS R17, R5 ;  /* 0x0000000500117213 */ /* 0x000fe20000000000 */
[----:B------:R-:W-:-:S02]  /*15210*/  VIADD R3, R0, 0xe2 ;  /* 0x000000e200037836 */ /* 0x000fc40000000000 */
[----:B0-----:R-:W-:-:S04]  /*15220*/  IMAD.HI.U32 R21, R9, R15, RZ ;  /* 0x0000000f09157227 */ /* 0x001fc800078e00ff */
[----:B------:R-:W-:Y:S02]  /*15230*/  IMAD.MOV R21, RZ, RZ, -R21 ;  /* 0x000000ffff157224 */ /* 0x000fe400078e0a15 */
[----:B------:R-:W-:Y:S01]  /*15240*/  VIADD R2, R0, 0xe3 ;  /* 0x000000e300027836 */ /* 0x000fe20000000000 */
[----:B------:R-:W-:Y:S01]  /*15250*/  STL [R1+0xf28], R5 ;  /* 0x000f280501007387 */ /* 0x000fe20000100800 */
[----:B------:R-:W-:Y:S02]  /*15260*/  IMAD R15, R8, R21, R15 ;  /* 0x00000015080f7224 */ /* 0x000fe400078e020f */
[----:B------:R-:W-:Y:S01]  /*15270*/  IMAD.HI.U32 R39, R9, R17, RZ ;  /* 0x0000001109277227 */ /* 0x000fe200078e00ff */
[----:B------:R-:W-:Y:S01]  /*15280*/  STL [R1+0xf24], R4 ;  /* 0x000f240401007387 */ /* 0x000fe20000100800 */
[----:B------:R-:W-:-:S03]  /*15290*/  IABS R18, R4 ;  /* 0x0000000400127213 */ /* 0x000fc60000000000 */
[----:B------:R-:W-:Y:S01]  /*152a0*/  STL [R1+0xf20], R3 ;  /* 0x000f200301007387 */ /* 0x000fe20000100800 */
[----:B------:R-:W-:-:S03]  /*152b0*/  IMAD.MOV R39, RZ, RZ, -R39 ;  /* 0x000000ffff277224 */ /* 0x000fc600078e0a27 */
[----:B------:R0:W-:Y:S01]  /*152c0*/  STL [R1+0xf1c], R2 ;  /* 0x000f1c0201007387 */ /* 0x0001e20000100800 */
[----:B------:R-:W-:-:S03]  /*152d0*/  IABS R19, R3 ;  /* 0x0000000300137213 */ /* 0x000fc60000000000 */
[----:B------:R-:W-:Y:S04]  /*152e0*/  STL [R1+0x1304], R15 ;  /* 0x0013040f01007387 */ /* 0x000fe80000100800 */
[----:B------:R-:W-:Y:S01]  /*152f0*/  STL [R1+0x1330], R15 ;  /* 0x0013300f01007387 */ /* 0x000fe20000100800 */
[----:B------:R-:W-:-:S03]  /*15300*/  IMAD R17, R8, R39, R17 ;  /* 0x0000002708117224 */ /* 0x000fc600078e0211 */
[----:B------:R-:W-:Y:S01]  /*15310*/  STL [R1+0x1360], R15 ;  /* 0x0013600f01007387 */ /* 0x000fe20000100800 */
[----:B------:R-:W-:-:S03]  /*15320*/  IMAD.HI.U32 R38, R9, R18, RZ ;  /* 0x0000001209267227 */ /* 0x000fc600078e00ff */
[----:B------:R-:W-:Y:S01]  /*15330*/  STL [R1+0x137c], R15 ;  /* 0x00137c0f01007387 */ /* 0x000fe20000100800 */
[----:B------:R-:W-:-:S03]  /*15340*/  IABS R20, R2 ;  /* 0x0000000200147213 */ /* 0x000fc60000000000 */
[----:B------:R-:W-:Y:S01]  /*15350*/  STL [R1+0x1398], R15 ;  /* 0x0013980f01007387 */ /* 0x000fe20000100800 */
[----:B------:R-:W-:-:S03]  /*15360*/  IMAD.HI.U32 R37, R9, R19, RZ ;  /* 0x0000001309257227 */ /* 0x000fc600078e00ff */
[----:B------:R-:W-:Y:S04]  /*15370*/  STL [R1+0x13b4], R15 ;  /* 0x0013b40f01007387 */ /* 0x000fe80000100800 */
[----:B------:R-:W-:Y:S01]  /*15380*/  STL [R1+0x13d0], R15 ;  /* 0x0013d00f01007387 */ /* 0x000fe20000100800 */
[----:B------:R-:W-:-:S03]  /*15390*/  IMAD.MOV R38, RZ, RZ, -R38 ;  /* 0x000000ffff267224 */ /* 0x000fc600078e0a26 */
[----:B------:R-:W-:Y:S01]  /*153a0*/  STL [R1+0x13ec], R15 ;  /* 0x0013ec0f01007387 */ /* 0x000fe20000100800 */
[----:B------:R-:W-:-:S03]  /*153b0*/  IMAD.MOV R37, RZ, RZ, -R37 ;  /* 0x000000ffff257224 */ /* 0x000fc600078e0a25 */
[----:B------:R-:W-:Y:S01]  /*153c0*/  STL [R1+0x1408], R15 ;  /* 0x0014080f01007387 */ /* 0x000fe20000100800 */
[----:B------:R-:W-:-:S03]  /*153d0*/  IMAD.HI.U32 R40, R9, R20, RZ ;  /* 0x0000001409287227 */ /* 0x000fc600078e00ff */
[----:B------:R-:W-:Y:S04]  /*153e0*/  STL [R1+0x1424], R15 ;  /* 0x0014240f01007387 */ /* 0x000fe80000100800 */
[----:B------:R-:W-:Y:S01]  /*153f0*/  STL [R1+0x1308], R17 ;  /* 0x0013081101007387 */ /* 0x000fe20000100800 */
[----:B------:R-:W-:-:S03]  /*15400*/  IMAD R18, R8, R38, R18 ;  /* 0x0000002608127224 */ /* 0x000fc600078e0212 */
[----:B------:R-:W-:Y:S01]  /*15410*/  STL [R1+0x1364], R17 ;  /* 0x0013641101007387 */ /* 0x000fe20000100800 */
[----:B------:R-:W-:-:S03]  /*15420*/  IMAD R19, R8, R37, R19 ;  /* 0x0000002508137224 */ /* 0x000fc600078e0213 */
[----:B------:R-:W-:Y:S01]  /*15430*/  STL [R1+0x1380], R17 ;  /* 0x0013801101007387 */ /* 0x000fe20000100800 */
[----:B------:R-:W-:-:S03]  /*15440*/  IMAD.MOV R21, RZ, RZ, -R40 ;  /* 0x000000ffff157224 */ /* 0x000fc600078e0a28 */
[----:B------:R-:W-:Y:S01]  /*15450*/  STL [R1+0x139c], R17 ;  /* 0x00139c1101007387 */ /* 0x000fe20000100800 */
[----:B0-----:R-:W-:-:S03]  /*15460*/  VIADD R2, R0, 0xe4 ;  /* 0x000000e400027836 */ /* 0x001fc60000000000 */
[----:B------:R-:W-:Y:S04]  /*15470*/  STL [R1+0x13b8], R17 ;  /* 0x0013b81101007387 */ /* 0x000fe80000100800 */
[----:B------:R-:W-:Y:S01]  /*15480*/  STL [R1+0x13d4], R17 ;  /* 0x0013d41101007387 */ /* 0x000fe20000100800 */
[----:B------:R-:W-:-:S03]  /*15490*/  VIADD R5, R0, 0xe5 ;  /* 0x000000e500057836 */ /* 0x000fc60000000000 */
[----:B------:R-:W-:Y:S01]  /*154a0*/  STL [R1+0x13f0], R17 ;  /* 0x0013f01101007387 */ /* 0x000fe20000100800 */
[----:B------:R-:W-:-:S03]  /*154b0*/  IMAD R20, R8, R21, R20 ;  /* 0x0000001508147224 */ /* 0x000fc600078e0214 */
[----:B------:R-:W-:Y:S01]  /*154c0*/  STL [R1+0x140c], R17 ;  /* 0x00140c1101007387 */ /* 0x000fe20000100800 */
[----:B------:R-:W-:-:S03]  /*154d0*/  VIADD R4, R0, 0xe6 ;  /* 0x000000e600047836 */ /* 0x000fc60000000000 */
[----:B------:R-:W-:Y:S01]  /*154e0*/  STL [R1+0x1428], R17 ;  /* 0x0014281101007387 */ /* 0x000fe20000100800 */
[----:B------:R-:W-:Y:S01]  /*154f0*/  IABS R21, R2 ;  /* 0x0000000200157213 */ /* 0x000fe20000000000 */
[C---:B------:R-:W-:Y:S02]  /*15500*/  VIADD R3, R0.reuse, 0xe7 ;  /* 0x000000e700037836 */ /* 0x040fe40000000000 */
[----:B------:R-:W-:Y:S04]  /*15510*/  STL [R1+0x1314], R18 ;  /* 0x0013141201007387 */ /* 0x000fe80000100800 */
[----:B------:R-:W-:Y:S04]  /*15520*/  STL [R1+0x1318], R19 ;  /* 0x0013181301007387 */ /* 0x000fe80000100800 */
[----:B------:R0:W-:Y:S04]  /*15530*/  STL [R1+0xf18], R2 ;  /* 0x000f180201007387 */ /* 0x0001e80000100800 */
[----:B------:R-:W-:Y:S01]  /*15540*/  STL [R1+0xf14], R5 ;  /* 0x000f140501007387 */ /* 0x000fe20000100800 */
[----:B0-----:R-:W-:-:S03]  /*15550*/  VIADD R2, R0, 0xea ;  /* 0x000000ea00027836 */ /* 0x001fc60000000000 */
[----:B------:R-:W-:Y:S04]  /*15560*/  STL [R1+0xf10], R4 ;  /* 0x000f100401007387 */ /* 0x000fe80000100800 */
[----:B------:R0:W-:Y:S04]  /*15570*/  STL [R1+0xf0c], R3 ;  /* 0x000f0c0301007387 */ /* 0x0001e80000100800 */
[----:B------:R0:W-:Y:S04]  /*15580*/  STL [R1+0xf08], R2 ;  /* 0x000f080201007387 */ /* 0x0001e80000100800 */
[----:B------:R-:W2:Y:S01]  /*15590*/  LDL.LU R78, [R1+0x658] ;  /* 0x00065800014e7983 */ /* 0x000ea20000300800 */
[----:B------:R-:W-:-:S03]  /*155a0*/  IABS R40, R2 ;  /* 0x0000000200287213 */ /* 0x000fc60000000000 */
[----:B------:R-:W3:Y:S01]  /*155b0*/  LDL.LU R80, [R1+0x654] ;  /* 0x0006540001507983 */ /* 0x000ee20000300800 */
[----:B------:R-:W-:-:S03]  /*155c0*/  IABS R37, R3 ;  /* 0x0000000300257213 */ /* 0x000fc60000000000 */
[----:B------:R-:W4:Y:S01]  /*155d0*/  LDL.LU R82, [R1+0x650] ;  /* 0x0006500001527983 */ /* 0x000f220000300800 */
[----:B------:R-:W-:-:S03]  /*155e0*/  IABS R38, R4 ;  /* 0x0000000400267213 */ /* 0x000fc60000000000 */
[----:B------:R-:W4:Y:S01]  /*155f0*/  LDL.LU R84, [R1+0x648] ;  /* 0x0006480001547983 */ /* 0x000f220000300800 */
[----:B0-----:R-:W-:-:S03]  /*15600*/  IMAD.HI.U32 R3, R9, R21, RZ ;  /* 0x0000001509037227 */ /* 0x001fc600078e00ff */
[----:B------:R-:W4:Y:S04]  /*15610*/  LDL.LU R87, [R1+0x640] ;  /* 0x0006400001577983 */ /* 0x000f280000300800 */
[----:B------:R-:W4:Y:S01]  /*15620*/  LDL.LU R2, [R1+0x638] ;  /* 0x0006380001027983 */ /* 0x000f220000300800 */
[----:B------:R-:W-:-:S03]  /*15630*/  IMAD.MOV R56, RZ, RZ, -R3 ;  /* 0x000000ffff387224 */ /* 0x000fc600078e0a03 */
[----:B------:R-:W4:Y:S01]  /*15640*/  LDL.LU R91, [R1+0x634] ;  /* 0x00063400015b7983 */ /* 0x000f220000300800 */
[----:B------:R-:W-:-:S03]  /*15650*/  IMAD.HI.U32 R32, R9, R38, RZ ;  /* 0x0000002609207227 */ /* 0x000fc600078e00ff */
[----:B------:R-:W4:Y:S01]  /*15660*/  LDL.LU R93, [R1+0x618] ;  /* 0x00061800015d7983 */ /* 0x000f220000300800 */
[----:B------:R-:W-:-:S03]  /*15670*/  IMAD.HI.U32 R4, R9, R37, RZ ;  /* 0x0000002509047227 */ /* 0x000fc600078e00ff */
[----:B------:R-:W4:Y:S01]  /*15680*/  LDL.LU R85, [R1+0x614] ;  /* 0x0006140001557983 */ /* 0x000f220000300800 */
[----:B------:R-:W-:-:S04]  /*15690*/  IMAD.HI.U32 R3, R9, R40, RZ ;  /* 0x0000002809037227 */ /* 0x000fc800078e00ff */
[----:B------:R-:W-:Y:S02]  /*156a0*/  IMAD R21, R8, R56, R21 ;  /* 0x0000003808157224 */ /* 0x000fe400078e0215 */
[----:B------:R-:W-:Y:S02]  /*156b0*/  IMAD.MOV R56, RZ, RZ, -R32 ;  /* 0x000000ffff387224 */ /* 0x000fe400078e0a20 */
[----:B------:R-:W-:Y:S02]  /*156c0*/  IMAD.MOV R32, RZ, RZ, -R4 ;  /* 0x000000ffff207224 */ /* 0x000fe400078e0a04 */
[----:B------:R-:W-:Y:S02]  /*156d0*/  IMAD.MOV R4, RZ, RZ, -R3 ;  /* 0x000000ffff047224 */ /* 0x000fe400078e0a03 */
[----:B------:R-:W4:Y:S01]  /*156e0*/  LDL.LU R3, [R1+0x608] ;  /* 0x0006080001037983 */ /* 0x000f220000300800 */
[----:B------:R-:W-:Y:S01]  /*156f0*/  IABS R39, R5 ;  /* 0x0000000500277213 */ /* 0x000fe20000000000 */
[----:B------:R-:W-:-:S04]  /*15700*/  @!UP1 UIADD3 UR4, UPT, UPT, -UR4, 0x100000, URZ ;  /* 0x0010000004049890 */ /* 0x000fc8000fffe1ff */
[----:B------:R-:W-:Y:S02]  /*15710*/  @!UP1 USHF.L.U32 UR5, UR4, 0xb, URZ ;  /* 0x0000000b04059899 */ /* 0x000fe400080006ff */
[----:B------:R-:W-:Y:S01]  /*15720*/  @!UP1 USHF.L.U32 UR4, UR4, 0x1, URZ ;  /* 0x0000000104049899 */ /* 0x000fe200080006ff */
[----:B------:R-:W-:Y:S01]  /*15730*/  IMAD.HI.U32 R5, R9, R39, RZ ;  /* 0x0000002709057227 */ /* 0x000fe200078e00ff */
[----:B------:R-:W-:-:S03]  /*15740*/  VOTEU.ALL UP1, P2 ;  /* 0x0000000000ff7886 */ /* 0x000fc60001020000 */
[----:B------:R-:W-:-:S04]  /*15750*/  IMAD.MOV R5, RZ, RZ, -R5 ;  /* 0x000000ffff057224 */ /* 0x000fc800078e0a05 */
[----:B------:R-:W-:-:S03]  /*15760*/  IMAD R39, R8, R5, R39 ;  /* 0x0000000508277224 */ /* 0x000fc600078e0227 */
[----:B------:R0:W1:Y:S01]  /*15770*/  @!UP1 SYNCS.EXCH.64 URZ, [UR9+0x18008], UR4 ;  /* 0x0180080409ff95b2 */ /* 0x0000620008000100 */
[----:B------:R-:W4:Y:S01]  /*15780*/  LDL.LU R5, [R1+0x600] ;  /* 0x0006000001057983 */ /* 0x000f220000300800 */
[----:B------:R-:W-:-:S03]  /*15790*/  IMAD R40, R8, R4, R40 ;  /* 0x0000000408287224 */ /* 0x000fc600078e0228 */
[----:B------:R-:W4:Y:S04]  /*157a0*/  LDL.LU R89, [R1+0x5f8] ;  /* 0x0005f80001597983 */ /* 0x000f280000300800 */
[----:B------:R-:W4:Y:S01]  /*157b0*/  LDL.LU R4, [R1+0x5e0] ;  /* 0x0005e00001047983 */ /* 0x000f220000300800 */
[C---:B------:R-:W-:Y:S02]  /*157c0*/  IMAD R37, R8.reuse, R32, R37 ;  /* 0x0000002008257224 */ /* 0x040fe400078e0225 */
[----:B------:R-:W-:Y:S01]  /*157d0*/  IMAD R38, R8, R56, R38 ;  /* 0x0000003808267224 */ /* 0x000fe200078e0226 */
[----:B------:R-:W4:Y:S01]  /*157e0*/  LDL.LU R60, [R1+0x5d8] ;  /* 0x0005d800013c7983 */ /* 0x000f220000300800 */
[----:B0-----:R-:W0:Y:S01]  /*157f0*/  LDCU UR4, c[0x0][0x3b0] ;  /* 0x00007600ff0477ac */ /* 0x001e220008000800 */
[----:B------:R-:W-:Y:S01]  /*15800*/  PRMT R13, RZ, 0x7610, R13 ;  /* 0x00007610ff0d7816 */ /* 0x000fe2000000000d */
[----:B------:R-:W0:Y:S01]  /*15810*/  LDCU UR5, c[0x0][0x3b0] ;  /* 0x00007600ff0577ac */ /* 0x000e220008000800 */
[----:B--2---:R-:W-:Y:S04]  /*15820*/  STS.U8 [R33+UR9+0x10000], R78 ;  /* 0x0100004e21007988 */ /* 0x004fe80008000009 */
[----:B---3--:R-:W-:Y:S04]  /*15830*/  STS.U8 [R33+UR9+0x10400], R80 ;  /* 0x0104005021007988 */ /* 0x008fe80008000009 */
[----:B----4-:R-:W-:Y:S04]  /*15840*/  STS.U8 [R33+UR9+0x10800], R82 ;  /* 0x0108005221007988 */ /* 0x010fe80008000009 */
[----:B------:R-:W-:Y:S04]  /*15850*/  STS.U8 [R33+UR9+0x10c00], R84 ;  /* 0x010c005421007988 */ /* 0x000fe80008000009 */
[----:B------:R-:W-:Y:S04]  /*15860*/  STS.U8 [R33+UR9+0x11000], R87 ;  /* 0x0110005721007988 */ /* 0x000fe80008000009 */
[----:B------:R2:W-:Y:S04]  /*15870*/  STS.U8 [R33+UR9+0x11400], R2 ;  /* 0x0114000221007988 */ /* 0x0005e80008000009 */
[----:B------:R3:W-:Y:S04]  /*15880*/  STS.U8 [R33+UR9+0x11800], R91 ;  /* 0x0118005b21007988 */ /* 0x0007e80008000009 */
[----:B--2---:R-:W2:Y:S04]  /*15890*/  LDL.LU R2, [R1+0x5c8] ;  /* 0x0005c80001027983 */ /* 0x004ea80000300800 */
[----:B------:R-:W4:Y:S04]  /*158a0*/  LDL.LU R62, [R1+0x5d4] ;  /* 0x0005d400013e7983 */ /* 0x000f280000300800 */
[----:B---3--:R-:W3:Y:S04]  /*158b0*/  LDL.LU R91, [R1+0x5c4] ;  /* 0x0005c400015b7983 */ /* 0x008ee80000300800 */
[----:B------:R-:W3:Y:S04]  /*158c0*/  LDL.LU R64, [R1+0x5b8] ;  /* 0x0005b80001407983 */ /* 0x000ee80000300800 */
[----:B------:R-:W3:Y:S04]  /*158d0*/  LDL.LU R66, [R1+0x5a0] ;  /* 0x0005a00001427983 */ /* 0x000ee80000300800 */
[----:B------:R-:W3:Y:S04]  /*158e0*/  LDL.LU R68, [R1+0x598] ;  /* 0x0005980001447983 */ /* 0x000ee80000300800 */
[----:B------:R-:W3:Y:S04]  /*158f0*/  LDL.LU R70, [R1+0x590] ;  /* 0x0005900001467983 */ /* 0x000ee80000300800 */
[----:B------:R-:W3:Y:S04]  /*15900*/  LDL.LU R72, [R1+0x588] ;  /* 0x0005880001487983 */ /* 0x000ee80000300800 */
[----:B------:R-:W3:Y:S04]  /*15910*/  LDL.LU R74, [R1+0x584] ;  /* 0x00058400014a7983 */ /* 0x000ee80000300800 */
[----:B------:R-:W3:Y:S04]  /*15920*/  LDL.LU R76, [R1+0x578] ;  /* 0x00057800014c7983 */ /* 0x000ee80000300800 */
[----:B------:R0:W-:Y:S04]  /*15930*/  STS.U8 [R33+UR9+0x11c00], R93 ;  /* 0x011c005d21007988 */ /* 0x0001e80008000009 */
[----:B------:R-:W3:Y:S04]  /*15940*/  LDL.LU R84, [R1+0x574] ;  /* 0x0005740001547983 */ /* 0x000ee80000300800 */
[----:B------:R-:W-:Y:S04]  /*15950*/  STS.U8 [R33+UR9+0x12000], R85 ;  /* 0x0120005521007988 */ /* 0x000fe80008000009 */
[----:B0-----:R-:W3:Y:S04]  /*15960*/  LDL.LU R93, [R1+0x558] ;  /* 0x00055800015d7983 */ /* 0x001ee80000300800 */
[----:B------:R0:W-:Y:S04]  /*15970*/  STS.U8 [R33+UR9+0x12400], R3 ;  /* 0x0124000321007988 */ /* 0x0001e80008000009 */
[----:B0-----:R-:W3:Y:S04]  /*15980*/  LDL.LU R3, [R1+0x550] ;  /* 0x0005500001037983 */ /* 0x001ee80000300800 */
[----:B------:R0:W-:Y:S04]  /*15990*/  STS.U8 [R33+UR9+0x12800], R5 ;  /* 0x0128000521007988 */ /* 0x0001e80008000009 */
[----:B------:R-:W3:Y:S04]  /*159a0*/  LDL.LU R85, [R1+0x548] ;  /* 0x0005480001557983 */ /* 0x000ee80000300800 */
[----:B------:R1:W-:Y:S04]  /*159b0*/  STS.U8 [R33+UR9+0x12c00], R31 ;  /* 0x012c001f21007988 */ /* 0x0003e80008000009 */
[----:B0-----:R-:W3:Y:S04]  /*159c0*/  LDL.LU R5, [R1+0x540] ;  /* 0x0005400001057983 */ /* 0x001ee80000300800 */
[----:B------:R-:W3:Y:S01]  /*159d0*/  LDL.LU R78, [R1+0x534] ;  /* 0x00053400014e7983 */ /* 0x000ee20000300800 */
[----:B-1----:R-:W-:-:S03]  /*159e0*/  LOP3.LUT R31, R33, 0x10, RZ, 0x3c, !PT ;  /* 0x00000010211f7812 */ /* 0x002fc600078e3cff */
[----:B------:R-:W3:Y:S04]  /*159f0*/  LDL.LU R80, [R1+0x538] ;  /* 0x0005380001507983 */ /* 0x000ee80000300800 */
[----:B------:R-:W3:Y:S04]  /*15a00*/  LDL.LU R82, [R1+0x518] ;  /* 0x0005180001527983 */ /* 0x000ee80000300800 */
[----:B------:R0:W-:Y:S04]  /*15a10*/  STS.U8 [R33+UR9+0x13000], R89 ;  /* 0x0130005921007988 */ /* 0x0001e80008000009 */
[----:B------:R-:W3:Y:S04]  /*15a20*/  LDL.LU R87, [R1+0x510] ;  /* 0x0005100001577983 */ /* 0x000ee80000300800 */
[----:B------:R1:W-:Y:S04]  /*15a30*/  STS.U8 [R33+UR9+0x13400], R4 ;  /* 0x0134000421007988 */ /* 0x0003e80008000009 */
[----:B0-----:R-:W3:Y:S04]  /*15a40*/  LDL.LU R89, [R1+0x508] ;  /* 0x0005080001597983 */ /* 0x001ee80000300800 */
[----:B------:R-:W-:Y:S04]  /*15a50*/  STS.U8 [R33+UR9+0x13800], R60 ;  /* 0x0138003c21007988 */ /* 0x000fe80008000009 */
[----:B-1----:R-:W3:Y:S04]  /*15a60*/  LDL.LU R4, [R1+0x500] ;  /* 0x0005000001047983 */ /* 0x002ee80000300800 */
[----:B--2---:R0:W-:Y:S04]  /*15a70*/  STS.U8 [R33+UR9+0x13c00], R2 ;  /* 0x013c000221007988 */ /* 0x0041e80008000009 */
[----:B----4-:R-:W-:Y:S04]  /*15a80*/  STS.U8 [R31+UR9+0x10080], R62 ;  /* 0x0100803e1f007988 */ /* 0x010fe80008000009 */
[----:B---3--:R1:W-:Y:S04]  /*15a90*/  STS.U8 [R31+UR9+0x10480], R91 ;  /* 0x0104805b1f007988 */ /* 0x0083e80008000009 */
[----:B0-----:R-:W2:Y:S04]  /*15aa0*/  LDL.LU R2, [R1+0x4fc] ;  /* 0x0004fc0001027983 */ /* 0x001ea80000300800 */
[----:B------:R-:W-:Y:S04]  /*15ab0*/  STS.U8 [R31+UR9+0x10880], R64 ;  /* 0x010880401f007988 */ /* 0x000fe80008000009 */
[----:B------:R-:W-:Y:S04]  /*15ac0*/  STS.U8 [R31+UR9+0x10c80], R66 ;  /* 0x010c80421f007988 */ /* 0x000fe80008000009 */
[----:B------:R-:W-:Y:S04]  /*15ad0*/  STS.U8 [R31+UR9+0x11080], R68 ;  /* 0x011080441f007988 */ /* 0x000fe80008000009 */
[----:B------:R-:W-:Y:S04]  /*15ae0*/  STS.U8 [R31+UR9+0x11480], R70 ;  /* 0x011480461f007988 */ /* 0x000fe80008000009 */
[----:B------:R-:W-:Y:S04]  /*15af0*/  STS.U8 [R31+UR9+0x11880], R72 ;  /* 0x011880481f007988 */ /* 0x000fe80008000009 */
[----:B------:R-:W-:Y:S04]  /*15b00*/  STS.U8 [R31+UR9+0x11c80], R74 ;  /* 0x011c804a1f007988 */ /* 0x000fe80008000009 */
[----:B------:R-:W-:Y:S04]  /*15b10*/  STS.U8 [R31+UR9+0x12080], R76 ;  /* 0x0120804c1f007988 */ /* 0x000fe80008000009 */
[----:B------:R-:W-:Y:S04]  /*15b20*/  STS.U8 [R31+UR9+0x12480], R84 ;  /* 0x012480541f007988 */ /* 0x000fe80008000009 */
[----:B-1----:R-:W3:Y:S04]  /*15b30*/  LDL.LU R91, [R1+0x4f8] ;  /* 0x0004f800015b7983 */ /* 0x002ee80000300800 */
[----:B------:R-:W-:Y:S04]  /*15b40*/  STS.U8 [R31+UR9+0x12880], R93 ;  /* 0x0128805d1f007988 */ /* 0x000fe80008000009 */
[----:B------:R-:W-:Y:S04]  /*15b50*/  STS.U8 [R31+UR9+0x12c80], R34 ;  /* 0x012c80221f007988 */ /* 0x000fe80008000009 */
[----:B------:R0:W-:Y:S04]  /*15b60*/  STS.U8 [R31+UR9+0x13080], R3 ;  /* 0x013080031f007988 */ /* 0x0001e80008000009 */
[----:B0-----:R-:W4:Y:S01]  /*15b70*/  LDL.LU R3, [R1+0x4f4] ;  /* 0x0004f40001037983 */ /* 0x001f220000300800 */
[----:B------:R-:W-:-:S03]  /*15b80*/  LOP3.LUT R34, R33, 0x20, RZ, 0x3c, !PT ;  /* 0x0000002021227812 */ /* 0x000fc600078e3cff */
[----:B------:R-:W4:Y:S04]  /*15b90*/  LDL.LU R93, [R1+0x4e0] ;  /* 0x0004e000015d7983 */ /* 0x000f280000300800 */
[----:B------:R0:W-:Y:S04]  /*15ba0*/  STS.U8 [R31+UR9+0x13480], R85 ;  /* 0x013480551f007988 */ /* 0x0001e80008000009 */
[----:B------:R1:W-:Y:S04]  /*15bb0*/  STS.U8 [R31+UR9+0x13880], R5 ;  /* 0x013880051f007988 */ /* 0x0003e80008000009 */
[----:B------:R-:W-:Y:S04]  /*15bc0*/  STS.U8 [R31+UR9+0x13c80], R78 ;  /* 0x013c804e1f007988 */ /* 0x000fe80008000009 */
[----:B------:R-:W-:Y:S04]  /*15bd0*/  STS.U8 [R34+UR9+0x10100], R80 ;  /* 0x0101005022007988 */ /* 0x000fe80008000009 */
[----:B------:R-:W4:Y:S04]  /*15be0*/  LDL.LU R84, [R1+0x4dc] ;  /* 0x0004dc0001547983 */ /* 0x000f280000300800 */
[----:B------:R-:W-:Y:S04]  /*15bf0*/  STS.U8 [R34+UR9+0x10500], R82 ;  /* 0x0105005222007988 */ /* 0x000fe80008000009 */
[----:B0-----:R-:W4:Y:S04]  /*15c00*/  LDL.LU R85, [R1+0x4d8] ;  /* 0x0004d80001557983 */ /* 0x001f280000300800 */
[----:B------:R-:W-:Y:S04]  /*15c10*/  STS.U8 [R34+UR9+0x10900], R87 ;  /* 0x0109005722007988 */ /* 0x000fe80008000009 */
[----:B-1----:R-:W4:Y:S04]  /*15c20*/  LDL.LU R5, [R1+0x4d0] ;  /* 0x0004d00001057983 */ /* 0x002f280000300800 */
[----:B------:R-:W-:Y:S04]  /*15c30*/  STS.U8 [R34+UR9+0x10d00], R89 ;  /* 0x010d005922007988 */ /* 0x000fe80008000009 */
[----:B------:R0:W-:Y:S04]  /*15c40*/  STS.U8 [R34+UR9+0x11100], R4 ;  /* 0x0111000422007988 */ /* 0x0001e80008000009 */
[----:B------:R-:W4:Y:S04]  /*15c50*/  LDL.LU R59, [R1+0x4d4] ;  /* 0x0004d400013b7983 */ /* 0x000f280000300800 */
[----:B0-----:R-:W4:Y:S04]  /*15c60*/  LDL.LU R4, [R1+0x4cc] ;  /* 0x0004cc0001047983 */ /* 0x001f280000300800 */
[----:B------:R-:W4:Y:S04]  /*15c70*/  LDL.LU R60, [R1+0x4c8] ;  /* 0x0004c800013c7983 */ /* 0x000f280000300800 */
[----:B--2---:R0:W-:Y:S04]  /*15c80*/  STS.U8 [R34+UR9+0x11500], R2 ;  /* 0x0115000222007988 */ /* 0x0041e80008000009 */
[----:B0-----:R-:W2:Y:S04]  /*15c90*/  LDL.LU R2, [R1+0x4c0] ;  /* 0x0004c00001027983 */ /* 0x001ea80000300800 */
[----:B------:R-:W2:Y:S04]  /*15ca0*/  LDL.LU R62, [R1+0x4c4] ;  /* 0x0004c400013e7983 */ /* 0x000ea80000300800 */
        /* <DEDUP_REMOVED lines=9> */
[----:B---3--:R0:W-:Y:S04]  /*15d40*/  STS.U8 [R34+UR9+0x11900], R91 ;  /* 0x0119005b22007988 */ /* 0x0081e80008000009 */
[----:B------:R-:W3:Y:S04]  /*15d50*/  LDL.LU R89, [R1+0x488] ;  /* 0x0004880001597983 */ /* 0x000ee80000300800 */
[----:B0-----:R-:W3:Y:S04]  /*15d60*/  LDL.LU R91, [R1+0x480] ;  /* 0x00048000015b7983 */ /* 0x001ee80000300800 */
[----:B----4-:R0:W-:Y:S04]  /*15d70*/  STS.U8 [R34+UR9+0x11d00], R3 ;  /* 0x011d000322007988 */ /* 0x0101e80008000009 */
[----:B0-----:R-:W4:Y:S04]  /*15d80*/  LDL.LU R3, [R1+0x484] ;  /* 0x0004840001037983 */ /* 0x001f280000300800 */
[----:B------:R0:W-:Y:S01]  /*15d90*/  STS.U8 [R34+UR9+0x12100], R93 ;  /* 0x0121005d22007988 */ /* 0x0001e20008000009 */
[----:B------:R-:W-:-:S03]  /*15da0*/  LOP3.LUT R32, R33, 0x30, RZ, 0x3c, !PT ;  /* 0x0000003021207812 */ /* 0x000fc600078e3cff */
[----:B0-----:R-:W4:Y:S04]  /*15db0*/  LDL.LU R93, [R1+0x47c] ;  /* 0x00047c00015d7983 */ /* 0x001f280000300800 */
[----:B------:R0:W-:Y:S04]  /*15dc0*/  STS.U8 [R34+UR9+0x12500], R84 ;  /* 0x0125005422007988 */ /* 0x0001e80008000009 */
[----:B------:R1:W-:Y:S04]  /*15dd0*/  STS.U8 [R34+UR9+0x12900], R85 ;  /* 0x0129005522007988 */ /* 0x0003e80008000009 */
[----:B------:R0:W-:Y:S04]  /*15de0*/  STS.U8 [R34+UR9+0x12d00], R5 ;  /* 0x012d000522007988 */ /* 0x0001e80008000009 */
[----:B------:R-:W4:Y:S04]  /*15df0*/  LDL.LU R80, [R1+0x478] ;  /* 0x0004780001507983 */ /* 0x000f280000300800 */
[----:B------:R-:W4:Y:S04]  /*15e00*/  LDL.LU R82, [R1+0x460] ;  /* 0x0004600001527983 */ /* 0x000f280000300800 */
[----:B------:R-:W-:Y:S04]  /*15e10*/  STS.U8 [R34+UR9+0x13100], R59 ;  /* 0x0131003b22007988 */ /* 0x000fe80008000009 */
[----:B0-----:R-:W4:Y:S04]  /*15e20*/  LDL.LU R84, [R1+0x474] ;  /* 0x0004740001547983 */ /* 0x001f280000300800 */
[----:B------:R0:W-:Y:S04]  /*15e30*/  STS.U8 [R34+UR9+0x13500], R4 ;  /* 0x0135000422007988 */ /* 0x0001e80008000009 */
[----:B-1----:R-:W4:Y:S04]  /*15e40*/  LDL.LU R85, [R1+0x45c] ;  /* 0x00045c0001557983 */ /* 0x002f280000300800 */
[----:B------:R-:W-:Y:S04]  /*15e50*/  STS.U8 [R34+UR9+0x13900], R60 ;  /* 0x0139003c22007988 */ /* 0x000fe80008000009 */
[----:B------:R-:W4:Y:S04]  /*15e60*/  LDL.LU R5, [R1+0x458] ;  /* 0x0004580001057983 */ /* 0x000f280000300800 */
[----:B0-----:R-:W4:Y:S04]  /*15e70*/  LDL.LU R4, [R1+0x454] ;  /* 0x0004540001047983 */ /* 0x001f280000300800 */
[----:B--2---:R0:W-:Y:S04]  /*15e80*/  STS.U8 [R34+UR9+0x13d00], R2 ;  /* 0x013d000222007988 */ /* 0x0041e80008000009 */
        /* <DEDUP_REMOVED lines=10> */
[----:B0-----:R-:W2:Y:S04]  /*15f30*/  LDL.LU R2, [R1+0x450] ;  /* 0x0004500001027983 */ /* 0x001ea80000300800 */
[----:B---3--:R-:W-:Y:S04]  /*15f40*/  STS.U8 [R32+UR9+0x12980], R89 ;  /* 0x0129805920007988 */ /* 0x008fe80008000009 */
[----:B------:R-:W-:Y:S04]  /*15f50*/  STS.U8 [R32+UR9+0x12d80], R91 ;  /* 0x012d805b20007988 */ /* 0x000fe80008000009 */
[----:B----4-:R0:W-:Y:S04]  /*15f60*/  STS.U8 [R32+UR9+0x13180], R3 ;  /* 0x0131800320007988 */ /* 0x0101e80008000009 */
[----:B0-----:R-:W3:Y:S04]  /*15f70*/  LDL.LU R3, [R1+0x44c] ;  /* 0x00044c0001037983 */ /* 0x001ee80000300800 */
[----:B------:R-:W4:Y:S04]  /*15f80*/  LDL.LU R87, [R1+0x448] ;  /* 0x0004480001577983 */ /* 0x000f280000300800 */
[----:B------:R-:W4:Y:S04]  /*15f90*/  LDL.LU R89, [R1+0x444] ;  /* 0x0004440001597983 */ /* 0x000f280000300800 */
[----:B------:R0:W-:Y:S04]  /*15fa0*/  STS.U8 [R32+UR9+0x13580], R93 ;  /* 0x0135805d20007988 */ /* 0x0001e80008000009 */
[----:B------:R-:W4:Y:S01]  /*15fb0*/  LDL.LU R91, [R1+0x440] ;  /* 0x00044000015b7983 */ /* 0x000f220000300800 */
[----:B------:R-:W-:-:S03]  /*15fc0*/  LOP3.LUT R56, R33, 0x40, RZ, 0x3c, !PT ;  /* 0x0000004021387812 */ /* 0x000fc600078e3cff */
[----:B0-----:R-:W4:Y:S04]  /*15fd0*/  LDL.LU R93, [R1+0x43c] ;  /* 0x00043c00015d7983 */ /* 0x001f280000300800 */
[----:B------:R-:W-:Y:S04]  /*15fe0*/  STS.U8 [R32+UR9+0x13980], R80 ;  /* 0x0139805020007988 */ /* 0x000fe80008000009 */
[----:B------:R-:W-:Y:S04]  /*15ff0*/  STS.U8 [R32+UR9+0x13d80], R82 ;  /* 0x013d805220007988 */ /* 0x000fe80008000009 */
[----:B------:R-:W4:Y:S04]  /*16000*/  LDL.LU R58, [R1+0x420] ;  /* 0x00042000013a7983 */ /* 0x000f280000300800 */
[----:B------:R-:W-:Y:S04]  /*16010*/  STS.U8 [R56+UR9+0x10200], R84 ;  /* 0x0102005438007988 */ /* 0x000fe80008000009 */
[----:B------:R-:W4:Y:S04]  /*16020*/  LDL.LU R59, [R1+0x41c] ;  /* 0x00041c00013b7983 */ /* 0x000f280000300800 */
[----:B------:R0:W-:Y:S04]  /*16030*/  STS.U8 [R56+UR9+0x10600], R85 ;  /* 0x0106005538007988 */ /* 0x0001e80008000009 */
[----:B------:R-:W4:Y:S04]  /*16040*/  LDL.LU R60, [R1+0x418] ;  /* 0x00041800013c7983 */ /* 0x000f280000300800 */
[----:B0-----:R-:W4:Y:S04]  /*16050*/  LDL.LU R85, [R1+0x414] ;  /* 0x0004140001557983 */ /* 0x001f280000300800 */
[----:B------:R-:W4:Y:S04]  /*16060*/  LDL.LU R62, [R1+0x410] ;  /* 0x00041000013e7983 */ /* 0x000f280000300800 */
        /* <DEDUP_REMOVED lines=9> */
[----:B------:R0:W-:Y:S04]  /*16100*/  STS.U8 [R56+UR9+0x10a00], R5 ;  /* 0x010a000538007988 */ /* 0x0001e80008000009 */
[----:B------:R-:W4:Y:S04]  /*16110*/  LDL.LU R82, [R1+0x3d0] ;  /* 0x0003d00001527983 */ /* 0x000f280000300800 */
[----:B------:R1:W-:Y:S04]  /*16120*/  STS.U8 [R56+UR9+0x10e00], R4 ;  /* 0x010e000438007988 */ /* 0x0003e80008000009 */
[----:B0-----:R-:W4:Y:S04]  /*16130*/  LDL.LU R5, [R1+0x3cc] ;  /* 0x0003cc0001057983 */ /* 0x001f280000300800 */
[----:B-1----:R-:W4:Y:S04]  /*16140*/  LDL.LU R4, [R1+0x3c8] ;  /* 0x0003c80001047983 */ /* 0x002f280000300800 */
[----:B--2---:R0:W-:Y:S04]  /*16150*/  STS.U8 [R56+UR9+0x11200], R2 ;  /* 0x0112000238007988 */ /* 0x0041e80008000009 */
[----:B0-----:R-:W2:Y:S04]  /*16160*/  LDL.LU R2, [R1+0x3c4] ;  /* 0x0003c40001027983 */ /* 0x001ea80000300800 */
[----:B---3--:R0:W-:Y:S04]  /*16170*/  STS.U8 [R56+UR9+0x11600], R3 ;  /* 0x0116000338007988 */ /* 0x0081e80008000009 */
[----:B0-----:R-:W3:Y:S04]  /*16180*/  LDL.LU R3, [R1+0x3c0] ;  /* 0x0003c00001037983 */ /* 0x001ee80000300800 */
[----:B----4-:R0:W-:Y:S04]  /*16190*/  STS.U8 [R56+UR9+0x11a00], R87 ;  /* 0x011a005738007988 */ /* 0x0101e80008000009 */
[----:B------:R-:W4:Y:S04]  /*161a0*/  LDL.LU R84, [R1+0x3bc] ;  /* 0x0003bc0001547983 */ /* 0x000f280000300800 */
[----:B------:R1:W-:Y:S04]  /*161b0*/  STS.U8 [R56+UR9+0x11e00], R89 ;  /* 0x011e005938007988 */ /* 0x0003e80008000009 */
[----:B0-----:R-:W4:Y:S04]  /*161c0*/  LDL.LU R87, [R1+0x3a0] ;  /* 0x0003a00001577983 */ /* 0x001f280000300800 */
[----:B------:R0:W-:Y:S04]  /*161d0*/  STS.U8 [R56+UR9+0x12200], R91 ;  /* 0x0122005b38007988 */ /* 0x0001e80008000009 */
[----:B-1----:R-:W4:Y:S04]  /*161e0*/  LDL.LU R89, [R1+0x39c] ;  /* 0x00039c0001597983 */ /* 0x002f280000300800 */
[----:B------:R1:W-:Y:S04]  /*161f0*/  STS.U8 [R56+UR9+0x12600], R93 ;  /* 0x0126005d38007988 */ /* 0x0003e80008000009 */
[----:B0-----:R-:W4:Y:S04]  /*16200*/  LDL.LU R91, [R1+0x398] ;  /* 0x00039800015b7983 */ /* 0x001f280000300800 */
[----:B-1----:R-:W4:Y:S01]  /*16210*/  LDL.LU R93, [R1+0x394] ;  /* 0x00039400015d7983 */ /* 0x002f220000300800 */
[----:B------:R-:W-:-:S03]  /*16220*/  LOP3.LUT R32, R33, 0x50, RZ, 0x3c, !PT ;  /* 0x0000005021207812 */ /* 0x000fc600078e3cff */
[----:B------:R-:W-:Y:S04]  /*16230*/  STS.U8 [R56+UR9+0x12a00], R58 ;  /* 0x012a003a38007988 */ /* 0x000fe80008000009 */
[----:B------:R-:W-:Y:S04]  /*16240*/  STS.U8 [R56+UR9+0x12e00], R59 ;  /* 0x012e003b38007988 */ /* 0x000fe80008000009 */
[----:B------:R-:W-:Y:S04]  /*16250*/  STS.U8 [R56+UR9+0x13200], R60 ;  /* 0x0132003c38007988 */ /* 0x000fe80008000009 */
[----:B------:R0:W-:Y:S04]  /*16260*/  STS.U8 [R56+UR9+0x13600], R85 ;  /* 0x0136005538007988 */ /* 0x0001e80008000009 */
        /* <DEDUP_REMOVED lines=11> */
[----:B0-----:R-:W4:Y:S04]  /*16320*/  LDL.LU R85, [R1+0x390] ;  /* 0x0003900001557983 */ /* 0x001f280000300800 */
[----:B------:R0:W-:Y:S04]  /*16330*/  STS.U8 [R32+UR9+0x12680], R5 ;  /* 0x0126800520007988 */ /* 0x0001e80008000009 */
[----:B------:R1:W-:Y:S04]  /*16340*/  STS.U8 [R32+UR9+0x12a80], R4 ;  /* 0x012a800420007988 */ /* 0x0003e80008000009 */
[----:B0-----:R-:W4:Y:S04]  /*16350*/  LDL.LU R5, [R1+0x38c] ;  /* 0x00038c0001057983 */ /* 0x001f280000300800 */
[----:B-1----:R-:W4:Y:S04]  /*16360*/  LDL.LU R4, [R1+0x388] ;  /* 0x0003880001047983 */ /* 0x002f280000300800 */
[----:B--2---:R0:W-:Y:S04]  /*16370*/  STS.U8 [R32+UR9+0x12e80], R2 ;  /* 0x012e800220007988 */ /* 0x0041e80008000009 */
[----:B0-----:R-:W2:Y:S04]  /*16380*/  LDL.LU R2, [R1+0x384] ;  /* 0x0003840001027983 */ /* 0x001ea80000300800 */
[----:B---3--:R0:W-:Y:S04]  /*16390*/  STS.U8 [R32+UR9+0x13280], R3 ;  /* 0x0132800320007988 */ /* 0x0081e80008000009 */
[----:B0-----:R-:W3:Y:S01]  /*163a0*/  LDL.LU R3, [R1+0x380] ;  /* 0x0003800001037983 */ /* 0x001ee20000300800 */
[----:B------:R-:W-:-:S03]  /*163b0*/  LOP3.LUT R64, R33, 0x60, RZ, 0x3c, !PT ;  /* 0x0000006021407812 */ /* 0x000fc600078e3cff */
[----:B----4-:R-:W-:Y:S04]  /*163c0*/  STS.U8 [R32+UR9+0x13680], R84 ;  /* 0x0136805420007988 */ /* 0x010fe80008000009 */
[----:B------:R-:W-:Y:S04]  /*163d0*/  STS.U8 [R32+UR9+0x13a80], R87 ;  /* 0x013a805720007988 */ /* 0x000fe80008000009 */
[----:B------:R0:W-:Y:S04]  /*163e0*/  STS.U8 [R32+UR9+0x13e80], R89 ;  /* 0x013e805920007988 */ /* 0x0001e80008000009 */
[----:B------:R-:W-:Y:S04]  /*163f0*/  STS.U8 [R64+UR9+0x10300], R91 ;  /* 0x0103005b40007988 */ /* 0x000fe80008000009 */
[----:B0-----:R-:W4:Y:S04]  /*16400*/  LDL.LU R32, [R1+0x37c] ;  /* 0x00037c0001207983 */ /* 0x001f280000300800 */
[----:B------:R-:W4:Y:S04]  /*16410*/  LDL.LU R56, [R1+0x360] ;  /* 0x0003600001387983 */ /* 0x000f280000300800 */
        /* <DEDUP_REMOVED lines=21> */
[----:B------:R1:W-:Y:S04]  /*16570*/  STS.U8 [R64+UR9+0x10f00], R5 ;  /* 0x010f000540007988 */ /* 0x0003e80008000009 */
[----:B------:R1:W-:Y:S04]  /*16580*/  STS.U8 [R64+UR9+0x11300], R4 ;  /* 0x0113000440007988 */ /* 0x0003e80008000009 */
[----:B0-----:R-:W4:Y:S04]  /*16590*/  LDL.LU R85, [R1+0x2bc] ;  /* 0x0002bc0001557983 */ /* 0x001f280000300800 */
[----:B-1----:R-:W4:Y:S04]  /*165a0*/  LDL.LU R5, [R1+0x2b4] ;  /* 0x0002b40001057983 */ /* 0x002f280000300800 */
[----:B------:R-:W4:Y:S04]  /*165b0*/  LDL.LU R4, [R1+0x2a4] ;  /* 0x0002a40001047983 */ /* 0x000f280000300800 */
[----:B--2---:R0:W-:Y:S04]  /*165c0*/  STS.U8 [R64+UR9+0x11700], R2 ;  /* 0x0117000240007988 */ /* 0x0041e80008000009 */
[----:B0-----:R-:W2:Y:S04]  /*165d0*/  LDL.LU R2, [R1+0x29c] ;  /* 0x00029c0001027983 */ /* 0x001ea80000300800 */
[----:B---3--:R0:W-:Y:S04]  /*165e0*/  STS.U8 [R64+UR9+0x11b00], R3 ;  /* 0x011b000340007988 */ /* 0x0081e80008000009 */
[----:B0-----:R-:W3:Y:S04]  /*165f0*/  LDL.LU R3, [R1+0x7c] ;  /* 0x00007c0001037983 */ /* 0x001ee80000300800 */
[----:B----4-:R0:W-:Y:S04]  /*16600*/  STS.U8 [R64+UR9+0x11f00], R32 ;  /* 0x011f002040007988 */ /* 0x0101e80008000009 */
[----:B------:R1:W-:Y:S04]  /*16610*/  STS.U8 [R64+UR9+0x12300], R56 ;  /* 0x0123003840007988 */ /* 0x0003e80008000009 */
[----:B------:R4:W-:Y:S04]  /*16620*/  STS.U8 [R64+UR9+0x12700], R57 ;  /* 0x0127003940007988 */ /* 0x0009e80008000009 */
[----:B0-----:R-:W3:Y:S04]  /*16630*/  LDL.LU R32, [R1+0x1508] ;  /* 0x0015080001207983 */ /* 0x001ee80000300800 */
[----:B------:R-:W-:Y:S04]  /*16640*/  STS.U8 [R64+UR9+0x12b00], R58 ;  /* 0x012b003a40007988 */ /* 0x000fe80008000009 */
[----:B-1----:R-:W3:Y:S04]  /*16650*/  LDL.LU R56, [R1+0x1504] ;  /* 0x0015040001387983 */ /* 0x002ee80000300800 */
[----:B------:R0:W-:Y:S04]  /*16660*/  STS.U8 [R64+UR9+0x12f00], R93 ;  /* 0x012f005d40007988 */ /* 0x0001e80008000009 */
[----:B----4-:R-:W4:Y:S04]  /*16670*/  LDL.LU R57, [R1+0x1500] ;  /* 0x0015000001397983 */ /* 0x010f280000300800 */
[----:B------:R1:W-:Y:S01]  /*16680*/  STS.U8 [R64+UR9+0x13300], R59 ;  /* 0x0133003b40007988 */ /* 0x0003e20008000009 */
[----:B0-----:R-:W-:-:S03]  /*16690*/  LOP3.LUT R93, R33, 0x70, RZ, 0x3c, !PT ;  /* 0x00000070215d7812 */ /* 0x001fc600078e3cff */
[----:B------:R-:W4:Y:S04]  /*166a0*/  LDL.LU R58, [R1+0x14fc] ;  /* 0x0014fc00013a7983 */ /* 0x000f280000300800 */
[----:B------:R0:W-:Y:S04]  /*166b0*/  STS.U8 [R64+UR9+0x13700], R60 ;  /* 0x0137003c40007988 */ /* 0x0001e80008000009 */
[----:B-1----:R-:W4:Y:S04]  /*166c0*/  LDL.LU R59, [R1+0x14f8] ;  /* 0x0014f800013b7983 */ /* 0x002f280000300800 */
[----:B------:R1:W-:Y:S04]  /*166d0*/  STS.U8 [R64+UR9+0x13b00], R62 ;  /* 0x013b003e40007988 */ /* 0x0003e80008000009 */
[----:B0-----:R-:W4:Y:S04]  /*166e0*/  LDL.LU R60, [R1+0x14f4] ;  /* 0x0014f400013c7983 */ /* 0x001f280000300800 */
[----:B------:R0:W-:Y:S04]  /*166f0*/  STS.U8 [R64+UR9+0x13f00], R66 ;  /* 0x013f004240007988 */ /* 0x0001e80008000009 */
[----:B-1----:R-:W4:Y:S04]  /*16700*/  LDL.LU R62, [R1+0x14f0] ;  /* 0x0014f000013e7983 */ /* 0x002f280000300800 */
[----:B------:R1:W-:Y:S04]  /*16710*/  STS.U8 [R93+UR9+0x10380], R68 ;  /* 0x010380445d007988 */ /* 0x0003e80008000009 */
[----:B0-----:R-:W4:Y:S04]  /*16720*/  LDL.LU R64, [R1+0x14ec] ;  /* 0x0014ec0001407983 */ /* 0x001f280000300800 */
[----:B------:R0:W-:Y:S04]  /*16730*/  STS.U8 [R93+UR9+0x10780], R70 ;  /* 0x010780465d007988 */ /* 0x0001e80008000009 */
[----:B------:R-:W4:Y:S04]  /*16740*/  LDL.LU R66, [R1+0x14e8] ;  /* 0x0014e80001427983 */ /* 0x000f280000300800 */
        /* <DEDUP_REMOVED lines=22> */
[----:B------:R-:W-:Y:S04]  /*168b0*/  STS.U8 [R93+UR9+0x13780], R54 ;  /* 0x013780365d007988 */ /* 0x000fe80008000009 */
[----:B------:R-:W4:Y:S04]  /*168c0*/  LDL.LU R91, [R1+0x14b8] ;  /* 0x0014b800015b7983 */ /* 0x000f280000300800 */
[----:B------:R-:W-:Y:S04]  /*168d0*/  STS.U8 [R93+UR9+0x13b80], R53 ;  /* 0x013b80355d007988 */ /* 0x000fe80008000009 */
[----:B-1----:R-:W4:Y:S04]  /*168e0*/  LDL.LU R35, [R1+0x14b4] ;  /* 0x0014b40001237983 */ /* 0x002f280000300800 */
[----:B------:R0:W-:Y:S04]  /*168f0*/  STS.U8 [R93+UR9+0x13f80], R48 ;  /* 0x013f80305d007988 */ /* 0x0001e80008000009 */
[----:B------:R1:W-:Y:S04]  /*16900*/  STS.U8 [R33+UR9], R85 ;  /* 0x0000005521007988 */ /* 0x0003e80008000009 */
[----:B------:R1:W-:Y:S04]  /*16910*/  STS.U8 [R33+UR9+0x400], R5 ;  /* 0x0004000521007988 */ /* 0x0003e80008000009 */
[----:B0-----:R-:W4:Y:S04]  /*16920*/  LDL.LU R93, [R1+0x14b0] ;  /* 0x0014b000015d7983 */ /* 0x001f280000300800 */
[----:B-1----:R-:W4:Y:S04]  /*16930*/  LDL.LU R85, [R1+0x14ac] ;  /* 0x0014ac0001557983 */ /* 0x002f280000300800 */
[----:B------:R-:W4:Y:S04]  /*16940*/  LDL.LU R5, [R1+0x14a8] ;  /* 0x0014a80001057983 */ /* 0x000f280000300800 */
[----:B------:R0:W-:Y:S04]  /*16950*/  STS.U8 [R33+UR9+0x800], R4 ;  /* 0x0008000421007988 */ /* 0x0001e80008000009 */
[----:B0-----:R-:W4:Y:S04]  /*16960*/  LDL.LU R4, [R1+0x14a4] ;  /* 0x0014a40001047983 */ /* 0x001f280000300800 */
[----:B--2---:R0:W-:Y:S04]  /*16970*/  STS.U8 [R33+UR9+0xc00], R2 ;  /* 0x000c000221007988 */ /* 0x0041e80008000009 */
[----:B0-----:R-:W2:Y:S04]  /*16980*/  LDL.LU R2, [R1+0x14a0] ;  /* 0x0014a00001027983 */ /* 0x001ea80000300800 */
[----:B---3--:R0:W-:Y:S04]  /*16990*/  STS.U8 [R33+UR9+0x1000], R3 ;  /* 0x0010000321007988 */ /* 0x0081e80008000009 */
[----:B0-----:R-:W3:Y:S04]  /*169a0*/  LDL.LU R3, [R1+0x149c] ;  /* 0x00149c0001037983 */ /* 0x001ee80000300800 */
[----:B---3--:R0:W-:Y:S04]  /*169b0*/  STS.U8 [R33+UR9+0x1400], R3 ;  /* 0x0014000321007988 */ /* 0x0081e80008000009 */
[----:B--2---:R1:W-:Y:S04]  /*169c0*/  STS.U8 [R33+UR9+0x1800], R2 ;  /* 0x0018000221007988 */ /* 0x0043e80008000009 */
[----:B----4-:R2:W-:Y:S04]  /*169d0*/  STS.U8 [R33+UR9+0x1c00], R4 ;  /* 0x001c000421007988 */ /* 0x0105e80008000009 */
[----:B------:R3:W-:Y:S04]  /*169e0*/  STS.U8 [R33+UR9+0x2000], R5 ;  /* 0x0020000521007988 */ /* 0x0007e80008000009 */
[----:B------:R4:W-:Y:S04]  /*169f0*/  STS.U8 [R33+UR9+0x2400], R85 ;  /* 0x0024005521007988 */ /* 0x0009e80008000009 */
[----:B------:R0:W-:Y:S04]  /*16a00*/  STS.U8 [R33+UR9+0x2800], R93 ;  /* 0x0028005d21007988 */ /* 0x0001e80008000009 */
        /* <DEDUP_REMOVED lines=15> */
[----:B------:R-:W-:Y:S04]  /*16b00*/  STS.U8 [R33+UR9+0x6400], R64 ;  /* 0x0064004021007988 */ /* 0x000fe80008000009 */
[----:B-1----:R-:W4:Y:S04]  /*16b10*/  LDL.LU R2, [R1+0x1494] ;  /* 0x0014940001027983 */ /* 0x002f280000300800 */
[----:B------:R-:W-:Y:S04]  /*16b20*/  STS.U8 [R33+UR9+0x6800], R62 ;  /* 0x0068003e21007988 */ /* 0x000fe80008000009 */
[----:B--2---:R-:W2:Y:S04]  /*16b30*/  LDL.LU R4, [R1+0x1490] ;  /* 0x0014900001047983 */ /* 0x004ea80000300800 */
[----:B------:R-:W-:Y:S04]  /*16b40*/  STS.U8 [R33+UR9+0x6c00], R60 ;  /* 0x006c003c21007988 */ /* 0x000fe80008000009 */
[----:B---3--:R-:W3:Y:S04]  /*16b50*/  LDL.LU R5, [R1+0x148c] ;  /* 0x00148c0001057983 */ /* 0x008ee80000300800 */
[----:B------:R-:W-:Y:S04]  /*16b60*/  STS.U8 [R33+UR9+0x7000], R59 ;  /* 0x0070003b21007988 */ /* 0x000fe80008000009 */
[----:B----4-:R-:W4:Y:S04]  /*16b70*/  LDL.LU R85, [R1+0x1488] ;  /* 0x0014880001557983 */ /* 0x010f280000300800 */
[----:B------:R-:W-:Y:S04]  /*16b80*/  STS.U8 [R33+UR9+0x7400], R58 ;  /* 0x0074003a21007988 */ /* 0x000fe80008000009 */
[----:B------:R-:W2:Y:S04]  /*16b90*/  LDL.LU R93, [R1+0x1484] ;  /* 0x00148400015d7983 */ /* 0x000ea80000300800 */
[----:B------:R-:W-:Y:S04]  /*16ba0*/  STS.U8 [R33+UR9+0x7800], R57 ;  /* 0x0078003921007988 */ /* 0x000fe80008000009 */
[----:B------:R-:W2:Y:S04]  /*16bb0*/  LDL.LU R35, [R1+0x1480] ;  /* 0x0014800001237983 */ /* 0x000ea80000300800 */
[----:B------:R0:W-:Y:S04]  /*16bc0*/  STS.U8 [R33+UR9+0x7c00], R56 ;  /* 0x007c003821007988 */ /* 0x0001e80008000009 */
[----:B------:R1:W-:Y:S04]  /*16bd0*/  STS.U8 [R31+UR9+0x80], R32 ;  /* 0x000080201f007988 */ /* 0x0003e80008000009 */
[----:B------:R1:W-:Y:S04]  /*16be0*/  STS.U8 [R31+UR9+0x480], R30 ;  /* 0x0004801e1f007988 */ /* 0x0003e80008000009 */
[----:B0-----:R-:W2:Y:S04]  /*16bf0*/  LDL.LU R33, [R1+0x147c] ;  /* 0x00147c0001217983 */ /* 0x001ea80000300800 */
[----:B-1----:R-:W2:Y:S04]  /*16c00*/  LDL.LU R32, [R1+0x1478] ;  /* 0x0014780001207983 */ /* 0x002ea80000300800 */
[----:B------:R-:W2:Y:S04]  /*16c10*/  LDL.LU R30, [R1+0x1474] ;  /* 0x00147400011e7983 */ /* 0x000ea80000300800 */
[----:B------:R0:W-:Y:S04]  /*16c20*/  STS.U8 [R31+UR9+0x880], R23 ;  /* 0x000880171f007988 */ /* 0x0001e80008000009 */
[----:B------:R1:W-:Y:S04]  /*16c30*/  STS.U8 [R31+UR9+0xc80], R22 ;  /* 0x000c80161f007988 */ /* 0x0003e80008000009 */
[----:B0-----:R-:W2:Y:S04]  /*16c40*/  LDL.LU R23, [R1+0x1470] ;  /* 0x0014700001177983 */ /* 0x001ea80000300800 */
[----:B-1----:R-:W2:Y:S04]  /*16c50*/  LDL.LU R22, [R1+0x146c] ;  /* 0x00146c0001167983 */ /* 0x002ea80000300800 */
[----:B------:R0:W-:Y:S04]  /*16c60*/  STS.U8 [R31+UR9+0x1080], R24 ;  /* 0x001080181f007988 */ /* 0x0001e80008000009 */
[----:B------:R1:W-:Y:S04]  /*16c70*/  STS.U8 [R31+UR9+0x1480], R25 ;  /* 0x001480191f007988 */ /* 0x0003e80008000009 */
[----:B------:R1:W-:Y:S04]  /*16c80*/  STS.U8 [R31+UR9+0x1880], R27 ;  /* 0x0018801b1f007988 */ /* 0x0003e80008000009 */
[----:B0-----:R-:W3:Y:S04]  /*16c90*/  LDL.LU R24, [R1+0x1468] ;  /* 0x0014680001187983 */ /* 0x001ee80000300800 */
[----:B-1----:R-:W3:Y:S04]  /*16ca0*/  LDL.LU R25, [R1+0x1464] ;  /* 0x0014640001197983 */ /* 0x002ee80000300800 */
[----:B------:R0:W-:Y:S04]  /*16cb0*/  STS.U8 [R31+UR9+0x1c80], R26 ;  /* 0x001c801a1f007988 */ /* 0x0001e80008000009 */
[----:B------:R-:W3:Y:S04]  /*16cc0*/  LDL.LU R27, [R1+0x1460] ;  /* 0x00146000011b7983 */ /* 0x000ee80000300800 */
[----:B------:R1:W-:Y:S04]  /*16cd0*/  STS.U8 [R31+UR9+0x2080], R36 ;  /* 0x002080241f007988 */ /* 0x0003e80008000009 */
[----:B0-----:R-:W3:Y:S04]  /*16ce0*/  LDL.LU R26, [R1+0x145c] ;  /* 0x00145c00011a7983 */ /* 0x001ee80000300800 */
[----:B------:R0:W-:Y:S04]  /*16cf0*/  STS.U8 [R31+UR9+0x2480], R28 ;  /* 0x0024801c1f007988 */ /* 0x0001e80008000009 */
[----:B-1----:R-:W3:Y:S04]  /*16d00*/  LDL R36, [R1+0xf54] ;  /* 0x000f540001247983 */ /* 0x002ee80000100800 */
[----:B0-----:R-:W3:Y:S04]  /*16d10*/  LDL R28, [R1+0xf4c] ;  /* 0x000f4c00011c7983 */ /* 0x001ee80000100800 */
[----:B------:R0:W-:Y:S04]  /*16d20*/  STS.U8 [R31+UR9+0x2880], R29 ;  /* 0x0028801d1f007988 */ /* 0x0001e80008000009 */
[----:B------:R-:W-:Y:S04]  /*16d30*/  STS.U8 [R31+UR9+0x2c80], R92 ;  /* 0x002c805c1f007988 */ /* 0x000fe80008000009 */
[----:B------:R-:W-:Y:S04]  /*16d40*/  STS.U8 [R31+UR9+0x3080], R90 ;  /* 0x0030805a1f007988 */ /* 0x000fe80008000009 */
[----:B------:R-:W-:Y:S04]  /*16d50*/  STS.U8 [R31+UR9+0x3480], R88 ;  /* 0x003480581f007988 */ /* 0x000fe80008000009 */
[----:B0-----:R-:W4:Y:S04]  /*16d60*/  LDL R29, [R1+0xf48] ;  /* 0x000f4800011d7983 */ /* 0x001f280000100800 */
        /* <DEDUP_REMOVED lines=21> */
[----:B------:R0:W-:Y:S01]  /*16ec0*/  STS.U8 [R34+UR9+0xd00], R43 ;  /* 0x000d002b22007988 */ /* 0x0001e20008000009 */
[----:B--2---:R-:W-:-:S13]  /*16ed0*/  ISETP.GT.U32.AND P6, PT, R8, R22, PT ;  /* 0x000000160800720c */ /* 0x004fda0003fc4070 */
[--C-:B------:R-:W-:Y:S01]  /*16ee0*/  @!P6 IMAD.IADD R22, R22, 0x1, -R8.reuse ;  /* 0x000000011616e824 */ /* 0x100fe200078e0a08 */
[----:B---3--:R-:W-:Y:S02]  /*16ef0*/  ISETP.GE.AND P6, PT, R28, RZ, PT ;  /* 0x000000ff1c00720c */ /* 0x008fe40003fc6270 */
[----:B------:R-:W2:Y:S04]  /*16f00*/  LDL.LU R28, [R1+0x1458] ;  /* 0x00145800011c7983 */ /* 0x000ea80000300800 */
[----:B0-----:R-:W3:Y:S01]  /*16f10*/  LDL R43, [R1+0xf58] ;  /* 0x000f5800012b7983 */ /* 0x001ee20000100800 */
[C---:B------:R-:W-:Y:S02]  /*16f20*/  ISETP.GT.U32.AND P1, PT, R8.reuse, R23, PT ;  /* 0x000000170800720c */ /* 0x040fe40003f24070 */
[----:B------:R-:W-:Y:S01]  /*16f30*/  ISETP.GT.U32.AND P3, PT, R8, R24, PT ;  /* 0x000000180800720c */ /* 0x000fe20003f64070 */
[----:B------:R-:W-:Y:S04]  /*16f40*/  STS.U8 [R34+UR9+0x1100], R42 ;  /* 0x0011002a22007988 */ /* 0x000fe80008000009 */
[----:B------:R-:W2:Y:S06]  /*16f50*/  LDL R31, [R1+0xf68] ;  /* 0x000f6800011f7983 */ /* 0x000eac0000100800 */
[----:B------:R-:W-:-:S05]  /*16f60*/  @!P1 IMAD.IADD R23, R23, 0x1, -R8 ;  /* 0x0000000117179824 */ /* 0x000fca00078e0a08 */
[----:B------:R-:W-:Y:S01]  /*16f70*/  ISETP.GT.U32.AND P5, PT, R8, R23, PT ;  /* 0x000000170800720c */ /* 0x000fe20003fa4070 */
[----:B------:R-:W-:Y:S01]  /*16f80*/  @!P3 IMAD.IADD R24, R24, 0x1, -R8 ;  /* 0x000000011818b824 */ /* 0x000fe200078e0a08 */
[----:B------:R-:W-:-:S11]  /*16f90*/  ISETP.GT.U32.AND P3, PT, R8, R22, PT ;  /* 0x000000160800720c */ /* 0x000fd60003f64070 */
[----:B------:R-:W-:-:S04]  /*16fa0*/  @!P5 IMAD.IADD R23, R23, 0x1, -R8 ;  /* 0x000000011717d824 */ /* 0x000fc800078e0a08 */
[----:B------:R-:W-:Y:S01]  /*16fb0*/  @!P6 IMAD.MOV R23, RZ, RZ, -R23 ;  /* 0x000000ffff17e224 */ /* 0x000fe200078e0a17 */
[----:B----4-:R-:W-:Y:S02]  /*16fc0*/  ISETP.GE.AND P6, PT, R29, RZ, PT ;  /* 0x000000ff1d00720c */ /* 0x010fe40003fc6270 */
[----:B------:R-:W-:Y:S01]  /*16fd0*/  ISETP.GT.U32.AND P5, PT, R8, R24, PT ;  /* 0x000000180800720c */ /* 0x000fe20003fa4070 */
[----:B------:R-:W-:Y:S01]  /*16fe0*/  @!P3 IMAD.IADD R22, R22, 0x1, -R8 ;  /* 0x000000011616b824 */ /* 0x000fe200078e0a08 */
[----:B------:R-:W-:Y:S01]  /*16ff0*/  SEL R23, R11, R23, !P4 ;  /* 0x000000170b177207 */ /* 0x000fe20006000000 */
[----:B------:R-:W-:Y:S04]  /*17000*/  STS.U8 [R34+UR9+0x1500], R41 ;  /* 0x0015002922007988 */ /* 0x000fe80008000009 */
[----:B------:R-:W-:Y:S01]  /*17010*/  IMAD R23, R23, UR11, RZ ;  /* 0x0000000b17177c24 */ /* 0x000fe2000f8e02ff */
[----:B------:R0:W-:Y:S03]  /*17020*/  STS.U8 [R34+UR9+0x1900], R44 ;  /* 0x0019002c22007988 */ /* 0x0001e60008000009 */
[----:B------:R-:W-:Y:S01]  /*17030*/  @!P6 IMAD.MOV R22, RZ, RZ, -R22 ;  /* 0x000000ffff16e224 */ /* 0x000fe200078e0a16 */
[----:B------:R-:W4:Y:S01]  /*17040*/  LDL.LU R29, [R1+0x1454] ;  /* 0x00145400011d7983 */ /* 0x000f220000300800 */
[----:B------:R-:W-:Y:S01]  /*17050*/  @!P5 IMAD.IADD R24, R24, 0x1, -R8 ;  /* 0x000000011818d824 */ /* 0x000fe200078e0a08 */
[----:B0-----:R-:W-:-:S02]  /*17060*/  IADD3 R34, P6, PT, R23, R7, RZ ;  /* 0x0000000717227210 */ /* 0x001fc40007fde0ff */
[----:B------:R-:W-:Y:S02]  /*17070*/  ISETP.GE.AND P5, PT, R36, RZ, PT ;  /* 0x000000ff2400720c */ /* 0x000fe40003fa6270 */
[----:B------:R-:W-:Y:S01]  /*17080*/  LEA.HI.X.SX32 R42, R23, R6, 0x1, P6 ;  /* 0x00000006172a7211 */ /* 0x000fe200030f0eff */
[----:B------:R-:W4:Y:S01]  /*17090*/  LDL R36, [R1+0xf6c] ;  /* 0x000f6c0001247983 */ /* 0x000f220000100800 */
[----:B------:R-:W-:-:S03]  /*170a0*/  PRMT R32, RZ, 0x7610, R32 ;  /* 0x00007610ff207816 */ /* 0x000fc60000000020 */
[----:B------:R-:W-:Y:S04]  /*170b0*/  STL [R1+0x2a0], R34 ;  /* 0x0002a02201007387 */ /* 0x000fe80000100800 */
[----:B------:R0:W-:Y:S01]  /*170c0*/  STL [R1+0x29c], R42 ;  /* 0x00029c2a01007387 */ /* 0x0001e20000100800 */
[----:B---3--:R-:W-:Y:S01]  /*170d0*/  ISETP.GE.AND P6, PT, R43, RZ, PT ;  /* 0x000000ff2b00720c */ /* 0x008fe20003fc6270 */
[----:B------:R-:W-:Y:S02]  /*170e0*/  @P0 IMAD.MOV.U32 R43, RZ, RZ, R42 ;  /* 0x000000ffff2b0224 */ /* 0x000fe400078e002a */
[----:B0-----:R-:W-:Y:S01]  /*170f0*/  @P0 IMAD.MOV.U32 R42, RZ, RZ, R34 ;  /* 0x000000ffff2a0224 */ /* 0x001fe200078e0022 */
[C---:B------:R-:W-:Y:S02]  /*17100*/  ISETP.GT.U32.AND P3, PT, R8.reuse, R27, PT ;  /* 0x0000001b0800720c */ /* 0x040fe40003f64070 */
[----:B------:R-:W-:Y:S01]  /*17110*/  ISETP.GT.U32.AND P1, PT, R8, R25, PT ;  /* 0x000000190800720c */ /* 0x000fe20003f24070 */
[----:B------:R-:W-:Y:S01]  /*17120*/  @!P5 IMAD.MOV R24, RZ, RZ, -R24 ;  /* 0x000000ffff18d224 */ /* 0x000fe200078e0a18 */
[----:B------:R-:W3:Y:S01]  /*17130*/  @P0 LDG.E.U8 R32, desc[UR18][R42.64] ;  /* 0x000000122a200981 */ /* 0x000ee2000c1e1100 */
[----:B------:R-:W-:-:S03]  /*17140*/  SEL R22, R11, R22, !P4 ;  /* 0x000000160b167207 */ /* 0x000fc60006000000 */
[----:B------:R-:W4:Y:S05]  /*17150*/  LDL R34, [R1+0xf70] ;  /* 0x000f700001227983 */ /* 0x000f2a0000100800 */
[--C-:B------:R-:W-:Y:S02]  /*17160*/  @!P3 IMAD.IADD R27, R27, 0x1, -R8.reuse ;  /* 0x000000011b1bb824 */ /* 0x100fe400078e0a08 */
[----:B------:R-:W-:-:S03]  /*17170*/  @!P1 IMAD.IADD R25, R25, 0x1, -R8 ;  /* 0x0000000119199824 */ /* 0x000fc600078e0a08 */
[C---:B------:R-:W-:Y:S02]  /*17180*/  ISETP.GT.U32.AND P5, PT, R8.reuse, R27, PT ;  /* 0x0000001b0800720c */ /* 0x040fe40003fa4070 */
[----:B------:R-:W-:Y:S01]  /*17190*/  ISETP.GT.U32.AND P1, PT, R8, R25, PT ;  /* 0x000000190800720c */ /* 0x000fe20003f24070 */
[----:B------:R-:W-:Y:S01]  /*171a0*/  IMAD R22, R22, UR11, RZ ;  /* 0x0000000b16167c24 */ /* 0x000fe2000f8e02ff */
[----:B------:R-:W-:-:S05]  /*171b0*/  SEL R24, R11, R24, !P4 ;  /* 0x000000180b187207 */ /* 0x000fca0006000000 */
[----:B------:R-:W-:-:S04]  /*171c0*/  IMAD R24, R24, UR11, RZ ;  /* 0x0000000b18187c24 */ /* 0x000fc8000f8e02ff */
[--C-:B------:R-:W-:Y:S01]  /*171d0*/  @!P5 IMAD.IADD R27, R27, 0x1, -R8.reuse ;  /* 0x000000011b1bd824 */ /* 0x100fe200078e0a08 */
[----:B------:R-:W-:Y:S01]  /*171e0*/  IADD3 R23, P5, PT, R22, R7, RZ ;  /* 0x0000000716177210 */ /* 0x000fe20007fbe0ff */
[----:B------:R-:W-:Y:S01]  /*171f0*/  @!P1 IMAD.IADD R25, R25, 0x1, -R8 ;  /* 0x0000000119199824 */ /* 0x000fe200078e0a08 */
[----:B------:R-:W-:Y:S02]  /*17200*/  ISETP.GT.U32.AND P1, PT, R8, R26, PT ;  /* 0x0000001a0800720c */ /* 0x000fe40003f24070 */
[----:B------:R-:W-:Y:S01]  /*17210*/  LEA.HI.X.SX32 R22, R22, R6, 0x1, P5 ;  /* 0x0000000616167211 */ /* 0x000fe200028f0eff */
[----:B------:R-:W-:Y:S01]  /*17220*/  @!P6 IMAD.MOV R25, RZ, RZ, -R25 ;  /* 0x000000ffff19e224 */ /* 0x000fe200078e0a19 */
[----:B------:R-:W-:Y:S02]  /*17230*/  PRMT R30, RZ, 0x7610, R30 ;  /* 0x00007610ff1e7816 */ /* 0x000fe4000000001e */
[----:B------:R-:W-:-:S07]  /*17240*/  PRMT R33, RZ, 0x7610, R33 ;  /* 0x00007610ff217816 */ /* 0x000fce0000000021 */
[----:B------:R-:W-:Y:S01]  /*17250*/  @!P1 IMAD.IADD R26, R26, 0x1, -R8 ;  /* 0x000000011a1a9824 */ /* 0x000fe200078e0a08 */
[----:B--2---:R-:W-:Y:S01]  /*17260*/  ISETP.GE.AND P1, PT, R31, RZ, PT ;  /* 0x000000ff1f00720c */ /* 0x004fe20003f26270 */
[----:B---3--:R0:W-:Y:S04]  /*17270*/  STL [R1+0xec0], R32 ;  /* 0x000ec02001007387 */ /* 0x0081e80000100800 */
[----:B------:R1:W-:Y:S01]  /*17280*/  STL [R1+0x2a8], R23 ;  /* 0x0002a81701007387 */ /* 0x0003e20000100800 */
[----:B0-----:R-:W-:Y:S02]  /*17290*/  IADD3 R32, P6, PT, R24, R7, RZ ;  /* 0x0000000718207210 */ /* 0x001fe40007fde0ff */
[----:B-1----:R-:W-:-:S03]  /*172a0*/  @P0 LOP3.LUT R23, R23, R22, RZ, 0x3c, !PT ;  /* 0x0000001617170212 */ /* 0x002fc600078e3cff */
[----:B------:R-:W-:Y:S04]  /*172b0*/  STL [R1+0x2b8], R32 ;  /* 0x0002b82001007387 */ /* 0x000fe80000100800 */
[----:B------:R0:W-:Y:S01]  /*172c0*/  STL [R1+0x2a4], R22 ;  /* 0x0002a41601007387 */ /* 0x0001e20000100800 */
[----:B------:R-:W-:Y:S02]  /*172d0*/  LEA.HI.X.SX32 R31, R24, R6, 0x1, P6 ;  /* 0x00000006181f7211 */ /* 0x000fe400030f0eff */
[----:B0-----:R-:W-:-:S04]  /*172e0*/  @P0 LOP3.LUT R22, R23, R22, RZ, 0x3c, !PT ;  /* 0x0000001617160212 */ /* 0x001fc800078e3cff */
[----:B------:R-:W-:-:S05]  /*172f0*/  @P0 LOP3.LUT R23, R23, R22, RZ, 0x3c, !PT ;  /* 0x0000001617170212 */ /* 0x000fca00078e3cff */
[----:B------:R0:W2:Y:S02]  /*17300*/  @P0 LDG.E.U8 R30, desc[UR18][R22.64] ;  /* 0x00000012161e0981 */ /* 0x0000a4000c1e1100 */
[----:B0-----:R-:W-:Y:S02]  /*17310*/  @P0 IMAD.MOV.U32 R22, RZ, RZ, R32 ;  /* 0x000000ffff160224 */ /* 0x001fe400078e0020 */
[----:B------:R-:W-:-:S05]  /*17320*/  @P0 IMAD.MOV.U32 R23, RZ, RZ, R31 ;  /* 0x000000ffff170224 */ /* 0x000fca00078e001f */
[----:B------:R0:W3:Y:S01]  /*17330*/  @P0 LDG.E.U8 R33, desc[UR18][R22.64] ;  /* 0x0000001216210981 */ /* 0x0000e2000c1e1100 */
[C---:B------:R-:W-:Y:S01]  /*17340*/  ISETP.GT.U32.AND P3, PT, R8.reuse, R28, PT ;  /* 0x0000001c0800720c */ /* 0x040fe20003f64070 */
[----:B------:R-:W-:Y:S01]  /*17350*/  @!P1 IMAD.MOV R27, RZ, RZ, -R27 ;  /* 0x000000ffff1b9224 */ /* 0x000fe200078e0a1b */
[----:B----4-:R-:W-:Y:S02]  /*17360*/  ISETP.GT.U32.AND P6, PT, R8, R29, PT ;  /* 0x0000001d0800720c */ /* 0x010fe40003fc4070 */
[----:B------:R-:W-:-:S09]  /*17370*/  ISETP.GE.AND P1, PT, R36, RZ, PT ;  /* 0x000000ff2400720c */ /* 0x000fd20003f26270 */
[----:B------:R-:W-:Y:S01]  /*17380*/  @!P3 IMAD.IADD R28, R28, 0x1, -R8 ;  /* 0x000000011c1cb824 */ /* 0x000fe200078e0a08 */
[C---:B------:R-:W-:Y:S02]  /*17390*/  ISETP.GT.U32.AND P3, PT, R8.reuse, R26, PT ;  /* 0x0000001a0800720c */ /* 0x040fe40003f64070 */
[C---:B------:R-:W-:Y:S02]  /*173a0*/  SEL R25, R11.reuse, R25, !P4 ;  /* 0x000000190b197207 */ /* 0x040fe40006000000 */
[----:B------:R-:W-:Y:S02]  /*173b0*/  ISETP.GT.U32.AND P5, PT, R8, R28, PT ;  /* 0x0000001c0800720c */ /* 0x000fe40003fa4070 */
[----:B------:R-:W-:Y:S01]  /*173c0*/  SEL R27, R11, R27, !P4 ;  /* 0x0000001b0b1b7207 */ /* 0x000fe20006000000 */
[----:B------:R-:W-:Y:S01]  /*173d0*/  IMAD R25, R25, UR11, RZ ;  /* 0x0000000b19197c24 */ /* 0x000fe2000f8e02ff */
[----:B------:R-:W-:Y:S03]  /*173e0*/  STL [R1+0x2b4], R31 ;  /* 0x0002b41f01007387 */ /* 0x000fe60000100800 */
[----:B------:R-:W-:-:S02]  /*173f0*/  IMAD R27, R27, UR11, RZ ;  /* 0x0000000b1b1b7c24 */ /* 0x000fc4000f8e02ff */
[--C-:B------:R-:W-:Y:S02]  /*17400*/  @!P3 IMAD.IADD R26, R26, 0x1, -R8.reuse ;  /* 0x000000011a1ab824 */ /* 0x100fe400078e0a08 */
[----:B------:R-:W-:Y:S01]  /*17410*/  @!P6 IMAD.IADD R29, R29, 0x1, -R8 ;  /* 0x000000011d1de824 */ /* 0x000fe200078e0a08 */
[-C--:B0-----:R-:W-:Y:S01]  /*17420*/  IADD3 R22, P6, PT, R25, R7.reuse, RZ ;  /* 0x0000000719167210 */ /* 0x081fe20007fde0ff */
[----:B------:R-:W-:Y:S01]  /*17430*/  @!P1 IMAD.MOV R26, RZ, RZ, -R26 ;  /* 0x000000ffff1a9224 */ /* 0x000fe200078e0a1a */
[----:B------:R-:W-:Y:S01]  /*17440*/  IADD3 R36, P1, PT, R27, R7, RZ ;  /* 0x000000071b247210 */ /* 0x000fe20007f3e0ff */
[----:B------:R-:W-:Y:S01]  /*17450*/  @!P5 IMAD.IADD R28, R28, 0x1, -R8 ;  /* 0x000000011c1cd824 */ /* 0x000fe200078e0a08 */
[----:B------:R-:W-:Y:S02]  /*17460*/  PRMT R35, RZ, 0x7610, R35 ;  /* 0x00007610ff237816 */ /* 0x000fe40000000023 */
[----:B------:R-:W-:Y:S02]  /*17470*/  LEA.HI.X.SX32 R23, R25, R6, 0x1, P6 ;  /* 0x0000000619177211 */ /* 0x000fe400030f0eff */
[----:B------:R-:W-:-:S02]  /*17480*/  ISETP.GE.AND P5, PT, R34, RZ, PT ;  /* 0x000000ff2200720c */ /* 0x000fc40003fa6270 */
[----:B------:R-:W-:Y:S01]  /*17490*/  LEA.HI.X.SX32 R34, R27, R6, 0x1, P1 ;  /* 0x000000061b227211 */ /* 0x000fe200008f0eff */
[----:B------:R0:W4:Y:S01]  /*174a0*/  @P0 LDG.E.U8 R35, desc[UR18][R22.64] ;  /* 0x0000001216230981 */ /* 0x000122000c1e1100 */
[----:B------:R-:W-:-:S03]  /*174b0*/  PRMT R93, RZ, 0x7610, R93 ;  /* 0x00007610ff5d7816 */ /* 0x000fc6000000005d */
[----:B--2---:R1:W-:Y:S04]  /*174c0*/  STL [R1+0xebc], R30 ;  /* 0x000ebc1e01007387 */ /* 0x0043e80000100800 */
[----:B-1----:R-:W2:Y:S04]  /*174d0*/  LDL.LU R30, [R1+0x1450] ;  /* 0x00145000011e7983 */ /* 0x002ea80000300800 */
[----:B------:R-:W2:Y:S04]  /*174e0*/  LDL.LU R31, [R1+0x144c] ;  /* 0x00144c00011f7983 */ /* 0x000ea80000300800 */
[----:B------:R-:W2:Y:S04]  /*174f0*/  LDL.LU R32, [R1+0x1448] ;  /* 0x0014480001207983 */ /* 0x000ea80000300800 */
[----:B---3--:R1:W-:Y:S04]  /*17500*/  STL [R1+0xeb8], R33 ;  /* 0x000eb82101007387 */ /* 0x0083e80000100800 */
[----:B-1----:R-:W3:Y:S04]  /*17510*/  LDL.LU R33, [R1+0x1444] ;  /* 0x0014440001217983 */ /* 0x002ee80000300800 */
[----:B------:R0:W-:Y:S04]  /*17520*/  STL [R1+0x2c0], R22 ;  /* 0x0002c01601007387 */ /* 0x0001e80000100800 */
[----:B------:R-:W2:Y:S04]  /*17530*/  LDL R25, [R1+0xf78] ;  /* 0x000f780001197983 */ /* 0x000ea80000100800 */
[----:B------:R-:W-:Y:S01]  /*17540*/  STL [R1+0x2e0], R36 ;  /* 0x0002e02401007387 */ /* 0x000fe20000100800 */
[----:B0-----:R-:W-:-:S03]  /*17550*/  @P0 IMAD.MOV.U32 R22, RZ, RZ, R36 ;  /* 0x000000ffff160224 */ /* 0x001fc600078e0024 */
[----:B------:R0:W-:Y:S02]  /*17560*/  STL [R1+0x2bc], R23 ;  /* 0x0002bc1701007387 */ /* 0x0001e40000100800 */
[----:B0-----:R-:W-:-:S05]  /*17570*/  @P0 IMAD.MOV.U32 R23, RZ, RZ, R34 ;  /* 0x000000ffff170224 */ /* 0x001fca00078e0022 */
[----:B------:R-:W2:Y:S04]  /*17580*/  @P0 LDG.E.U8 R93, desc[UR18][R22.64] ;  /* 0x00000012165d0981 */ /* 0x000ea8000c1e1100 */
[----:B------:R-:W-:Y:S04]  /*17590*/  STL [R1+0x2dc], R34 ;  /* 0x0002dc2201007387 */ /* 0x000fe80000100800 */
[----:B----4-:R0:W-:Y:S04]  /*175a0*/  STL [R1+0xeb4], R35 ;  /* 0x000eb42301007387 */ /* 0x0101e80000100800 */
[----:B0-----:R-:W4:Y:S04]  /*175b0*/  LDL.LU R35, [R1+0x1440] ;  /* 0x0014400001237983 */ /* 0x001f280000300800 */
[----:B------:R-:W3:Y:S04]  /*175c0*/  LDL.LU R34, [R1+0x143c] ;  /* 0x00143c0001227983 */ /* 0x000ee80000300800 */
[----:B------:R-:W3:Y:S04]  /*175d0*/  LDL.LU R36, [R1+0x1438] ;  /* 0x0014380001247983 */ /* 0x000ee80000300800 */
[----:B--2---:R0:W-:Y:S04]  /*175e0*/  STL [R1+0xeb0], R93 ;  /* 0x000eb05d01007387 */ /* 0x0041e80000100800 */
[----:B0-----:R-:W2:Y:S04]  /*175f0*/  LDL.LU R93, [R1+0x1434] ;  /* 0x00143400015d7983 */ /* 0x001ea80000300800 */
[----:B------:R-:W2:Y:S01]  /*17600*/  LDL R23, [R1+0xf74] ;  /* 0x000f740001177983 */ /* 0x000ea20000100800 */
[----:B------:R-:W-:Y:S01]  /*17610*/  SEL R26, R11, R26, !P4 ;  /* 0x0000001a0b1a7207 */ /* 0x000fe20006000000 */
[----:B------:R-:W-:-:S04]  /*17620*/  @!P5 IMAD.MOV R28, RZ, RZ, -R28 ;  /* 0x000000ffff1cd224 */ /* 0x000fc800078e0a1c */
[----:B------:R-:W-:Y:S01]  /*17630*/  IMAD R26, R26, UR11, RZ ;  /* 0x0000000b1a1a7c24 */ /* 0x000fe2000f8e02ff */
[----:B------:R-:W-:-:S04]  /*17640*/  PRMT R85, RZ, 0x7610, R85 ;  /* 0x00007610ff557816 */ /* 0x000fc80000000055 */
[----:B------:R-:W-:Y:S02]  /*17650*/  IADD3 R22, P5, PT, R26, R7, RZ ;  /* 0x000000071a167210 */ /* 0x000fe40007fbe0ff */
[----:B------:R-:W-:Y:S02]  /*17660*/  ISETP.GT.U32.AND P3, PT, R8, R29, PT ;  /* 0x0000001d0800720c */ /* 0x000fe40003f64070 */
[----:B--2---:R-:W-:Y:S02]  /*17670*/  ISETP.GE.AND P6, PT, R23, RZ, PT ;  /* 0x000000ff1700720c */ /* 0x004fe40003fc6270 */
[----:B------:R-:W-:-:S05]  /*17680*/  LEA.HI.X.SX32 R23, R26, R6, 0x1, P5 ;  /* 0x000000061a177211 */ /* 0x000fca00028f0eff */
[----:B------:R-:W2:Y:S01]  /*17690*/  @P0 LDG.E.U8 R85, desc[UR18][R22.64] ;  /* 0x0000001216550981 */ /* 0x000ea2000c1e1100 */
[----:B------:R-:W-:-:S03]  /*176a0*/  SEL R28, R11, R28, !P4 ;  /* 0x0000001c0b1c7207 */ /* 0x000fc60006000000 */
[----:B------:R-:W-:Y:S01]  /*176b0*/  @!P3 IMAD.IADD R29, R29, 0x1, -R8 ;  /* 0x000000011d1db824 */ /* 0x000fe200078e0a08 */
[----:B------:R-:W-:Y:S01]  /*176c0*/  ISETP.GT.U32.AND P3, PT, R8, R31, PT ;  /* 0x0000001f0800720c */ /* 0x000fe20003f64070 */
[----:B------:R-:W-:Y:S01]  /*176d0*/  STL [R1+0x2e8], R22 ;  /* 0x0002e81601007387 */ /* 0x000fe20000100800 */
[----:B------:R-:W-:-:S03]  /*176e0*/  IMAD R28, R28, UR11, RZ ;  /* 0x0000000b1c1c7c24 */ /* 0x000fc6000f8e02ff */
[----:B------:R-:W-:Y:S01]  /*176f0*/  STL [R1+0x2e4], R23 ;  /* 0x0002e41701007387 */ /* 0x000fe20000100800 */
[----:B------:R-:W-:Y:S01]  /*17700*/  @!P6 IMAD.MOV R29, RZ, RZ, -R29 ;  /* 0x000000ffff1de224 */ /* 0x000fe200078e0a1d */
[----:B------:R-:W-:-:S06]  /*17710*/  PRMT R24, RZ, 0x7610, R24 ;  /* 0x00007610ff187816 */ /* 0x000fcc0000000018 */
[----:B------:R-:W-:Y:S01]  /*17720*/  @!P3 IMAD.IADD R31, R31, 0x1, -R8 ;  /* 0x000000011f1fb824 */ /* 0x000fe200078e0a08 */
[----:B------:R-:W-:Y:S01]  /*17730*/  ISETP.GE.AND P3, PT, R25, RZ, PT ;  /* 0x000000ff1900720c */ /* 0x000fe20003f66270 */
[----:B--2---:R0:W-:Y:S04]  /*17740*/  STL [R1+0xeac], R85 ;  /* 0x000eac5501007387 */ /* 0x0041e80000100800 */
[----:B------:R-:W2:Y:S01]  /*17750*/  LDL R25, [R1+0xf90] ;  /* 0x000f900001197983 */ /* 0x000ea20000100800 */
[----:B0-----:R-:W-:-:S04]  /*17760*/  IADD3 R85, P6, PT, R28, R7, RZ ;  /* 0x000000071c557210 */ /* 0x001fc80007fde0ff */
[----:B------:R-:W-:Y:S01]  /*17770*/  LEA.HI.X.SX32 R22, R28, R6, 0x1, P6 ;  /* 0x000000061c167211 */ /* 0x000fe200030f0eff */
[----:B------:R-:W-:Y:S04]  /*17780*/  STL [R1+0x2f0], R85 ;  /* 0x0002f05501007387 */ /* 0x000fe80000100800 */
[----:B------:R0:W-:Y:S01]  /*17790*/  STL [R1+0x2ec], R22 ;  /* 0x0002ec1601007387 */ /* 0x0001e20000100800 */
[----:B------:R-:W-:Y:S02]  /*177a0*/  @P0 IMAD.MOV.U32 R23, RZ, RZ, R22 ;  /* 0x000000ffff170224 */ /* 0x000fe400078e0016 */
[----:B0-----:R-:W-:Y:S01]  /*177b0*/  @P0 IMAD.MOV.U32 R22, RZ, RZ, R85 ;  /* 0x000000ffff160224 */ /* 0x001fe200078e0055 */
[----:B------:R-:W-:Y:S01]  /*177c0*/  ISETP.GT.U32.AND P1, PT, R8, R30, PT ;  /* 0x0000001e0800720c */ /* 0x000fe20003f24070 */
[----:B------:R-:W2:Y:S04]  /*177d0*/  LDL R85, [R1+0xf94] ;  /* 0x000f940001557983 */ /* 0x000ea80000100800 */
[----:B------:R-:W2:Y:S04]  /*177e0*/  @P0 LDG.E.U8 R24, desc[UR18][R22.64] ;  /* 0x0000001216180981 */ /* 0x000ea8000c1e1100 */
[----:B------:R-:W3:Y:S04]  /*177f0*/  LDL R22, [R1+0xf8c] ;  /* 0x000f8c0001167983 */ /* 0x000ee80000100800 */
[----:B------:R-:W-:Y:S01]  /*17800*/  @!P1 IMAD.IADD R30, R30, 0x1, -R8 ;  /* 0x000000011e1e9824 */ /* 0x000fe200078e0a08 */
[----:B------:R-:W-:-:S04]  /*17810*/  SEL R29, R11, R29, !P4 ;  /* 0x0000001d0b1d7207 */ /* 0x000fc80006000000 */
[C---:B------:R-:W-:Y:S01]  /*17820*/  ISETP.GT.U32.AND P1, PT, R8.reuse, R30, PT ;  /* 0x0000001e0800720c */ /* 0x040fe20003f24070 */
[----:B------:R-:W-:Y:S01]  /*17830*/  IMAD R29, R29, UR4, RZ ;  /* 0x000000041d1d7c24 */ /* 0x000fe2000f8e02ff */
[----:B------:R-:W-:Y:S01]  /*17840*/  ISETP.GT.U32.AND P5, PT, R8, R32, PT ;  /* 0x000000200800720c */ /* 0x000fe20003fa4070 */
[----:B------:R-:W0:Y:S10]  /*17850*/  LDCU UR4, c[0x0][0x3b0] ;  /* 0x00007600ff0477ac */ /* 0x000e340008000800 */
[----:B------:R-:W-:Y:S01]  /*17860*/  @!P1 IMAD.IADD R30, R30, 0x1, -R8 ;  /* 0x000000011e1e9824 */ /* 0x000fe200078e0a08 */
[----:B--2---:R1:W-:Y:S02]  /*17870*/  STL [R1+0xea8], R24 ;  /* 0x000ea81801007387 */ /* 0x0043e40000100800 */
[----:B-1----:R-:W-:-:S04]  /*17880*/  IADD3 R24, P1, PT, R29, R7, RZ ;  /* 0x000000071d187210 */ /* 0x002fc80007f3e0ff */
[----:B------:R-:W-:Y:S02]  /*17890*/  LEA.HI.X.SX32 R23, R29, R6, 0x1, P1 ;  /* 0x000000061d177211 */ /* 0x000fe400008f0eff */
[----:B---3--:R-:W-:Y:S01]  /*178a0*/  ISETP.GE.AND P1, PT, R22, RZ, PT ;  /* 0x000000ff1600720c */ /* 0x008fe20003f26270 */
[----:B------:R-:W-:-:S05]  /*178b0*/  @P0 IMAD.MOV.U32 R22, RZ, RZ, R24 ;  /* 0x000000ffff160224 */ /* 0x000fca00078e0018 */
[----:B------:R1:W2:Y:S01]  /*178c0*/  @P0 LDG.E.U8 R13, desc[UR18][R22.64] ;  /* 0x00000012160d0981 */ /* 0x0002a2000c1e1100 */
[----:B------:R-:W-:Y:S02]  /*178d0*/  @!P5 IMAD.IADD R32, R32, 0x1, -R8 ;  /* 0x000000012020d824 */ /* 0x000fe400078e0a08 */
[----:B------:R-:W-:-:S03]  /*178e0*/  @!P3 IMAD.MOV R30, RZ, RZ, -R30 ;  /* 0x000000ffff1eb224 */ /* 0x000fc600078e0a1e */
[----:B------:R-:W-:Y:S02]  /*178f0*/  ISETP.GT.U32.AND P6, PT, R8, R32, PT ;  /* 0x000000200800720c */ /* 0x000fe40003fc4070 */
[----:B------:R-:W-:Y:S01]  /*17900*/  SEL R30, R11, R30, !P4 ;  /* 0x0000001e0b1e7207 */ /* 0x000fe20006000000 */
[----:B------:R3:W-:Y:S04]  /*17910*/  STL [R1+0x2f8], R24 ;  /* 0x0002f81801007387 */ /* 0x0007e80000100800 */
[----:B------:R-:W-:-:S06]  /*17920*/  IMAD R30, R30, UR5, RZ ;  /* 0x000000051e1e7c24 */ /* 0x000fcc000f8e02ff */
[----:B------:R-:W-:Y:S01]  /*17930*/  @!P6 IMAD.IADD R32, R32, 0x1, -R8 ;  /* 0x000000012020e824 */ /* 0x000fe200078e0a08 */
[C---:B---3--:R-:W-:Y:S01]  /*17940*/  IADD3 R24, P6, PT, R30.reuse, R7, RZ ;  /* 0x000000071e187210 */ /* 0x048fe20007fde0ff */
[----:B------:R3:W-:Y:S01]  /*17950*/  STL [R1+0x2f4], R23 ;  /* 0x0002f41701007387 */ /* 0x0007e20000100800 */
[----:B------:R-:W-:Y:S01]  /*17960*/  PRMT R5, RZ, 0x7610, R5 ;  /* 0x00007610ff057816 */ /* 0x000fe20000000005 */
[----:B------:R-:W0:Y:S01]  /*17970*/  LDCU UR5, c[0x0][0x3b0] ;  /* 0x00007600ff0577ac */ /* 0x000e220008000800 */
[----:B-1----:R-:W-:-:S05]  /*17980*/  LEA.HI.X.SX32 R22, R30, R6, 0x1, P6 ;  /* 0x000000061e167211 */ /* 0x002fca00030f0eff */
[----:B---3--:R-:W-:Y:S01]  /*17990*/  @P0 IMAD.MOV.U32 R23, RZ, RZ, R22 ;  /* 0x000000ffff170224 */ /* 0x008fe200078e0016 */
[----:B--2---:R1:W-:Y:S04]  /*179a0*/  STL [R1+0xea4], R13 ;  /* 0x000ea40d01007387 */ /* 0x0043e80000100800 */
[----:B-1----:R-:W2:Y:S04]  /*179b0*/  LDL R13, [R1+0xf9c] ;  /* 0x000f9c00010d7983 */ /* 0x002ea80000100800 */
[----:B------:R-:W-:Y:S04]  /*179c0*/  STL [R1+0x300], R24 ;  /* 0x0003001801007387 */ /* 0x000fe80000100800 */
[----:B------:R1:W-:Y:S02]  /*179d0*/  STL [R1+0x2fc], R22 ;  /* 0x0002fc1601007387 */ /* 0x0003e40000100800 */
[----:B-1----:R-:W-:-:S05]  /*179e0*/  @P0 IMAD.MOV.U32 R22, RZ, RZ, R24 ;  /* 0x000000ffff160224 */ /* 0x002fca00078e0018 */
[----:B------:R-:W3:Y:S01]  /*179f0*/  @P0 LDG.E.U8 R5, desc[UR18][R22.64] ;  /* 0x0000001216050981 */ /* 0x000ee2000c1e1100 */
[C---:B------:R-:W-:Y:S02]  /*17a00*/  ISETP.GT.U32.AND P3, PT, R8.reuse, R33, PT ;  /* 0x000000210800720c */ /* 0x040fe40003f64070 */
[C---:B------:R-:W-:Y:S02]  /*17a10*/  ISETP.GT.U32.AND P5, PT, R8.reuse, R31, PT ;  /* 0x0000001f0800720c */ /* 0x040fe40003fa4070 */
[----:B------:R-:W-:-:S09]  /*17a20*/  ISETP.GT.U32.AND P6, PT, R8, R34, PT ;  /* 0x000000220800720c */ /* 0x000fd20003fc4070 */
[--C-:B------:R-:W-:Y:S01]  /*17a30*/  @!P3 IMAD.IADD R33, R33, 0x1, -R8.reuse ;  /* 0x000000012121b824 */ /* 0x100fe200078e0a08 */
[----:B------:R-:W-:Y:S01]  /*17a40*/  ISETP.GE.AND P3, PT, R25, RZ, PT ;  /* 0x000000ff1900720c */ /* 0x000fe20003f66270 */
[----:B------:R-:W-:-:S04]  /*17a50*/  @!P5 IMAD.IADD R31, R31, 0x1, -R8 ;  /* 0x000000011f1fd824 */ /* 0x000fc800078e0a08 */
[----:B------:R-:W-:Y:S01]  /*17a60*/  @!P1 IMAD.MOV R31, RZ, RZ, -R31 ;  /* 0x000000ffff1f9224 */ /* 0x000fe200078e0a1f */
[----:B------:R-:W-:-:S04]  /*17a70*/  ISETP.GT.U32.AND P1, PT, R8, R33, PT ;  /* 0x000000210800720c */ /* 0x000fc80003f24070 */
[----:B------:R-:W-:-:S03]  /*17a80*/  SEL R31, R11, R31, !P4 ;  /* 0x0000001f0b1f7207 */ /* 0x000fc60006000000 */
[----:B------:R-:W-:Y:S02]  /*17a90*/  @!P3 IMAD.MOV R32, RZ, RZ, -R32 ;  /* 0x000000ffff20b224 */ /* 0x000fe400078e0a20 */
[----:B0-----:R-:W-:Y:S01]  /*17aa0*/  IMAD R31, R31, UR4, RZ ;  /* 0x000000041f1f7c24 */ /* 0x001fe2000f8e02ff */
[----:B------:R-:W-:Y:S01]  /*17ab0*/  ISETP.GE.AND P3, PT, R85, RZ, PT ;  /* 0x000000ff5500720c */ /* 0x000fe20003f66270 */
[--C-:B------:R-:W-:Y:S01]  /*17ac0*/  @!P6 IMAD.IADD R34, R34, 0x1, -R8.reuse ;  /* 0x000000012222e824 */ /* 0x100fe200078e0a08 */
[----:B------:R-:W-:Y:S01]  /*17ad0*/  SEL R32, R11, R32, !P4 ;  /* 0x000000200b207207 */ /* 0x000fe20006000000 */
[----:B------:R-:W3:Y:S01]  /*17ae0*/  LDL R85, [R1+0xf98] ;  /* 0x000f980001557983 */ /* 0x000ee20000100800 */
[----:B------:R-:W-:Y:S01]  /*17af0*/  @!P1 IMAD.IADD R33, R33, 0x1, -R8 ;  /* 0x0000000121219824 */ /* 0x000fe200078e0a08 */
[----:B------:R-:W-:Y:S01]  /*17b00*/  PRMT R4, RZ, 0x7610, R4 ;  /* 0x00007610ff047816 */ /* 0x000fe20000000004 */
[----:B------:R-:W0:Y:S01]  /*17b10*/  LDCU UR4, c[0x0][0x3b0] ;  /* 0x00007600ff0477ac */ /* 0x000e220008000800 */
[----:B------:R-:W-:Y:S01]  /*17b20*/  IMAD R32, R32, UR5, RZ ;  /* 0x0000000520207c24 */ /* 0x000fe2000f8e02ff */
[----:B------:R-:W-:-:S02]  /*17b30*/  PRMT R3, RZ, 0x7610, R3 ;  /* 0x00007610ff037816 */ /* 0x000fc40000000003 */
[----:B----4-:R-:W-:Y:S01]  /*17b40*/  ISETP.GT.U32.AND P5, PT, R8, R35, PT ;  /* 0x000000230800720c */ /* 0x010fe20003fa4070 */
[----:B------:R-:W1:Y:S01]  /*17b50*/  LDCU UR5, c[0x0][0x3b0] ;  /* 0x00007600ff0577ac */ /* 0x000e620008000800 */
[----:B--2---:R-:W-:Y:S01]  /*17b60*/  ISETP.GE.AND P1, PT, R13, RZ, PT ;  /* 0x000000ff0d00720c */ /* 0x004fe20003f26270 */
[----:B---3--:R2:W-:Y:S02]  /*17b70*/  STL [R1+0xea0], R5 ;  /* 0x000ea00501007387 */ /* 0x0085e40000100800 */
[----:B--2---:R-:W-:-:S04]  /*17b80*/  IADD3 R5, P6, PT, R31, R7, RZ ;  /* 0x000000071f057210 */ /* 0x004fc80007fde0ff */
[----:B------:R-:W-:Y:S01]  /*17b90*/  LEA.HI.X.SX32 R22, R31, R6, 0x1, P6 ;  /* 0x000000061f167211 */ /* 0x000fe200030f0eff */
[----:B------:R-:W-:Y:S01]  /*17ba0*/  STL [R1+0x340], R5 ;  /* 0x0003400501007387 */ /* 0x000fe20000100800 */
[----:B------:R-:W-:-:S03]  /*17bb0*/  IADD3 R13, P6, PT, R32, R7, RZ ;  /* 0x00000007200d7210 */ /* 0x000fc60007fde0ff */
[----:B------:R2:W-:Y:S01]  /*17bc0*/  STL [R1+0x33c], R22 ;  /* 0x00033c1601007387 */ /* 0x0005e20000100800 */
[----:B------:R-:W-:Y:S01]  /*17bd0*/  @P0 IMAD.MOV.U32 R23, RZ, RZ, R22 ;  /* 0x000000ffff170224 */ /* 0x000fe200078e0016 */
[----:B------:R-:W-:Y:S01]  /*17be0*/  LEA.HI.X.SX32 R24, R32, R6, 0x1, P6 ;  /* 0x0000000620187211 */ /* 0x000fe200030f0eff */
[----:B--2---:R-:W-:Y:S02]  /*17bf0*/  @P0 IMAD.MOV.U32 R22, RZ, RZ, R5 ;  /* 0x000000ffff160224 */ /* 0x004fe400078e0005 */
[----:B------:R-:W2:Y:S04]  /*17c00*/  LDL R5, [R1+0xfa8] ;  /* 0x000fa80001057983 */ /* 0x000ea80000100800 */
[----:B------:R3:W4:Y:S02]  /*17c10*/  @P0 LDG.E.U8 R4, desc[UR18][R22.64] ;  /* 0x0000001216040981 */ /* 0x000724000c1e1100 */
[----:B---3--:R-:W-:-:S02]  /*17c20*/  @P0 IMAD.MOV.U32 R22, RZ, RZ, R13 ;  /* 0x000000ffff160224 */ /* 0x008fc400078e000d */
[----:B------:R-:W-:-:S05]  /*17c30*/  @P0 IMAD.MOV.U32 R23, RZ, RZ, R24 ;  /* 0x000000ffff170224 */ /* 0x000fca00078e0018 */
[----:B------:R3:W2:Y:S01]  /*17c40*/  @P0 LDG.E.U8 R3, desc[UR18][R22.64] ;  /* 0x0000001216030981 */ /* 0x0006a2000c1e1100 */
[----:B------:R-:W-:-:S05]  /*17c50*/  @!P5 IMAD.IADD R35, R35, 0x1, -R8 ;  /* 0x000000012323d824 */ /* 0x000fca00078e0a08 */
[C---:B------:R-:W-:Y:S01]  /*17c60*/  ISETP.GT.U32.AND P5, PT, R8.reuse, R35, PT ;  /* 0x000000230800720c */ /* 0x040fe20003fa4070 */
[----:B------:R-:W-:Y:S01]  /*17c70*/  @!P3 IMAD.MOV R33, RZ, RZ, -R33 ;  /* 0x000000ffff21b224 */ /* 0x000fe200078e0a21 */
[----:B------:R-:W-:-:S11]  /*17c80*/  ISETP.GT.U32.AND P3, PT, R8, R34, PT ;  /* 0x000000220800720c */ /* 0x000fd60003f64070 */
[----:B------:R-:W-:Y:S01]  /*17c90*/  @!P5 IMAD.IADD R35, R35, 0x1, -R8 ;  /* 0x000000012323d824 */ /* 0x000fe200078e0a08 */
[C---:B------:R-:W-:Y:S02]  /*17ca0*/  ISETP.GT.U32.AND P5, PT, R8.reuse, R36, PT ;  /* 0x000000240800720c */ /* 0x040fe40003fa4070 */
[----:B------:R-:W-:Y:S01]  /*17cb0*/  ISETP.GT.U32.AND P6, PT, R8, R93, PT ;  /* 0x0000005d0800720c */ /* 0x000fe20003fc4070 */
[----:B------:R-:W-:Y:S01]  /*17cc0*/  @!P1 IMAD.MOV R35, RZ, RZ, -R35 ;  /* 0x000000ffff239224 */ /* 0x000fe200078e0a23 */
[----:B------:R-:W-:Y:S02]  /*17cd0*/  ISETP.GE.AND P1, PT, R85, RZ, PT ;  /* 0x000000ff5500720c */ /* 0x000fe40003f26270 */
[C---:B------:R-:W-:Y:S02]  /*17ce0*/  SEL R33, R11.reuse, R33, !P4 ;  /* 0x000000210b217207 */ /* 0x040fe40006000000 */
[----:B------:R-:W-:-:S05]  /*17cf0*/  SEL R35, R11, R35, !P4 ;  /* 0x000000230b237207 */ /* 0x000fca0006000000 */
[--C-:B------:R-:W-:Y:S02]  /*17d00*/  @!P5 IMAD.IADD R36, R36, 0x1, -R8.reuse ;  /* 0x000000012424d824 */ /* 0x100fe400078e0a08 */
[----:B------:R-:W-:Y:S01]  /*17d10*/  IMAD R33, R33, UR12, RZ ;  /* 0x0000000c21217c24 */ /* 0x000fe2000f8e02ff */
[----:B------:R-:W-:Y:S01]  /*17d20*/  STL [R1+0x348], R13 ;  /* 0x0003480d01007387 */ /* 0x000fe20000100800 */
[----:B------:R-:W-:Y:S01]  /*17d30*/  @!P3 IMAD.IADD R34, R34, 0x1, -R8 ;  /* 0x000000012222b824 */ /* 0x000fe200078e0a08 */
[----:B------:R-:W-:Y:S01]  /*17d40*/  ISETP.GT.U32.AND P5, PT, R8, R36, PT ;  /* 0x000000240800720c */ /* 0x000fe20003fa4070 */
[----:B0-----:R-:W-:Y:S01]  /*17d50*/  IMAD R35, R35, UR4, RZ ;  /* 0x0000000423237c24 */ /* 0x001fe2000f8e02ff */
[----:B------:R-:W-:Y:S01]  /*17d60*/  PRMT R2, RZ, 0x7610, R2 ;  /* 0x00007610ff027816 */ /* 0x000fe20000000002 */
[----:B------:R-:W-:Y:S01]  /*17d70*/  @!P6 IMAD.IADD R93, R93, 0x1, -R8 ;  /* 0x000000015d5de824 */ /* 0x000fe200078e0a08 */
[C---:B---3--:R-:W-:Y:S01]  /*17d80*/  IADD3 R22, P6, PT, R33.reuse, R7, RZ ;  /* 0x0000000721167210 */ /* 0x048fe20007fde0ff */
[----:B------:R-:W-:Y:S01]  /*17d90*/  @!P1 IMAD.MOV R34, RZ, RZ, -R34 ;  /* 0x000000ffff229224 */ /* 0x000fe200078e0a22 */
[----:B------:R-:W-:Y:S01]  /*17da0*/  PRMT R16, RZ, 0x7610, R16 ;  /* 0x00007610ff107816 */ /* 0x000fe20000000010 */
[----:B------:R-:W0:Y:S01]  /*17db0*/  LDCU UR4, c[0x0][0x3b0] ;  /* 0x00007600ff0477ac */ /* 0x000e220008000800 */
[----:B------:R-:W-:-:S02]  /*17dc0*/  LEA.HI.X.SX32 R23, R33, R6, 0x1, P6 ;  /* 0x0000000621177211 */ /* 0x000fc400030f0eff */
[----:B------:R-:W-:Y:S01]  /*17dd0*/  PRMT R15, RZ, 0x7610, R15 ;  /* 0x00007610ff0f7816 */ /* 0x000fe2000000000f */
[----:B------:R-:W3:Y:S02]  /*17de0*/  LDCU UR12, c[0x0][0x3b0] ;  /* 0x00007600ff0c77ac */ /* 0x000ee40008000800 */
[----:B------:R-:W-:Y:S01]  /*17df0*/  @!P5 IMAD.IADD R36, R36, 0x1, -R8 ;  /* 0x000000012424d824 */ /* 0x000fe200078e0a08 */
[----:B------:R0:W3:Y:S04]  /*17e00*/  @P0 LDG.E.U8 R2, desc[UR18][R22.64] ;  /* 0x0000001216020981 */ /* 0x0000e8000c1e1100 */
[----:B----4-:R4:W-:Y:S01]  /*17e10*/  STL [R1+0xe9c], R4 ;  /* 0x000e9c0401007387 */ /* 0x0109e20000100800 */
[----:B--2---:R-:W-:-:S03]  /*17e20*/  ISETP.GE.AND P5, PT, R5, RZ, PT ;  /* 0x000000ff0500720c */ /* 0x004fc60003fa6270 */
[----:B----4-:R-:W2:Y:S04]  /*17e30*/  LDL.LU R4, [R1] ;  /* 0x0000000001047983 */ /* 0x010ea80000300800 */
[----:B------:R4:W-:Y:S04]  /*17e40*/  STL [R1+0x344], R24 ;  /* 0x0003441801007387 */ /* 0x0009e80000100800 */
[----:B------:R-:W2:Y:S04]  /*17e50*/  LDL R85, [R1+0xfb4] ;  /* 0x000fb40001557983 */ /* 0x000ea80000100800 */
[----:B------:R0:W-:Y:S01]  /*17e60*/  STL [R1+0xe98], R3 ;  /* 0x000e980301007387 */ /* 0x0001e20000100800 */
[----:B----4-:R-:W-:-:S04]  /*17e70*/  IADD3 R24, P1, PT, R35, R7, RZ ;  /* 0x0000000723187210 */ /* 0x010fc80007f3e0ff */
[----:B------:R-:W-:Y:S01]  /*17e80*/  LEA.HI.X.SX32 R25, R35, R6, 0x1, P1 ;  /* 0x0000000623197211 */ /* 0x000fe200008f0eff */
[----:B0-----:R-:W4:Y:S04]  /*17e90*/  LDL.LU R3, [R1+0x4] ;  /* 0x0000040001037983 */ /* 0x001f280000300800 */
[----:B------:R-:W4:Y:S04]  /*17ea0*/  LDL.LU R13, [R1+0x8] ;  /* 0x00000800010d7983 */ /* 0x000f280000300800 */
[----:B------:R0:W-:Y:S04]  /*17eb0*/  STL [R1+0x350], R22 ;  /* 0x0003501601007387 */ /* 0x0001e80000100800 */
[----:B------:R-:W-:Y:S04]  /*17ec0*/  STL [R1+0x358], R24 ;  /* 0x0003581801007387 */ /* 0x000fe80000100800 */
[----:B------:R-:W4:Y:S01]  /*17ed0*/  LDL R5, [R1+0xfb0] ;  /* 0x000fb00001057983 */ /* 0x000f220000100800 */
[----:B0-----:R-:W-:-:S03]  /*17ee0*/  @P0 IMAD.MOV.U32 R22, RZ, RZ, R24 ;  /* 0x000000ffff160224 */ /* 0x001fc600078e0018 */
[----:B------:R0:W-:Y:S02]  /*17ef0*/  STL [R1+0x34c], R23 ;  /* 0x00034c1701007387 */ /* 0x0001e40000100800 */
[----:B0-----:R-:W-:-:S05]  /*17f00*/  @P0 IMAD.MOV.U32 R23, RZ, RZ, R25 ;  /* 0x000000ffff170224 */ /* 0x001fca00078e0019 */
[----:B------:R-:W4:Y:S01]  /*17f10*/  @P0 LDG.E.U8 R16, desc[UR18][R22.64] ;  /* 0x0000001216100981 */ /* 0x000f22000c1e1100 */
[----:B------:R-:W-:-:S03]  /*17f20*/  SEL R34, R11, R34, !P4 ;  /* 0x000000220b227207 */ /* 0x000fc60006000000 */
[----:B------:R-:W-:Y:S02]  /*17f30*/  STL [R1+0x354], R25 ;  /* 0x0003541901007387 */ /* 0x000fe40000100800 */
[----:B-1----:R-:W-:Y:S01]  /*17f40*/  IMAD R34, R34, UR5, RZ ;  /* 0x0000000522227c24 */ /* 0x002fe2000f8e02ff */
[----:B------:R-:W-:Y:S01]  /*17f50*/  ISETP.GT.U32.AND P3, PT, R8, R93, PT ;  /* 0x0000005d0800720c */ /* 0x000fe20003f64070 */
[----:B---3--:R0:W-:Y:S01]  /*17f60*/  STL [R1+0xe94], R2 ;  /* 0x000e940201007387 */ /* 0x0081e20000100800 */
[----:B------:R-:W-:Y:S01]  /*17f70*/  @!P5 IMAD.MOV R36, RZ, RZ, -R36 ;  /* 0x000000ffff24d224 */ /* 0x000fe200078e0a24 */
[----:B------:R-:W-:Y:S01]  /*17f80*/  PRMT R12, RZ, 0x7610, R12 ;  /* 0x00007610ff0c7816 */ /* 0x000fe2000000000c */
[----:B------:R-:W1:Y:S01]  /*17f90*/  LDCU UR5, c[0x0][0x3b0] ;  /* 0x00007600ff0577ac */ /* 0x000e620008000800 */
[----:B0-----:R-:W3:Y:S01]  /*17fa0*/  LDL.LU R2, [R1+0x1430] ;  /* 0x0014300001027983 */ /* 0x001ee20000300800 */
[----:B--2---:R-:W-:-:S03]  /*17fb0*/  ISETP.GE.AND P6, PT, R85, RZ, PT ;  /* 0x000000ff5500720c */ /* 0x004fc60003fc6270 */
[----:B------:R-:W2:Y:S04]  /*17fc0*/  LDL.LU R85, [R1+0xc] ;  /* 0x00000c0001557983 */ /* 0x000ea80000300800 */
[----:B----4-:R0:W-:Y:S02]  /*17fd0*/  STL [R1+0xe90], R16 ;  /* 0x000e901001007387 */ /* 0x0101e40000100800 */
[----:B0-----:R-:W-:-:S04]  /*17fe0*/  IADD3 R16, P5, PT, R34, R7, RZ ;  /* 0x0000000722107210 */ /* 0x001fc80007fbe0ff */
[----:B------:R-:W-:Y:S01]  /*17ff0*/  LEA.HI.X.SX32 R22, R34, R6, 0x1, P5 ;  /* 0x0000000622167211 */ /* 0x000fe200028f0eff */
[----:B------:R-:W-:Y:S04]  /*18000*/  STL [R1+0x360], R16 ;  /* 0x0003601001007387 */ /* 0x000fe80000100800 */
[----:B------:R0:W-:Y:S01]  /*18010*/  STL [R1+0x35c], R22 ;  /* 0x00035c1601007387 */ /* 0x0001e20000100800 */
[----:B------:R-:W-:Y:S02]  /*18020*/  @P0 IMAD.MOV.U32 R23, RZ, RZ, R22 ;  /* 0x000000ffff170224 */ /* 0x000fe400078e0016 */
[----:B0-----:R-:W-:-:S05]  /*18030*/  @P0 IMAD.MOV.U32 R22, RZ, RZ, R16 ;  /* 0x000000ffff160224 */ /* 0x001fca00078e0010 */
[----:B------:R0:W4:Y:S01]  /*18040*/  @P0 LDG.E.U8 R15, desc[UR18][R22.64] ;  /* 0x00000012160f0981 */ /* 0x000122000c1e1100 */
[----:B------:R-:W-:Y:S01]  /*18050*/  SEL R36, R11, R36, !P4 ;  /* 0x000000240b247207 */ /* 0x000fe20006000000 */
[----:B------:R-:W-:Y:S01]  /*18060*/  @!P3 IMAD.IADD R93, R93, 0x1, -R8 ;  /* 0x000000015d5db824 */ /* 0x000fe200078e0a08 */
[----:B------:R-:W-:-:S03]  /*18070*/  ISETP.GT.U32.AND P3, PT, R8, R3, PT ;  /* 0x000000030800720c */ /* 0x000fc60003f64070 */
[----:B------:R-:W-:Y:S01]  /*18080*/  IMAD R36, R36, UR13, RZ ;  /* 0x0000000d24247c24 */ /* 0x000fe2000f8e02ff */
[----:B------:R-:W-:Y:S01]  /*18090*/  ISETP.GT.U32.AND P1, PT, R8, R4, PT ;  /* 0x000000040800720c */ /* 0x000fe20003f24070 */
[----:B------:R-:W-:Y:S01]  /*180a0*/  @!P6 IMAD.MOV R93, RZ, RZ, -R93 ;  /* 0x000000ffff5de224 */ /* 0x000fe200078e0a5d */
[----:B---3--:R-:W-:Y:S01]  /*180b0*/  PRMT R2, RZ, 0x7610, R2 ;  /* 0x00007610ff027816 */ /* 0x008fe20000000002 */
[----:B------:R-:W3:Y:S01]  /*180c0*/  LDCU UR13, c[0x0][0x3b0] ;  /* 0x00007600ff0d77ac */ /* 0x000ee20008000800 */
[----:B------:R-:W-:-:S04]  /*180d0*/  IADD3 R16, P6, PT, R36, R7, RZ ;  /* 0x0000000724107210 */ /* 0x000fc80007fde0ff */
[----:B0-----:R-:W-:Y:S01]  /*180e0*/  LEA.HI.X.SX32 R22, R36, R6, 0x1, P6 ;  /* 0x0000000624167211 */ /* 0x001fe200030f0eff */
[----:B------:R-:W-:Y:S01]  /*180f0*/  @!P3 IMAD.IADD R3, R3, 0x1, -R8 ;  /* 0x000000010303b824 */ /* 0x000fe200078e0a08 */
[----:B------:R-:W-:-:S03]  /*18100*/  ISETP.GE.AND P3, PT, R5, RZ, PT ;  /* 0x000000ff0500720c */ /* 0x000fc60003f66270 */
[----:B------:R-:W-:Y:S01]  /*18110*/  @P0 IMAD.MOV.U32 R23, RZ, RZ, R22 ;  /* 0x000000ffff170224 */ /* 0x000fe200078e0016 */
[----:B----4-:R0:W-:Y:S04]  /*18120*/  STL [R1+0xe8c], R15 ;  /* 0x000e8c0f01007387 */ /* 0x0101e80000100800 */
[----:B0-----:R-:W4:Y:S04]  /*18130*/  LDL.LU R15, [R1+0x14] ;  /* 0x00001400010f7983 */ /* 0x001f280000300800 */
[----:B------:R-:W2:Y:S04]  /*18140*/  LDL R25, [R1+0xfb8] ;  /* 0x000fb80001197983 */ /* 0x000ea80000100800 */
[----:B------:R-:W-:Y:S04]  /*18150*/  STL [R1+0x380], R16 ;  /* 0x0003801001007387 */ /* 0x000fe80000100800 */
[----:B------:R-:W2:Y:S04]  /*18160*/  LDL.LU R5, [R1+0x10] ;  /* 0x0000100001057983 */ /* 0x000ea80000300800 */
[----:B------:R0:W-:Y:S02]  /*18170*/  STL [R1+0x37c], R22 ;  /* 0x00037c1601007387 */ /* 0x0001e40000100800 */
[----:B0-----:R-:W-:-:S05]  /*18180*/  @P0 IMAD.MOV.U32 R22, RZ, RZ, R16 ;  /* 0x000000ffff160224 */ /* 0x001fca00078e0010 */
[----:B------:R0:W2:Y:S04]  /*18190*/  @P0 LDG.E.U8 R12, desc[UR18][R22.64] ;  /* 0x00000012160c0981 */ /* 0x0000a8000c1e1100 */
[----:B------:R-:W3:Y:S01]  /*181a0*/  LDL R23, [R1+0xfbc] ;  /* 0x000fbc0001177983 */ /* 0x000ee20000100800 */
[----:B------:R-:W-:-:S05]  /*181b0*/  @!P1 IMAD.IADD R4, R4, 0x1, -R8 ;  /* 0x0000000104049824 */ /* 0x000fca00078e0a08 */
[----:B------:R-:W-:Y:S02]  /*181c0*/  ISETP.GT.U32.AND P1, PT, R8, R4, PT ;  /* 0x000000040800720c */ /* 0x000fe40003f24070 */
[----:B------:R-:W-:-:S05]  /*181d0*/  SEL R93, R11, R93, !P4 ;  /* 0x0000005d0b5d7207 */ /* 0x000fca0006000000 */
[----:B------:R-:W-:Y:S01]  /*181e0*/  IMAD R93, R93, UR4, RZ ;  /* 0x000000045d5d7c24 */ /* 0x000fe2000f8e02ff */
[----:B------:R-:W-:Y:S01]  /*181f0*/  ISETP.GT.U32.AND P5, PT, R8, R13, PT ;  /* 0x0000000d0800720c */ /* 0x000fe20003fa4070 */
[----:B------:R-:W1:Y:S04]  /*18200*/  LDCU UR4, c[0x0][0x3b0] ;  /* 0x00007600ff0477ac */ /* 0x000e680008000800 */
[----:B------:R-:W-:-:S04]  /*18210*/  @!P1 IMAD.IADD R4, R4, 0x1, -R8 ;  /* 0x0000000104049824 */ /* 0x000fc800078e0a08 */
[----:B0-----:R-:W-:Y:S02]  /*18220*/  IMAD.MOV.U32 R22, RZ, RZ, R4 ;  /* 0x000000ffff167224 */ /* 0x001fe400078e0004 */
[----:B------:R-:W4:Y:S02]  /*18230*/  LDL R4, [R1+0xfe4] ;  /* 0x000fe40001047983 */ /* 0x000f240000100800 */
[----:B------:R-:W-:-:S05]  /*18240*/  @!P3 IMAD.MOV R22, RZ, RZ, -R22 ;  /* 0x000000ffff16b224 */ /* 0x000fca00078e0a16 */
[----:B------:R-:W-:Y:S01]  /*18250*/  SEL R24, R11, R22, !P4 ;  /* 0x000000160b187207 */ /* 0x000fe20006000000 */
[----:B--2---:R0:W-:Y:S02]  /*18260*/  STL [R1+0xe88], R12 ;  /* 0x000e880c01007387 */ /* 0x0041e40000100800 */
[----:B0-----:R-:W-:-:S04]  /*18270*/  IADD3 R12, P1, PT, R93, R7, RZ ;  /* 0x000000075d0c7210 */ /* 0x001fc80007f3e0ff */
[----:B------:R-:W-:Y:S01]  /*18280*/  LEA.HI.X.SX32 R16, R93, R6, 0x1, P1 ;  /* 0x000000065d107211 */ /* 0x000fe200008f0eff */
[----:B------:R-:W-:Y:S01]  /*18290*/  @P0 IMAD.MOV.U32 R22, RZ, RZ, R12 ;  /* 0x000000ffff160224 */ /* 0x000fe200078e000c */
[----:B---3--:R-:W-:-:S03]  /*182a0*/  ISETP.GE.AND P1, PT, R23, RZ, PT ;  /* 0x000000ff1700720c */ /* 0x008fc60003f26270 */
[----:B------:R-:W-:-:S05]  /*182b0*/  @P0 IMAD.MOV.U32 R23, RZ, RZ, R16 ;  /* 0x000000ffff170224 */ /* 0x000fca00078e0010 */
[----:B------:R-:W2:Y:S01]  /*182c0*/  @P0 LDG.E.U8 R2, desc[UR18][R22.64] ;  /* 0x0000001216020981 */ /* 0x000ea2000c1e1100 */
[----:B------:R-:W-:-:S05]  /*182d0*/  @!P5 IMAD.IADD R13, R13, 0x1, -R8 ;  /* 0x000000010d0dd824 */ /* 0x000fca00078e0a08 */
[C---:B------:R-:W-:Y:S01]  /*182e0*/  ISETP.GT.U32.AND P6, PT, R8.reuse, R13, PT ;  /* 0x0000000d0800720c */ /* 0x040fe20003fc4070 */
[----:B------:R0:W-:Y:S01]  /*182f0*/  STL [R1+0x388], R12 ;  /* 0x0003880c01007387 */ /* 0x0001e20000100800 */
[----:B------:R-:W-:Y:S01]  /*18300*/  ISETP.GT.U32.AND P3, PT, R8, R85, PT ;  /* 0x000000550800720c */ /* 0x000fe20003f64070 */
[----:B-1----:R-:W-:Y:S01]  /*18310*/  IMAD R24, R24, UR5, RZ ;  /* 0x0000000518187c24 */ /* 0x002fe2000f8e02ff */
[----:B------:R-:W-:Y:S01]  /*18320*/  PRMT R17, RZ, 0x7610, R17 ;  /* 0x00007610ff117816 */ /* 0x000fe20000000011 */
[----:B------:R1:W-:Y:S01]  /*18330*/  STL [R1+0x384], R16 ;  /* 0x0003841001007387 */ /* 0x0003e20000100800 */
[----:B------:R-:W-:Y:S01]  /*18340*/  ISETP.GT.U32.AND P5, PT, R8, R3, PT ;  /* 0x000000030800720c */ /* 0x000fe20003fa4070 */
[----:B------:R-:W3:Y:S02]  /*18350*/  LDCU UR5, c[0x0][0x3b0] ;  /* 0x00007600ff0577ac */ /* 0x000ee40008000800 */
[----:B0-----:R-:W3:Y:S04]  /*18360*/  LDL R12, [R1+0x1074] ;  /* 0x00107400010c7983 */ /* 0x001ee80000100800 */
[--C-:B------:R-:W-:Y:S01]  /*18370*/  @!P6 IMAD.IADD R13, R13, 0x1, -R8.reuse ;  /* 0x000000010d0de824 */ /* 0x100fe200078e0a08 */
[----:B-1----:R-:W3:Y:S01]  /*18380*/  LDL.LU R16, [R1+0x18] ;  /* 0x0000180001107983 */ /* 0x002ee20000300800 */
[----:B------:R-:W-:Y:S01]  /*18390*/  @!P3 IMAD.IADD R85, R85, 0x1, -R8 ;  /* 0x000000015555b824 */ /* 0x000fe200078e0a08 */
[----:B------:R-:W-:-:S02]  /*183a0*/  ISETP.GE.AND P3, PT, R25, RZ, PT ;  /* 0x000000ff1900720c */ /* 0x000fc40003f66270 */
[----:B--2---:R0:W-:Y:S02]  /*183b0*/  STL [R1+0xe84], R2 ;  /* 0x000e840201007387 */ /* 0x0041e40000100800 */
[----:B0-----:R-:W-:-:S04]  /*183c0*/  IADD3 R2, P6, PT, R24, R7, RZ ;  /* 0x0000000718027210 */ /* 0x001fc80007fde0ff */
[----:B------:R-:W-:Y:S01]  /*183d0*/  LEA.HI.X.SX32 R22, R24, R6, 0x1, P6 ;  /* 0x0000000618167211 */ /* 0x000fe200030f0eff */
[----:B------:R-:W-:-:S04]  /*183e0*/  @P0 IMAD.MOV.U32 R24, RZ, RZ, R2 ;  /* 0x000000ffff180224 */ /* 0x000fc800078e0002 */
[----:B------:R-:W-:-:S05]  /*183f0*/  @P0 IMAD.MOV.U32 R25, RZ, RZ, R22 ;  /* 0x000000ffff190224 */ /* 0x000fca00078e0016 */
[----:B------:R0:W2:Y:S01]  /*18400*/  @P0 LDG.E.U8 R17, desc[UR18][R24.64] ;  /* 0x0000001218110981 */ /* 0x0000a2000c1e1100 */
[----:B------:R-:W-:-:S04]  /*18410*/  @!P5 IMAD.IADD R3, R3, 0x1, -R8 ;  /* 0x000000010303d824 */ /* 0x000fc800078e0a08 */
[----:B------:R-:W-:Y:S01]  /*18420*/  IMAD.MOV.U32 R23, RZ, RZ, R3 ;  /* 0x000000ffff177224 */ /* 0x000fe200078e0003 */
[----:B------:R-:W-:Y:S01]  /*18430*/  ISETP.GT.U32.AND P6, PT, R8, R5, PT ;  /* 0x000000050800720c */ /* 0x000fe20003fc4070 */
[----:B------:R-:W3:Y:S02]  /*18440*/  LDL.LU R3, [R1+0x142c] ;  /* 0x00142c0001037983 */ /* 0x000ee40000300800 */
[----:B------:R-:W-:-:S05]  /*18450*/  @!P1 IMAD.MOV R23, RZ, RZ, -R23 ;  /* 0x000000ffff179224 */ /* 0x000fca00078e0a17 */
[----:B------:R-:W-:Y:S01]  /*18460*/  SEL R23, R11, R23, !P4 ;  /* 0x000000170b177207 */ /* 0x000fe20006000000 */
[----:B------:R1:W-:Y:S04]  /*18470*/  STL [R1+0x390], R2 ;  /* 0x0003900201007387 */ /* 0x0003e80000100800 */
[----:B0-----:R-:W-:Y:S01]  /*18480*/  IMAD R24, R23, UR4, RZ ;  /* 0x0000000417187c24 */ /* 0x001fe2000f8e02ff */
[----:B------:R0:W-:Y:S01]  /*18490*/  STL [R1+0x38c], R22 ;  /* 0x00038c1601007387 */ /* 0x0001e20000100800 */
[----:B------:R-:W-:Y:S01]  /*184a0*/  @!P6 IMAD.IADD R5, R5, 0x1, -R8 ;  /* 0x000000010505e824 */ /* 0x000fe200078e0a08 */
[----:B------:R-:W-:Y:S01]  /*184b0*/  PRMT R10, RZ, 0x7610, R10 ;  /* 0x00007610ff0a7816 */ /* 0x000fe2000000000a */
[----:B------:R-:W2:Y:S01]  /*184c0*/  LDCU UR4, c[0x0][0x3b0] ;  /* 0x00007600ff0477ac */ /* 0x000ea20008000800 */
[----:B-1----:R-:W3:Y:S01]  /*184d0*/  LDL.LU R2, [R1+0x1c] ;  /* 0x00001c0001027983 */ /* 0x002ee20000300800 */
[----:B0-----:R-:W-:Y:S01]  /*184e0*/  IMAD.MOV.U32 R22, RZ, RZ, R13 ;  /* 0x000000ffff167224 */ /* 0x001fe200078e000d */
[----:B------:R-:W-:-:S03]  /*184f0*/  IADD3 R13, P6, PT, R24, R7, RZ ;  /* 0x00000007180d7210 */ /* 0x000fc60007fde0ff */
[----:B------:R-:W-:Y:S01]  /*18500*/  @!P3 IMAD.MOV R22, RZ, RZ, -R22 ;  /* 0x000000ffff16b224 */ /* 0x000fe200078e0a16 */
[----:B----4-:R-:W-:Y:S02]  /*18510*/  ISETP.GE.AND P3, PT, R4, RZ, PT ;  /* 0x000000ff0400720c */ /* 0x010fe40003f66270 */
[----:B------:R-:W4:Y:S04]  /*18520*/  LDL R4, [R1+0x1048] ;  /* 0x0010480001047983 */ /* 0x000f280000100800 */
[----:B------:R-:W-:Y:S04]  /*18530*/  STL [R1+0x398], R13 ;  /* 0x0003980d01007387 */ /* 0x000fe80000100800 */
[----:B--2---:R0:W-:Y:S02]  /*18540*/  STL [R1+0xe80], R17 ;  /* 0x000e801101007387 */ /* 0x0041e40000100800 */
[----:B0-----:R-:W-:Y:S01]  /*18550*/  LEA.HI.X.SX32 R17, R24, R6, 0x1, P6 ;  /* 0x0000000618117211 */ /* 0x001fe200030f0eff */
[----:B------:R-:W-:-:S04]  /*18560*/  @P0 IMAD.MOV.U32 R24, RZ, RZ, R13 ;  /* 0x000000ffff180224 */ /* 0x000fc800078e000d */
[----:B------:R-:W-:-:S05]  /*18570*/  @P0 IMAD.MOV.U32 R25, RZ, RZ, R17 ;  /* 0x000000ffff190224 */ /* 0x000fca00078e0011 */
[----:B------:R0:W2:Y:S01]  /*18580*/  @P0 LDG.E.U8 R10, desc[UR18][R24.64] ;  /* 0x00000012180a0981 */ /* 0x0000a2000c1e1100 */
[----:B------:R-:W-:Y:S02]  /*18590*/  ISETP.GT.U32.AND P1, PT, R8, R85, PT ;  /* 0x000000550800720c */ /* 0x000fe40003f24070 */
[----:B------:R-:W-:-:S05]  /*185a0*/  SEL R22, R11, R22, !P4 ;  /* 0x000000160b167207 */ /* 0x000fca0006000000 */
[----:B---3--:R-:W-:Y:S01]  /*185b0*/  IMAD R22, R22, UR5, RZ ;  /* 0x0000000516167c24 */ /* 0x008fe2000f8e02ff */
[----:B------:R-:W-:Y:S01]  /*185c0*/  PRMT R3, RZ, 0x7610, R3 ;  /* 0x00007610ff037816 */ /* 0x000fe20000000003 */
[----:B------:R-:W-:Y:S01]  /*185d0*/  STL [R1+0x394], R17 ;  /* 0x0003941101007387 */ /* 0x000fe20000100800 */
[----:B------:R-:W-:Y:S01]  /*185e0*/  ISETP.GT.U32.AND P5, PT, R8, R15, PT ;  /* 0x0000000f0800720c */ /* 0x000fe20003fa4070 */
[----:B------:R-:W1:Y:S02]  /*185f0*/  LDCU UR5, c[0x0][0x3b0] ;  /* 0x00007600ff0577ac */ /* 0x000e640008000800 */
[----:B------:R-:W-:Y:S01]  /*18600*/  @!P1 IMAD.IADD R85, R85, 0x1, -R8 ;  /* 0x0000000155559824 */ /* 0x000fe200078e0a08 */
[----:B------:R-:W-:Y:S02]  /*18610*/  ISETP.GE.AND P1, PT, R12, RZ, PT ;  /* 0x000000ff0c00720c */ /* 0x000fe40003f26270 */
[----:B------:R-:W-:-:S04]  /*18620*/  IADD3 R12, P6, PT, R22, R7, RZ ;  /* 0x00000007160c7210 */ /* 0x000fc80007fde0ff */
[----:B------:R-:W-:Y:S01]  /*18630*/  LEA.HI.X.SX32 R13, R22, R6, 0x1, P6 ;  /* 0x00000006160d7211 */ /* 0x000fe200030f0eff */
[----:B0-----:R-:W-:-:S04]  /*18640*/  @P0 IMAD.MOV.U32 R24, RZ, RZ, R12 ;  /* 0x000000ffff180224 */ /* 0x001fc800078e000c */
[----:B------:R-:W-:-:S05]  /*18650*/  @P0 IMAD.MOV.U32 R25, RZ, RZ, R13 ;  /* 0x000000ffff190224 */ /* 0x000fca00078e000d */
[----:B------:R0:W3:Y:S01]  /*18660*/  @P0 LDG.E.U8 R3, desc[UR18][R24.64] ;  /* 0x0000001218030981 */ /* 0x0000e2000c1e1100 */
[----:B------:R-:W-:-:S05]  /*18670*/  @!P5 IMAD.IADD R15, R15, 0x1, -R8 ;  /* 0x000000010f0fd824 */ /* 0x000fca00078e0a08 */
[----:B------:R-:W-:Y:S01]  /*18680*/  ISETP.GT.U32.AND P5, PT, R8, R15, PT ;  /* 0x0000000f0800720c */ /* 0x000fe20003fa4070 */
[----:B------:R-:W-:Y:S01]  /*18690*/  IMAD.MOV.U32 R23, RZ, RZ, R85 ;  /* 0x000000ffff177224 */ /* 0x000fe200078e0055 */
[----:B--2---:R2:W-:Y:S04]  /*186a0*/  STL [R1+0xe7c], R10 ;  /* 0x000e7c0a01007387 */ /* 0x0045e80000100800 */
[----:B--2---:R-:W2:Y:S07]  /*186b0*/  LDL R10, [R1+0x108c] ;  /* 0x00108c00010a7983 */ /* 0x004eae0000100800 */
[----:B------:R-:W-:-:S02]  /*186c0*/  @!P5 IMAD.IADD R15, R15, 0x1, -R8 ;  /* 0x000000010f0fd824 */ /* 0x000fc400078e0a08 */
[----:B------:R-:W-:Y:S01]  /*186d0*/  @!P3 IMAD.MOV R23, RZ, RZ, -R23 ;  /* 0x000000ffff17b224 */ /* 0x000fe200078e0a17 */
[C---:B------:R-:W-:Y:S01]  /*186e0*/  ISETP.GT.U32.AND P3, PT, R8.reuse, R5, PT ;  /* 0x000000050800720c */ /* 0x040fe20003f64070 */
[----:B------:R-:W-:Y:S01]  /*186f0*/  IMAD.MOV.U32 R22, RZ, RZ, R15 ;  /* 0x000000ffff167224 */ /* 0x000fe200078e000f */
[C---:B------:R-:W-:Y:S02]  /*18700*/  ISETP.GT.U32.AND P5, PT, R8.reuse, R16, PT ;  /* 0x000000100800720c */ /* 0x040fe40003fa4070 */
[----:B------:R-:W-:Y:S01]  /*18710*/  ISETP.GT.U32.AND P6, PT, R8, R2, PT ;  /* 0x000000020800720c */ /* 0x000fe20003fc4070 */
[----:B------:R-:W-:Y:S01]  /*18720*/  @!P1 IMAD.MOV R22, RZ, RZ, -R22 ;  /* 0x000000ffff169224 */ /* 0x000fe200078e0a16 */
[----:B----4-:R-:W-:Y:S02]  /*18730*/  ISETP.GE.AND P1, PT, R4, RZ, PT ;  /* 0x000000ff0400720c */ /* 0x010fe40003f26270 */
[C---:B0-----:R-:W-:Y:S02]  /*18740*/  SEL R24, R11.reuse, R23, !P4 ;  /* 0x000000170b187207 */ /* 0x041fe40006000000 */
[----:B------:R-:W-:Y:S01]  /*18750*/  SEL R23, R11, R22, !P4 ;  /* 0x000000160b177207 */ /* 0x000fe20006000000 */
[----:B------:R0:W-:Y:S02]  /*18760*/  STL [R1+0x3a0], R12 ;  /* 0x0003a00c01007387 */ /* 0x0001e40000100800 */
[----:B------:R-:W-:-:S02]  /*18770*/  @!P3 IMAD.IADD R5, R5, 0x1, -R8 ;  /* 0x000000010505b824 */ /* 0x000fc400078e0a08 */
[----:B------:R-:W-:Y:S01]  /*18780*/  IMAD R24, R24, UR12, RZ ;  /* 0x0000000c18187c24 */ /* 0x000fe2000f8e02ff */
[----:B------:R-:W4:Y:S01]  /*18790*/  LDL.LU R85, [R1+0x20] ;  /* 0x0000200001557983 */ /* 0x000f220000300800 */
[----:B------:R-:W-:Y:S01]  /*187a0*/  @!P5 IMAD.IADD R16, R16, 0x1, -R8 ;  /* 0x000000011010d824 */ /* 0x000fe200078e0a08 */
[----:B------:R-:W-:Y:S01]  /*187b0*/  PRMT R14, RZ, 0x7610, R14 ;  /* 0x00007610ff0e7816 */ /* 0x000fe2000000000e */
[----:B------:R-:W-:Y:S01]  /*187c0*/  @!P6 IMAD.IADD R2, R2, 0x1, -R8 ;  /* 0x000000010202e824 */ /* 0x000fe200078e0a08 */
[----:B------:R-:W-:Y:S01]  /*187d0*/  STL [R1+0x39c], R13 ;  /* 0x00039c0d01007387 */ /* 0x000fe20000100800 */
[----:B------:R-:W-:Y:S01]  /*187e0*/  IMAD.MOV.U32 R22, RZ, RZ, R5 ;  /* 0x000000ffff167224 */ /* 0x000fe200078e0005 */
[-C--:B------:R-:W-:Y:S01]  /*187f0*/  IADD3 R15, P6, PT, R24, R7.reuse, RZ ;  /* 0x00000007180f7210 */ /* 0x080fe20007fde0ff */
[----:B------:R-:W-:Y:S01]  /*18800*/  IMAD R23, R23, UR4, RZ ;  /* 0x0000000417177c24 */ /* 0x000fe2000f8e02ff */
[----:B0-----:R-:W4:Y:S01]  /*18810*/  LDL R12, [R1+0x1084] ;  /* 0x00108400010c7983 */ /* 0x001f220000100800 */
[----:B------:R-:W-:Y:S01]  /*18820*/  ISETP.GT.U32.AND P5, PT, R8, R16, PT ;  /* 0x000000100800720c */ /* 0x000fe20003fa4070 */
[----:B------:R-:W-:Y:S01]  /*18830*/  @!P1 IMAD.MOV R22, RZ, RZ, -R22 ;  /* 0x000000ffff169224 */ /* 0x000fe200078e0a16 */
[----:B------:R-:W-:Y:S01]  /*18840*/  LEA.HI.X.SX32 R17, R24, R6, 0x1, P6 ;  /* 0x0000000618117211 */ /* 0x000fe200030f0eff */
[----:B------:R-:W4:Y:S01]  /*18850*/  LDL.LU R4, [R1+0x24] ;  /* 0x0000240001047983 */ /* 0x000f220000300800 */
[----:B------:R-:W-:Y:S01]  /*18860*/  PRMT R25, RZ, 0x7610, R25 ;  /* 0x00007610ff197816 */ /* 0x000fe20000000019 */
[----:B------:R-:W0:Y:S02]  /*18870*/  LDCU UR4, c[0x0][0x3b0] ;  /* 0x00007600ff0477ac */ /* 0x000e240008000800 */
[----:B------:R-:W4:Y:S01]  /*18880*/  LDL.LU R5, [R1+0x28] ;  /* 0x0000280001057983 */ /* 0x000f220000300800 */
[----:B------:R-:W0:Y:S03]  /*18890*/  LDCU UR12, c[0x0][0x3b0] ;  /* 0x00007600ff0c77ac */ /* 0x000e260008000800 */
[----:B---3--:R3:W-:Y:S01]  /*188a0*/  STL [R1+0xe78], R3 ;  /* 0x000e780301007387 */ /* 0x0087e20000100800 */
[----:B------:R-:W-:Y:S01]  /*188b0*/  SEL R24, R11, R22, !P4 ;  /* 0x000000160b187207 */ /* 0x000fe20006000000 */
[----:B------:R-:W-:Y:S01]  /*188c0*/  @P0 IMAD.MOV.U32 R22, RZ, RZ, R15 ;  /* 0x000000ffff160224 */ /* 0x000fe200078e000f */
[----:B---3--:R-:W-:-:S04]  /*188d0*/  IADD3 R3, P1, PT, R23, R7, RZ ;  /* 0x0000000717037210 */ /* 0x008fc80007f3e0ff */
[----:B------:R-:W-:Y:S01]  /*188e0*/  LEA.HI.X.SX32 R13, R23, R6, 0x1, P1 ;  /* 0x00000006170d7211 */ /* 0x000fe200008f0eff */
[----:B------:R-:W-:Y:S01]  /*188f0*/  @P0 IMAD.MOV.U32 R23, RZ, RZ, R17 ;  /* 0x000000ffff170224 */ /* 0x000fe200078e0011 */
[----:B------:R-:W-:Y:S01]  /*18900*/  STL [R1+0x3c0], R15 ;  /* 0x0003c00f01007387 */ /* 0x000fe20000100800 */
[----:B------:R-:W-:-:S03]  /*18910*/  @!P5 IMAD.IADD R16, R16, 0x1, -R8 ;  /* 0x000000011010d824 */ /* 0x000fc600078e0a08 */
[----:B------:R3:W4:Y:S04]  /*18920*/  @P0 LDG.E.U8 R14, desc[UR18][R22.64] ;  /* 0x00000012160e0981 */ /* 0x000728000c1e1100 */
[----:B------:R-:W-:Y:S01]  /*18930*/  STL [R1+0x3c8], R3 ;  /* 0x0003c80301007387 */ /* 0x000fe20000100800 */
[----:B---3--:R-:W-:Y:S02]  /*18940*/  @P0 IMAD.MOV.U32 R22, RZ, RZ, R3 ;  /* 0x000000ffff160224 */ /* 0x008fe400078e0003 */
[----:B------:R-:W-:-:S05]  /*18950*/  @P0 IMAD.MOV.U32 R23, RZ, RZ, R13 ;  /* 0x000000ffff170224 */ /* 0x000fca00078e000d */
[----:B------:R3:W4:Y:S01]  /*18960*/  @P0 LDG.E.U8 R25, desc[UR18][R22.64] ;  /* 0x0000001216190981 */ /* 0x000722000c1e1100 */
[----:B--2---:R-:W-:-:S03]  /*18970*/  ISETP.GE.AND P5, PT, R10, RZ, PT ;  /* 0x000000ff0a00720c */ /* 0x004fc60003fa6270 */
[----:B------:R-:W2:Y:S04]  /*18980*/  LDL R10, [R1+0x1124] ;  /* 0x00112400010a7983 */ /* 0x000ea80000100800 */
[----:B------:R0:W-:Y:S04]  /*18990*/  STL [R1+0x3bc], R17 ;  /* 0x0003bc1101007387 */ /* 0x0001e80000100800 */
[----:B0-----:R-:W2:Y:S04]  /*189a0*/  LDL.LU R17, [R1+0x1428] ;  /* 0x0014280001117983 */ /* 0x001ea80000300800 */
[----:B------:R-:W2:Y:S01]  /*189b0*/  LDL.LU R15, [R1+0x1424] ;  /* 0x00142400010f7983 */ /* 0x000ea20000300800 */
[----:B---3--:R-:W-:-:S02]  /*189c0*/  IMAD.MOV.U32 R22, RZ, RZ, R16 ;  /* 0x000000ffff167224 */ /* 0x008fc400078e0010 */
[----:B-1----:R-:W-:Y:S01]  /*189d0*/  IMAD R24, R24, UR5, RZ ;  /* 0x0000000518187c24 */ /* 0x002fe2000f8e02ff */
[----:B------:R-:W-:Y:S01]  /*189e0*/  STL [R1+0x3c4], R13 ;  /* 0x0003c40d01007387 */ /* 0x000fe20000100800 */
[----:B------:R-:W-:Y:S01]  /*189f0*/  @!P5 IMAD.MOV R22, RZ, RZ, -R22 ;  /* 0x000000ffff16d224 */ /* 0x000fe200078e0a16 */
[----:B----4-:R-:W-:Y:S01]  /*18a00*/  ISETP.GE.AND P6, PT, R12, RZ, PT ;  /* 0x000000ff0c00720c */ /* 0x010fe20003fc6270 */
[----:B------:R-:W0:Y:S01]  /*18a10*/  LDCU UR5, c[0x0][0x3b0] ;  /* 0x00007600ff0577ac */ /* 0x000e220008000800 */
[C---:B------:R-:W-:Y:S01]  /*18a20*/  IADD3 R16, P5, PT, R24.reuse, R7, RZ ;  /* 0x0000000718107210 */ /* 0x040fe20007fbe0ff */
[----:B------:R1:W-:Y:S04]  /*18a30*/  STL [R1+0xe74], R14 ;  /* 0x000e740e01007387 */ /* 0x0003e80000100800 */
[----:B-1----:R-:W3:Y:S04]  /*18a40*/  LDL.LU R14, [R1+0x1420] ;  /* 0x00142000010e7983 */ /* 0x002ee80000300800 */
[----:B------:R-:W4:Y:S04]  /*18a50*/  LDL.LU R13, [R1+0x141c] ;  /* 0x00141c00010d7983 */ /* 0x000f280000300800 */
[----:B------:R-:W3:Y:S04]  /*18a60*/  LDL.LU R3, [R1+0x1418] ;  /* 0x0014180001037983 */ /* 0x000ee80000300800 */
[----:B------:R-:W3:Y:S04]  /*18a70*/  LDL.LU R12, [R1+0x2c] ;  /* 0x00002c00010c7983 */ /* 0x000ee80000300800 */
[----:B------:R-:W-:Y:S04]  /*18a80*/  STL [R1+0x3d0], R16 ;  /* 0x0003d01001007387 */ /* 0x000fe80000100800 */
[----:B------:R1:W-:Y:S02]  /*18a90*/  STL [R1+0xe70], R25 ;  /* 0x000e701901007387 */ /* 0x0003e40000100800 */
[----:B-1----:R-:W-:Y:S01]  /*18aa0*/  LEA.HI.X.SX32 R25, R24, R6, 0x1, P5 ;  /* 0x0000000618197211 */ /* 0x002fe200028f0eff */
[----:B------:R-:W-:Y:S01]  /*18ab0*/  @P0 IMAD.MOV.U32 R24, RZ, RZ, R16 ;  /* 0x000000ffff180224 */ /* 0x000fe200078e0010 */
[----:B--2---:R-:W-:-:S06]  /*18ac0*/  PRMT R15, RZ, 0x7610, R15 ;  /* 0x00007610ff0f7816 */ /* 0x004fcc000000000f */
[----:B------:R1:W2:Y:S01]  /*18ad0*/  @P0 LDG.E.U8 R15, desc[UR18][R24.64] ;  /* 0x00000012180f0981 */ /* 0x0002a2000c1e1100 */
[----:B------:R-:W-:Y:S02]  /*18ae0*/  ISETP.GT.U32.AND P3, PT, R8, R2, PT ;  /* 0x000000020800720c */ /* 0x000fe40003f64070 */
[----:B------:R-:W-:-:S11]  /*18af0*/  SEL R23, R11, R22, !P4 ;  /* 0x000000160b177207 */ /* 0x000fd60006000000 */
[----:B------:R-:W-:-:S04]  /*18b00*/  @!P3 IMAD.IADD R2, R2, 0x1, -R8 ;  /* 0x000000010202b824 */ /* 0x000fc800078e0a08 */
[----:B------:R-:W-:Y:S02]  /*18b10*/  IMAD.MOV.U32 R22, RZ, RZ, R2 ;  /* 0x000000ffff167224 */ /* 0x000fe400078e0002 */
[----:B------:R-:W-:Y:S01]  /*18b20*/  IMAD R23, R23, UR13, RZ ;  /* 0x0000000d17177c24 */ /* 0x000fe2000f8e02ff */
[----:B------:R-:W-:Y:S01]  /*18b30*/  ISETP.GT.U32.AND P3, PT, R8, R4, PT ;  /* 0x000000040800720c */ /* 0x000fe20003f64070 */
[----:B------:R-:W-:Y:S01]  /*18b40*/  @!P6 IMAD.MOV R22, RZ, RZ, -R22 ;  /* 0x000000ffff16e224 */ /* 0x000fe200078e0a16 */
[----:B------:R-:W3:Y:S01]  /*18b50*/  LDL.LU R2, [R1+0x1414] ;  /* 0x0014140001027983 */ /* 0x000ee20000300800 */
[----:B----4-:R-:W-:Y:S01]  /*18b60*/  PRMT R13, RZ, 0x7610, R13 ;  /* 0x00007610ff0d7816 */ /* 0x010fe2000000000d */
[----:B------:R-:W4:Y:S02]  /*18b70*/  LDCU UR13, c[0x0][0x3b0] ;  /* 0x00007600ff0d77ac */ /* 0x000f240008000800 */
[----:B------:R-:W-:Y:S02]  /*18b80*/  SEL R22, R11, R22, !P4 ;  /* 0x000000160b167207 */ /* 0x000fe40006000000 */
[----:B------:R-:W-:-:S03]  /*18b90*/  IADD3 R16, P6, PT, R23, R7, RZ ;  /* 0x0000000717107210 */ /* 0x000fc60007fde0ff */
[----:B-1----:R-:W-:Y:S01]  /*18ba0*/  IMAD R24, R22, UR4, RZ ;  /* 0x0000000416187c24 */ /* 0x002fe2000f8e02ff */
[----:B------:R-:W-:Y:S01]  /*18bb0*/  LEA.HI.X.SX32 R23, R23, R6, 0x1, P6 ;  /* 0x0000000617177211 */ /* 0x000fe200030f0eff */
[----:B------:R-:W-:Y:S01]  /*18bc0*/  @P0 IMAD.MOV.U32 R22, RZ, RZ, R16 ;  /* 0x000000ffff160224 */ /* 0x000fe200078e0010 */
[----:B------:R-:W-:Y:S01]  /*18bd0*/  STL [R1+0x3cc], R25 ;  /* 0x0003cc1901007387 */ /* 0x000fe20000100800 */
[----:B------:R-:W-:Y:S01]  /*18be0*/  @!P3 IMAD.IADD R4, R4, 0x1, -R8 ;  /* 0x000000010404b824 */ /* 0x000fe200078e0a08 */
[----:B------:R-:W-:Y:S01]  /*18bf0*/  ISETP.GT.U32.AND P1, PT, R8, R85, PT ;  /* 0x000000550800720c */ /* 0x000fe20003f24070 */
[----:B------:R-:W1:Y:S01]  /*18c00*/  LDCU UR4, c[0x0][0x3b0] ;  /* 0x00007600ff0477ac */ /* 0x000e620008000800 */
[----:B------:R0:W3:Y:S01]  /*18c10*/  @P0 LDG.E.U8 R13, desc[UR18][R22.64] ;  /* 0x00000012160d0981 */ /* 0x0000e2000c1e1100 */
[----:B------:R-:W-:-:S03]  /*18c20*/  ISETP.GE.AND P3, PT, R10, RZ, PT ;  /* 0x000000ff0a00720c */ /* 0x000fc60003f66270 */
[----:B--2---:R2:W-:Y:S04]  /*18c30*/  STL [R1+0xe6c], R15 ;  /* 0x000e6c0f01007387 */ /* 0x0045e80000100800 */
[----:B--2---:R-:W2:Y:S04]  /*18c40*/  LDL.LU R15, [R1+0x40] ;  /* 0x00004000010f7983 */ /* 0x004ea80000300800 */
[----:B------:R-:W2:Y:S04]  /*18c50*/  LDL R25, [R1+0x1100] ;  /* 0x0011000001197983 */ /* 0x000ea80000100800 */
[----:B------:R-:W-:Y:S04]  /*18c60*/  STL [R1+0x3d8], R16 ;  /* 0x0003d81001007387 */ /* 0x000fe80000100800 */
[----:B------:R-:W2:Y:S04]  /*18c70*/  LDL.LU R10, [R1+0x30] ;  /* 0x00003000010a7983 */ /* 0x000ea80000300800 */
[----:B------:R0:W-:Y:S04]  /*18c80*/  STL [R1+0x3d4], R23 ;  /* 0x0003d41701007387 */ /* 0x0001e80000100800 */
[----:B0-----:R-:W2:Y:S01]  /*18c90*/  LDL R23, [R1+0x1104] ;  /* 0x0011040001177983 */ /* 0x001ea20000100800 */
[----:B------:R-:W-:-:S05]  /*18ca0*/  @!P1 IMAD.IADD R85, R85, 0x1, -R8 ;  /* 0x0000000155559824 */ /* 0x000fca00078e0a08 */
[----:B------:R-:W-:-:S13]  /*18cb0*/  ISETP.GT.U32.AND P1, PT, R8, R85, PT ;  /* 0x000000550800720c */ /* 0x000fda0003f24070 */
[----:B------:R-:W-:-:S04]  /*18cc0*/  @!P1 IMAD.IADD R85, R85, 0x1, -R8 ;  /* 0x0000000155559824 */ /* 0x000fc800078e0a08 */
[----:B------:R-:W-:Y:S02]  /*18cd0*/  IMAD.MOV.U32 R22, RZ, RZ, R85 ;  /* 0x000000ffff167224 */ /* 0x000fe400078e0055 */
[----:B------:R-:W4:Y:S04]  /*18ce0*/  LDL R85, [R1+0x10d4] ;  /* 0x0010d40001557983 */ /* 0x000f280000100800 */
[----:B---3--:R0:W-:Y:S01]  /*18cf0*/  STL [R1+0xe68], R13 ;  /* 0x000e680d01007387 */ /* 0x0081e20000100800 */
[----:B------:R-:W-:Y:S01]  /*18d00*/  @!P3 IMAD.MOV R22, RZ, RZ, -R22 ;  /* 0x000000ffff16b224 */ /* 0x000fe200078e0a16 */
[----:B------:R-:W-:Y:S02]  /*18d10*/  PRMT R2, RZ, 0x7610, R2 ;  /* 0x00007610ff027816 */ /* 0x000fe40000000002 */
[----:B0-----:R-:W-:-:S04]  /*18d20*/  IADD3 R13, P1, PT, R24, R7, RZ ;  /* 0x00000007180d7210 */ /* 0x001fc80007f3e0ff */
[----:B------:R-:W-:Y:S02]  /*18d30*/  LEA.HI.X.SX32 R16, R24, R6, 0x1, P1 ;  /* 0x0000000618107211 */ /* 0x000fe400008f0eff */
[----:B------:R-:W-:Y:S01]  /*18d40*/  SEL R24, R11, R22, !P4 ;  /* 0x000000160b187207 */ /* 0x000fe20006000000 */
[----:B------:R-:W-:Y:S01]  /*18d50*/  @P0 IMAD.MOV.U32 R22, RZ, RZ, R13 ;  /* 0x000000ffff160224 */ /* 0x000fe200078e000d */
[----:B--2---:R-:W-:Y:S01]  /*18d60*/  ISETP.GE.AND P1, PT, R23, RZ, PT ;  /* 0x000000ff1700720c */ /* 0x004fe20003f26270 */
[----:B------:R-:W-:-:S05]  /*18d70*/  @P0 IMAD.MOV.U32 R23, RZ, RZ, R16 ;  /* 0x000000ffff170224 */ /* 0x000fca00078e0010 */
[----:B------:R0:W2:Y:S01]  /*18d80*/  @P0 LDG.E.U8 R2, desc[UR18][R22.64] ;  /* 0x0000001216020981 */ /* 0x0000a2000c1e1100 */
[----:B------:R-:W-:-:S13]  /*18d90*/  ISETP.GT.U32.AND P5, PT, R8, R5, PT ;  /* 0x000000050800720c */ /* 0x000fda0003fa4070 */
[--C-:B------:R-:W-:Y:S01]  /*18da0*/  @!P5 IMAD.IADD R5, R5, 0x1, -R8.reuse ;  /* 0x000000010505d824 */ /* 0x100fe200078e0a08 */
[----:B------:R-:W-:Y:S01]  /*18db0*/  ISETP.GT.U32.AND P5, PT, R8, R4, PT ;  /* 0x000000040800720c */ /* 0x000fe20003fa4070 */
[----:B------:R3:W-:Y:S04]  /*18dc0*/  STL [R1+0x3e0], R13 ;  /* 0x0003e00d01007387 */ /* 0x0007e80000100800 */
[----:B------:R0:W-:Y:S04]  /*18dd0*/  STL [R1+0x3dc], R16 ;  /* 0x0003dc1001007387 */ /* 0x0001e80000100800 */
[----:B---3--:R-:W3:Y:S04]  /*18de0*/  LDL R13, [R1+0x10d0] ;  /* 0x0010d000010d7983 */ /* 0x008ee80000100800 */
[----:B------:R-:W-:Y:S01]  /*18df0*/  @!P5 IMAD.IADD R4, R4, 0x1, -R8 ;  /* 0x000000010404d824 */ /* 0x000fe200078e0a08 */
[----:B0-----:R-:W3:Y:S03]  /*18e00*/  LDL.LU R16, [R1+0x44] ;  /* 0x0000440001107983 */ /* 0x001ee60000300800 */
[----:B------:R-:W-:Y:S01]  /*18e10*/  IMAD.MOV.U32 R23, RZ, RZ, R4 ;  /* 0x000000ffff177224 */ /* 0x000fe200078e0004 */
[----:B------:R-:W-:-:S02]  /*18e20*/  ISETP.GT.U32.AND P6, PT, R8, R5, PT ;  /* 0x000000050800720c */ /* 0x000fc40003fc4070 */
[----:B------:R-:W-:Y:S01]  /*18e30*/  ISETP.GT.U32.AND P3, PT, R8, R12, PT ;  /* 0x0000000c0800720c */ /* 0x000fe20003f64070 */
[----:B--2---:R0:W-:Y:S04]  /*18e40*/  STL [R1+0xe64], R2 ;  /* 0x000e640201007387 */ /* 0x0041e80000100800 */
[----:B------:R-:W2:Y:S01]  /*18e50*/  LDL.LU R4, [R1+0x1410] ;  /* 0x0014100001047983 */ /* 0x000ea20000300800 */
[----:B------:R-:W-:Y:S01]  /*18e60*/  IMAD R24, R24, UR5, RZ ;  /* 0x0000000518187c24 */ /* 0x000fe2000f8e02ff */
[----:B------:R-:W-:-:S04]  /*18e70*/  PRMT R17, RZ, 0x7610, R17 ;  /* 0x00007610ff117816 */ /* 0x000fc80000000011 */
[--C-:B------:R-:W-:Y:S01]  /*18e80*/  @!P6 IMAD.IADD R5, R5, 0x1, -R8.reuse ;  /* 0x000000010505e824 */ /* 0x100fe200078e0a08 */
[----:B------:R-:W1:Y:S01]  /*18e90*/  LDCU UR5, c[0x0][0x3b0] ;  /* 0x00007600ff0577ac */ /* 0x000e620008000800 */
[----:B0-----:R-:W-:Y:S01]  /*18ea0*/  IADD3 R2, P6, PT, R24, R7, RZ ;  /* 0x0000000718027210 */ /* 0x001fe20007fde0ff */
[----:B------:R-:W-:Y:S01]  /*18eb0*/  @!P3 IMAD.IADD R12, R12, 0x1, -R8 ;  /* 0x000000010c0cb824 */ /* 0x000fe200078e0a08 */
[----:B------:R-:W-:Y:S01]  /*18ec0*/  ISETP.GE.AND P3, PT, R25, RZ, PT ;  /* 0x000000ff1900720c */ /* 0x000fe20003f66270 */
[----:B------:R-:W-:Y:S01]  /*18ed0*/  @!P1 IMAD.MOV R23, RZ, RZ, -R23 ;  /* 0x000000ffff179224 */ /* 0x000fe200078e0a17 */
[----:B------:R-:W-:Y:S02]  /*18ee0*/  LEA.HI.X.SX32 R22, R24, R6, 0x1, P6 ;  /* 0x0000000618167211 */ /* 0x000fe400030f0eff */
[C---:B------:R-:W-:Y:S01]  /*18ef0*/  ISETP.GT.U32.AND P6, PT, R8.reuse, R10, PT ;  /* 0x0000000a0800720c */ /* 0x040fe20003fc4070 */
[----:B------:R-:W-:Y:S01]  /*18f00*/  @P0 IMAD.MOV.U32 R24, RZ, RZ, R2 ;  /* 0x000000ffff180224 */ /* 0x000fe200078e0002 */
[----:B------:R-:W-:Y:S01]  /*18f10*/  ISETP.GT.U32.AND P1, PT, R8, R12, PT ;  /* 0x0000000c0800720c */ /* 0x000fe20003f24070 */
[----:B------:R-:W-:Y:S01]  /*18f20*/  @P0 IMAD.MOV.U32 R25, RZ, RZ, R22 ;  /* 0x000000ffff190224 */ /* 0x000fe200078e0016 */
[----:B------:R-:W-:Y:S01]  /*18f30*/  SEL R23, R11, R23, !P4 ;  /* 0x000000170b177207 */ /* 0x000fe20006000000 */
[----:B------:R0:W-:Y:S04]  /*18f40*/  STL [R1+0x400], R2 ;  /* 0x0004000201007387 */ /* 0x0001e80000100800 */
[----:B------:R1:W-:Y:S04]  /*18f50*/  STL [R1+0x3fc], R22 ;  /* 0x0003fc1601007387 */ /* 0x0003e80000100800 */
[----:B------:R3:W2:Y:S01]  /*18f60*/  @P0 LDG.E.U8 R17, desc[UR18][R24.64] ;  /* 0x0000001218110981 */ /* 0x0006a2000c1e1100 */
[----:B------:R-:W-:-:S03]  /*18f70*/  @!P6 IMAD.IADD R10, R10, 0x1, -R8 ;  /* 0x000000010a0ae824 */ /* 0x000fc600078e0a08 */
[----:B0-----:R-:W2:Y:S01]  /*18f80*/  LDL.LU R2, [R1+0x54] ;  /* 0x0000540001027983 */ /* 0x001ea20000300800 */
[----:B-1----:R-:W-:Y:S02]  /*18f90*/  IMAD.MOV.U32 R22, RZ, RZ, R5 ;  /* 0x000000ffff167224 */ /* 0x002fe400078e0005 */
[----:B---3--:R-:W-:Y:S01]  /*18fa0*/  IMAD R24, R23, UR4, RZ ;  /* 0x0000000417187c24 */ /* 0x008fe2000f8e02ff */
[----:B------:R-:W-:Y:S01]  /*18fb0*/  PRMT R3, RZ, 0x7610, R3 ;  /* 0x00007610ff037816 */ /* 0x000fe20000000003 */
[----:B------:R-:W-:Y:S01]  /*18fc0*/  @!P3 IMAD.MOV R22, RZ, RZ, -R22 ;  /* 0x000000ffff16b224 */ /* 0x000fe200078e0a16 */
[----:B----4-:R-:W-:Y:S01]  /*18fd0*/  ISETP.GE.AND P3, PT, R85, RZ, PT ;  /* 0x000000ff5500720c */ /* 0x010fe20003f66270 */
[----:B------:R-:W-:Y:S01]  /*18fe0*/  @!P1 IMAD.IADD R12, R12, 0x1, -R8 ;  /* 0x000000010c0c9824 */ /* 0x000fe200078e0a08 */
[----:B------:R-:W-:Y:S01]  /*18ff0*/  IADD3 R5, P6, PT, R24, R7, RZ ;  /* 0x0000000718057210 */ /* 0x000fe20007fde0ff */
[----:B------:R-:W3:Y:S01]  /*19000*/  LDL R85, [R1+0x1080] ;  /* 0x0010800001557983 */ /* 0x000ee20000100800 */
[----:B------:R-:W-:Y:S01]  /*19010*/  SEL R22, R11, R22, !P4 ;  /* 0x000000160b167207 */ /* 0x000fe20006000000 */
[----:B------:R-:W0:Y:S01]  /*19020*/  LDCU UR4, c[0x0][0x3b0] ;  /* 0x00007600ff0477ac */ /* 0x000e220008000800 */
[----:B------:R-:W-:-:S02]  /*19030*/  ISETP.GE.AND P1, PT, R13, RZ, PT ;  /* 0x000000ff0d00720c */ /* 0x000fc40003f26270 */
[-C--:B------:R-:W-:Y:S01]  /*19040*/  LEA.HI.X.SX32 R13, R24, R6.reuse, 0x1, P6 ;  /* 0x00000006180d7211 */ /* 0x080fe200030f0eff */
[----:B------:R-:W-:Y:S02]  /*19050*/  IMAD R22, R22, UR5, RZ ;  /* 0x0000000516167c24 */ /* 0x000fe4000f8e02ff */
[----:B------:R-:W-:Y:S01]  /*19060*/  IMAD.MOV.U32 R23, RZ, RZ, R12 ;  /* 0x000000ffff177224 */ /* 0x000fe200078e000c */
[----:B------:R1:W-:Y:S01]  /*19070*/  STL [R1+0x408], R5 ;  /* 0x0004080501007387 */ /* 0x0003e20000100800 */
[----:B------:R-:W-:Y:S02]  /*19080*/  @P0 IMAD.MOV.U32 R24, RZ, RZ, R5 ;  /* 0x000000ffff180224 */ /* 0x000fe400078e0005 */
[----:B------:R-:W-:Y:S01]  /*19090*/  @P0 IMAD.MOV.U32 R25, RZ, RZ, R13 ;  /* 0x000000ffff190224 */ /* 0x000fe200078e000d */
[----:B------:R-:W-:Y:S01]  /*190a0*/  IADD3 R12, P6, PT, R22, R7, RZ ;  /* 0x00000007160c7210 */ /* 0x000fe20007fde0ff */
[----:B------:R4:W-:Y:S01]  /*190b0*/  STL [R1+0x404], R13 ;  /* 0x0004040d01007387 */ /* 0x0009e20000100800 */
[----:B------:R-:W-:Y:S01]  /*190c0*/  ISETP.GT.U32.AND P5, PT, R8, R15, PT ;  /* 0x0000000f0800720c */ /* 0x000fe20003fa4070 */
[----:B------:R-:W0:Y:S02]  /*190d0*/  LDCU UR5, c[0x0][0x3b0] ;  /* 0x00007600ff0577ac */ /* 0x000e240008000800 */
[----:B-1----:R-:W3:Y:S01]  /*190e0*/  LDL R5, [R1+0x1098] ;  /* 0x0010980001057983 */ /* 0x002ee20000100800 */
[----:B----4-:R-:W-:-:S02]  /*190f0*/  LEA.HI.X.SX32 R13, R22, R6, 0x1, P6 ;  /* 0x00000006160d7211 */ /* 0x010fc400030f0eff */
[----:B--2---:R-:W-:-:S06]  /*19100*/  PRMT R4, RZ, 0x7610, R4 ;  /* 0x00007610ff047816 */ /* 0x004fcc0000000004 */
[----:B------:R1:W2:Y:S02]  /*19110*/  @P0 LDG.E.U8 R4, desc[UR18][R24.64] ;  /* 0x0000001218040981 */ /* 0x0002a4000c1e1100 */
[----:B-1----:R-:W-:Y:S02]  /*19120*/  @P0 IMAD.MOV.U32 R24, RZ, RZ, R12 ;  /* 0x000000ffff180224 */ /* 0x002fe400078e000c */
[----:B------:R-:W-:-:S05]  /*19130*/  @P0 IMAD.MOV.U32 R25, RZ, RZ, R13 ;  /* 0x000000ffff190224 */ /* 0x000fca00078e000d */
[----:B------:R1:W4:Y:S01]  /*19140*/  @P0 LDG.E.U8 R3, desc[UR18][R24.64] ;  /* 0x0000001218030981 */ /* 0x000322000c1e1100 */
[----:B------:R-:W-:-:S05]  /*19150*/  @!P5 IMAD.IADD R15, R15, 0x1, -R8 ;  /* 0x000000010f0fd824 */ /* 0x000fca00078e0a08 */
[C---:B------:R-:W-:Y:S01]  /*19160*/  ISETP.GT.U32.AND P5, PT, R8.reuse, R15, PT ;  /* 0x0000000f0800720c */ /* 0x040fe20003fa4070 */
[----:B------:R-:W-:Y:S01]  /*19170*/  @!P3 IMAD.MOV R23, RZ, RZ, -R23 ;  /* 0x000000ffff17b224 */ /* 0x000fe200078e0a17 */
[C---:B------:R-:W-:Y:S02]  /*19180*/  ISETP.GT.U32.AND P3, PT, R8.reuse, R10, PT ;  /* 0x0000000a0800720c */ /* 0x040fe40003f64070 */
[----:B------:R-:W-:-:S09]  /*19190*/  ISETP.GT.U32.AND P6, PT, R8, R2, PT ;  /* 0x000000020800720c */ /* 0x000fd20003fc4070 */
[----:B------:R-:W-:Y:S01]  /*191a0*/  @!P5 IMAD.IADD R15, R15, 0x1, -R8 ;  /* 0x000000010f0fd824 */ /* 0x000fe200078e0a08 */
[----:B------:R-:W-:-:S03]  /*191b0*/  ISETP.GT.U32.AND P5, PT, R8, R16, PT ;  /* 0x000000100800720c */ /* 0x000fc60003fa4070 */
[----:B------:R-:W-:Y:S01]  /*191c0*/  IMAD.MOV.U32 R22, RZ, RZ, R15 ;  /* 0x000000ffff167224 */ /* 0x000fe200078e000f */
[----:B-1----:R-:W-:-:S03]  /*191d0*/  SEL R24, R11, R23, !P4 ;  /* 0x000000170b187207 */ /* 0x002fc60006000000 */
[----:B------:R-:W-:Y:S01]  /*191e0*/  @!P1 IMAD.MOV R22, RZ, RZ, -R22 ;  /* 0x000000ffff169224 */ /* 0x000fe200078e0a16 */
[----:B---3--:R-:W-:Y:S01]  /*191f0*/  ISETP.GE.AND P1, PT, R85, RZ, PT ;  /* 0x000000ff5500720c */ /* 0x008fe20003f26270 */
[--C-:B------:R-:W-:Y:S02]  /*19200*/  @!P3 IMAD.IADD R10, R10, 0x1, -R8.reuse ;  /* 0x000000010a0ab824 */ /* 0x100fe400078e0a08 */
[----:B------:R-:W-:Y:S01]  /*19210*/  IMAD R24, R24, UR12, RZ ;  /* 0x0000000c18187c24 */ /* 0x000fe2000f8e02ff */
[----:B------:R-:W-:Y:S01]  /*19220*/  SEL R23, R11, R22, !P4 ;  /* 0x000000160b177207 */ /* 0x000fe20006000000 */
[--C-:B------:R-:W-:Y:S01]  /*19230*/  @!P5 IMAD.IADD R16, R16, 0x1, -R8.reuse ;  /* 0x000000011010d824 */ /* 0x100fe200078e0a08 */
[----:B------:R1:W-:Y:S01]  /*19240*/  STL [R1+0x410], R12 ;  /* 0x0004100c01007387 */ /* 0x0003e20000100800 */
[----:B------:R-:W-:Y:S01]  /*19250*/  @!P6 IMAD.IADD R2, R2, 0x1, -R8 ;  /* 0x000000010202e824 */ /* 0x000fe200078e0a08 */
[-C--:B------:R-:W-:Y:S01]  /*19260*/  IADD3 R15, P6, PT, R24, R7.reuse, RZ ;  /* 0x00000007180f7210 */ /* 0x080fe20007fde0ff */
[----:B------:R-:W-:Y:S01]  /*19270*/  IMAD.MOV.U32 R22, RZ, RZ, R10 ;  /* 0x000000ffff167224 */ /* 0x000fe200078e000a */
[----:B------:R-:W-:Y:S01]  /*19280*/  PRMT R14, RZ, 0x7610, R14 ;  /* 0x00007610ff0e7816 */ /* 0x000fe2000000000e */
[----:B0-----:R-:W-:Y:S01]  /*19290*/  IMAD R23, R23, UR4, RZ ;  /* 0x0000000417177c24 */ /* 0x001fe2000f8e02ff */
[----:B------:R-:W-:Y:S01]  /*192a0*/  ISETP.GT.U32.AND P5, PT, R8, R16, PT ;  /* 0x000000100800720c */ /* 0x000fe20003fa4070 */
[----:B------:R-:W-:Y:S01]  /*192b0*/  @!P1 IMAD.MOV R22, RZ, RZ, -R22 ;  /* 0x000000ffff169224 */ /* 0x000fe200078e0a16 */
[----:B------:R-:W-:Y:S01]  /*192c0*/  PRMT R25, RZ, 0x7610, R25 ;  /* 0x00007610ff197816 */ /* 0x000fe20000000019 */
[----:B------:R-:W0:Y:S01]  /*192d0*/  LDCU UR4, c[0x0][0x3b0] ;  /* 0x00007600ff0477ac */ /* 0x000e220008000800 */
[C---:B------:R-:W-:Y:S01]  /*192e0*/  IADD3 R10, P1, PT, R23.reuse, R7, RZ ;  /* 0x00000007170a7210 */ /* 0x040fe20007f3e0ff */
[----:B------:R-:W3:Y:S03]  /*192f0*/  LDCU UR12, c[0x0][0x3b0] ;  /* 0x00007600ff0c77ac */ /* 0x000ee60008000800 */
[----:B-1----:R-:W-:-:S05]  /*19300*/  LEA.HI.X.SX32 R12, R23, R6, 0x1, P1 ;  /* 0x00000006170c7211 */ /* 0x002fca00008f0eff */
[----:B------:R-:W-:Y:S01]  /*19310*/  @!P5 IMAD.IADD R16, R16, 0x1, -R8 ;  /* 0x000000011010d824 */ /* 0x000fe200078e0a08 */
[----:B------:R-:W-:Y:S01]  /*19320*/  ISETP.GE.AND P5, PT, R5, RZ, PT ;  /* 0x000000ff0500720c */ /* 0x000fe20003fa6270 */
[----:B--2---:R1:W-:Y:S04]  /*19330*/  STL [R1+0xe5c], R4 ;  /* 0x000e5c0401007387 */ /* 0x0043e80000100800 */
[----:B-1----:R-:W2:Y:S04]  /*19340*/  LDL.LU R4, [R1+0x5c] ;  /* 0x00005c0001047983 */ /* 0x002ea80000300800 */
[----:B------:R1:W-:Y:S02]  /*19350*/  STL [R1+0xe60], R17 ;  /* 0x000e601101007387 */ /* 0x0003e40000100800 */
[----:B-1----:R-:W-:-:S02]  /*19360*/  LEA.HI.X.SX32 R17, R24, R6, 0x1, P6 ;  /* 0x0000000618117211 */ /* 0x002fc400030f0eff */
[----:B------:R-:W-:Y:S01]  /*19370*/  SEL R24, R11, R22, !P4 ;  /* 0x000000160b187207 */ /* 0x000fe20006000000 */
[----:B------:R-:W-:Y:S02]  /*19380*/  @P0 IMAD.MOV.U32 R22, RZ, RZ, R15 ;  /* 0x000000ffff160224 */ /* 0x000fe400078e000f */
[----:B------:R-:W-:Y:S01]  /*19390*/  @P0 IMAD.MOV.U32 R23, RZ, RZ, R17 ;  /* 0x000000ffff170224 */ /* 0x000fe200078e0011 */
[----:B------:R-:W-:Y:S04]  /*193a0*/  STL [R1+0x40c], R13 ;  /* 0x00040c0d01007387 */ /* 0x000fe80000100800 */
[----:B------:R-:W2:Y:S04]  /*193b0*/  LDL R85, [R1+0x1094] ;  /* 0x0010940001557983 */ /* 0x000ea80000100800 */
[----:B----4-:R1:W-:Y:S04]  /*193c0*/  STL [R1+0xe58], R3 ;  /* 0x000e580301007387 */ /* 0x0103e80000100800 */
[----:B------:R4:W3:Y:S04]  /*193d0*/  @P0 LDG.E.U8 R14, desc[UR18][R22.64] ;  /* 0x00000012160e0981 */ /* 0x0008e8000c1e1100 */
[----:B-1----:R-:W3:Y:S04]  /*193e0*/  LDL.LU R3, [R1+0x8c] ;  /* 0x00008c0001037983 */ /* 0x002ee80000300800 */
[----:B------:R-:W3:Y:S01]  /*193f0*/  LDL.LU R13, [R1+0x90] ;  /* 0x00009000010d7983 */ /* 0x000ee20000300800 */
[----:B----4-:R-:W-:-:S02]  /*19400*/  @P0 IMAD.MOV.U32 R22, RZ, RZ, R10 ;  /* 0x000000ffff160224 */ /* 0x010fc400078e000a */
[----:B------:R-:W-:Y:S01]  /*19410*/  @P0 IMAD.MOV.U32 R23, RZ, RZ, R12 ;  /* 0x000000ffff170224 */ /* 0x000fe200078e000c */
[----:B------:R-:W-:Y:S04]  /*19420*/  STL [R1+0x418], R15 ;  /* 0x0004180f01007387 */ /* 0x000fe80000100800 */
[----:B------:R-:W-:Y:S04]  /*19430*/  STL [R1+0x420], R10 ;  /* 0x0004200a01007387 */ /* 0x000fe80000100800 */
[----:B------:R-:W4:Y:S04]  /*19440*/  LDL R5, [R1+0x106c] ;  /* 0x00106c0001057983 */ /* 0x000f280000100800 */
[----:B------:R1:W-:Y:S04]  /*19450*/  STL [R1+0x414], R17 ;  /* 0x0004141101007387 */ /* 0x0003e80000100800 */
[----:B------:R0:W4:Y:S04]  /*19460*/  @P0 LDG.E.U8 R25, desc[UR18][R22.64] ;  /* 0x0000001216190981 */ /* 0x000128000c1e1100 */
[----:B-1----:R-:W4:Y:S04]  /*19470*/  LDL.LU R17, [R1+0x140c] ;  /* 0x00140c0001117983 */ /* 0x002f280000300800 */
[----:B------:R-:W4:Y:S01]  /*19480*/  LDL.LU R15, [R1+0x1408] ;  /* 0x00140800010f7983 */ /* 0x000f220000300800 */
[----:B0-----:R-:W-:-:S02]  /*19490*/  IMAD.MOV.U32 R22, RZ, RZ, R16 ;  /* 0x000000ffff167224 */ /* 0x001fc400078e0010 */
[----:B------:R-:W-:Y:S01]  /*194a0*/  IMAD R24, R24, UR5, RZ ;  /* 0x0000000518187c24 */ /* 0x000fe2000f8e02ff */
[----:B------:R-:W-:Y:S01]  /*194b0*/  STL [R1+0x41c], R12 ;  /* 0x00041c0c01007387 */ /* 0x000fe20000100800 */
[----:B------:R-:W-:Y:S01]  /*194c0*/  @!P5 IMAD.MOV R22, RZ, RZ, -R22 ;  /* 0x000000ffff16d224 */ /* 0x000fe200078e0a16 */
[----:B------:R-:W-:Y:S01]  /*194d0*/  ISETP.GT.U32.AND P3, PT, R8, R2, PT ;  /* 0x000000020800720c */ /* 0x000fe20003f64070 */
[----:B------:R-:W0:Y:S01]  /*194e0*/  LDCU UR5, c[0x0][0x3b0] ;  /* 0x00007600ff0577ac */ /* 0x000e220008000800 */
[C---:B------:R-:W-:Y:S02]  /*194f0*/  IADD3 R16, P5, PT, R24.reuse, R7, RZ ;  /* 0x0000000718107210 */ /* 0x040fe40007fbe0ff */
[----:B--2---:R-:W-:Y:S01]  /*19500*/  ISETP.GE.AND P6, PT, R85, RZ, PT ;  /* 0x000000ff5500720c */ /* 0x004fe20003fc6270 */
[----:B---3--:R1:W-:Y:S04]  /*19510*/  STL [R1+0xe54], R14 ;  /* 0x000e540e01007387 */ /* 0x0083e80000100800 */
[----:B-1----:R-:W2:Y:S04]  /*19520*/  LDL.LU R14, [R1+0x1404] ;  /* 0x00140400010e7983 */ /* 0x002ea80000300800 */
[----:B------:R-:W3:Y:S04]  /*19530*/  LDL.LU R12, [R1+0x1400] ;  /* 0x00140000010c7983 */ /* 0x000ee80000300800 */
[----:B------:R-:W2:Y:S04]  /*19540*/  LDL.LU R10, [R1+0x13fc] ;  /* 0x0013fc00010a7983 */ /* 0x000ea80000300800 */
[----:B------:R-:W2:Y:S04]  /*19550*/  LDL.LU R85, [R1+0xb0] ;  /* 0x0000b00001557983 */ /* 0x000ea80000300800 */
[----:B------:R-:W-:Y:S04]  /*19560*/  STL [R1+0x440], R16 ;  /* 0x0004401001007387 */ /* 0x000fe80000100800 */
[----:B----4-:R1:W-:Y:S02]  /*19570*/  STL [R1+0xe50], R25 ;  /* 0x000e501901007387 */ /* 0x0103e40000100800 */
[----:B-1----:R-:W-:Y:S01]  /*19580*/  LEA.HI.X.SX32 R25, R24, R6, 0x1, P5 ;  /* 0x0000000618197211 */ /* 0x002fe200028f0eff */
[----:B------:R-:W-:Y:S01]  /*19590*/  @P0 IMAD.MOV.U32 R24, RZ, RZ, R16 ;  /* 0x000000ffff180224 */ /* 0x000fe200078e0010 */
[----:B------:R-:W-:-:S06]  /*195a0*/  PRMT R15, RZ, 0x7610, R15 ;  /* 0x00007610ff0f7816 */ /* 0x000fcc000000000f */
[----:B------:R1:W4:Y:S01]  /*195b0*/  @P0 LDG.E.U8 R15, desc[UR18][R24.64] ;  /* 0x00000012180f0981 */ /* 0x000322000c1e1100 */
[----:B------:R-:W-:Y:S01]  /*195c0*/  @!P3 IMAD.IADD R2, R2, 0x1, -R8 ;  /* 0x000000010202b824 */ /* 0x000fe200078e0a08 */
[----:B------:R-:W-:-:S03]  /*195d0*/  SEL R23, R11, R22, !P4 ;  /* 0x000000160b177207 */ /* 0x000fc60006000000 */
[----:B------:R-:W-:Y:S02]  /*195e0*/  IMAD.MOV.U32 R22, RZ, RZ, R2 ;  /* 0x000000ffff167224 */ /* 0x000fe400078e0002 */
[----:B------:R-:W-:Y:S01]  /*195f0*/  IMAD R23, R23, UR13, RZ ;  /* 0x0000000d17177c24 */ /* 0x000fe2000f8e02ff */
[----:B------:R-:W-:Y:S01]  /*19600*/  ISETP.GT.U32.AND P3, PT, R8, R3, PT ;  /* 0x000000030800720c */ /* 0x000fe20003f64070 */
[----:B------:R-:W-:Y:S01]  /*19610*/  @!P6 IMAD.MOV R22, RZ, RZ, -R22 ;  /* 0x000000ffff16e224 */ /* 0x000fe200078e0a16 */
[----:B------:R-:W2:Y:S01]  /*19620*/  LDL.LU R2, [R1+0x13f8] ;  /* 0x0013f80001027983 */ /* 0x000ea20000300800 */
[----:B---3--:R-:W-:Y:S01]  /*19630*/  PRMT R12, RZ, 0x7610, R12 ;  /* 0x00007610ff0c7816 */ /* 0x008fe2000000000c */
[----:B------:R-:W3:Y:S02]  /*19640*/  LDCU UR13, c[0x0][0x3b0] ;  /* 0x00007600ff0d77ac */ /* 0x000ee40008000800 */
        /* <DEDUP_REMOVED lines=11> */
[----:B----4-:R4:W-:Y:S04]  /*19700*/  STL [R1+0xe4c], R15 ;  /* 0x000e4c0f01007387 */ /* 0x0109e80000100800 */
[----:B----4-:R-:W4:Y:S04]  /*19710*/  LDL.LU R15, [R1+0xb4] ;  /* 0x0000b400010f7983 */ /* 0x010f280000300800 */
[----:B------:R-:W4:Y:S04]  /*19720*/  LDL R25, [R1+0x1054] ;  /* 0x0010540001197983 */ /* 0x000f280000100800 */
[----:B------:R-:W-:Y:S04]  /*19730*/  STL [R1+0x448], R16 ;  /* 0x0004481001007387 */ /* 0x000fe80000100800 */
[----:B------:R-:W4:Y:S04]  /*19740*/  LDL.LU R5, [R1+0xd4] ;  /* 0x0000d40001057983 */ /* 0x000f280000300800 */
[----:B------:R0:W-:Y:S04]  /*19750*/  STL [R1+0x444], R23 ;  /* 0x0004441701007387 */ /* 0x0001e80000100800 */
[----:B0-----:R-:W4:Y:S01]  /*19760*/  LDL R23, [R1+0x1064] ;  /* 0x0010640001177983 */ /* 0x001f220000100800 */
[----:B------:R-:W-:-:S05]  /*19770*/  @!P1 IMAD.IADD R4, R4, 0x1, -R8 ;  /* 0x0000000104049824 */ /* 0x000fca00078e0a08 */
[----:B------:R-:W-:-:S13]  /*19780*/  ISETP.GT.U32.AND P1, PT, R8, R4, PT ;  /* 0x000000040800720c */ /* 0x000fda0003f24070 */
[----:B------:R-:W-:-:S04]  /*19790*/  @!P1 IMAD.IADD R4, R4, 0x1, -R8 ;  /* 0x0000000104049824 */ /* 0x000fc800078e0a08 */
[----:B------:R-:W-:Y:S02]  /*197a0*/  IMAD.MOV.U32 R22, RZ, RZ, R4 ;  /* 0x000000ffff167224 */ /* 0x000fe400078e0004 */
[----:B------:R-:W4:Y:S02]  /*197b0*/  LDL R4, [R1+0x100c] ;  /* 0x00100c0001047983 */ /* 0x000f240000100800 */
[----:B------:R-:W-:Y:S01]  /*197c0*/  @!P3 IMAD.MOV R22, RZ, RZ, -R22 ;  /* 0x000000ffff16b224 */ /* 0x000fe200078e0a16 */
[----:B--2---:R-:W-:Y:S01]  /*197d0*/  PRMT R2, RZ, 0x7610, R2 ;  /* 0x00007610ff027816 */ /* 0x004fe20000000002 */
[----:B---3--:R0:W-:Y:S02]  /*197e0*/  STL [R1+0xe48], R12 ;  /* 0x000e480c01007387 */ /* 0x0081e40000100800 */
[----:B0-----:R-:W-:-:S04]  /*197f0*/  IADD3 R12, P1, PT, R24, R7, RZ ;  /* 0x00000007180c7210 */ /* 0x001fc80007f3e0ff */
[----:B------:R-:W-:Y:S02]  /*19800*/  LEA.HI.X.SX32 R16, R24, R6, 0x1, P1 ;  /* 0x0000000618107211 */ /* 0x000fe400008f0eff */
[----:B------:R-:W-:Y:S01]  /*19810*/  SEL R24, R11, R22, !P4 ;  /* 0x000000160b187207 */ /* 0x000fe20006000000 */
[----:B------:R-:W-:Y:S01]  /*19820*/  @P0 IMAD.MOV.U32 R22, RZ, RZ, R12 ;  /* 0x000000ffff160224 */ /* 0x000fe200078e000c */
[----:B----4-:R-:W-:Y:S01]  /*19830*/  ISETP.GE.AND P1, PT, R23, RZ, PT ;  /* 0x000000ff1700720c */ /* 0x010fe20003f26270 */
[----:B------:R-:W-:-:S05]  /*19840*/  @P0 IMAD.MOV.U32 R23, RZ, RZ, R16 ;  /* 0x000000ffff170224 */ /* 0x000fca00078e0010 */
[----:B------:R-:W2:Y:S01]  /*19850*/  @P0 LDG.E.U8 R2, desc[UR18][R22.64] ;  /* 0x0000001216020981 */ /* 0x000ea2000c1e1100 */
[----:B------:R-:W-:-:S13]  /*19860*/  ISETP.GT.U32.AND P5, PT, R8, R13, PT ;  /* 0x0000000d0800720c */ /* 0x000fda0003fa4070 */
[----:B------:R-:W-:-:S05]  /*19870*/  @!P5 IMAD.IADD R13, R13, 0x1, -R8 ;  /* 0x000000010d0dd824 */ /* 0x000fca00078e0a08 */
[C---:B------:R-:W-:Y:S01]  /*19880*/  ISETP.GT.U32.AND P6, PT, R8.reuse, R13, PT ;  /* 0x0000000d0800720c */ /* 0x040fe20003fc4070 */
[----:B------:R0:W-:Y:S01]  /*19890*/  STL [R1+0x450], R12 ;  /* 0x0004500c01007387 */ /* 0x0001e20000100800 */
[----:B------:R-:W-:Y:S01]  /*198a0*/  ISETP.GT.U32.AND P3, PT, R8, R85, PT ;  /* 0x000000550800720c */ /* 0x000fe20003f64070 */
[----:B------:R-:W-:Y:S01]  /*198b0*/  IMAD R24, R24, UR5, RZ ;  /* 0x0000000518187c24 */ /* 0x000fe2000f8e02ff */
[----:B------:R-:W-:Y:S01]  /*198c0*/  PRMT R17, RZ, 0x7610, R17 ;  /* 0x00007610ff117816 */ /* 0x000fe20000000011 */
[----:B------:R3:W-:Y:S01]  /*198d0*/  STL [R1+0x44c], R16 ;  /* 0x00044c1001007387 */ /* 0x0007e20000100800 */
[----:B------:R-:W-:Y:S01]  /*198e0*/  ISETP.GT.U32.AND P5, PT, R8, R3, PT ;  /* 0x000000030800720c */ /* 0x000fe20003fa4070 */
[----:B------:R-:W4:Y:S02]  /*198f0*/  LDCU UR5, c[0x0][0x3b0] ;  /* 0x00007600ff0577ac */ /* 0x000f240008000800 */
[----:B0-----:R-:W4:Y:S04]  /*19900*/  LDL R12, [R1+0x1014] ;  /* 0x00101400010c7983 */ /* 0x001f280000100800 */
[--C-:B------:R-:W-:Y:S01]  /*19910*/  @!P6 IMAD.IADD R13, R13, 0x1, -R8.reuse ;  /* 0x000000010d0de824 */ /* 0x100fe200078e0a08 */
[----:B---3--:R-:W3:Y:S01]  /*19920*/  LDL.LU R16, [R1+0xe0] ;  /* 0x0000e00001107983 */ /* 0x008ee20000300800 */
        /* <DEDUP_REMOVED lines=15> */
[----:B-1----:R-:W-:Y:S01]  /*19a20*/  IMAD R24, R23, UR4, RZ ;  /* 0x0000000417187c24 */ /* 0x002fe2000f8e02ff */
[----:B------:R1:W-:Y:S01]  /*19a30*/  STL [R1+0x454], R22 ;  /* 0x0004541601007387 */ /* 0x0003e20000100800 */
[----:B------:R-:W-:Y:S01]  /*19a40*/  @!P6 IMAD.IADD R5, R5, 0x1, -R8 ;  /* 0x000000010505e824 */ /* 0x000fe200078e0a08 */
[----:B------:R-:W-:Y:S01]  /*19a50*/  PRMT R10, RZ, 0x7610, R10 ;  /* 0x00007610ff0a7816 */ /* 0x000fe2000000000a */
[----:B------:R-:W2:Y:S01]  /*19a60*/  LDCU UR4, c[0x0][0x3b0] ;  /* 0x00007600ff0477ac */ /* 0x000ea20008000800 */
[----:B0-----:R-:W3:Y:S01]  /*19a70*/  LDL.LU R2, [R1+0x108] ;  /* 0x0001080001027983 */ /* 0x001ee20000300800 */
[----:B-1----:R-:W-:Y:S01]  /*19a80*/  IMAD.MOV.U32 R22, RZ, RZ, R13 ;  /* 0x000000ffff167224 */ /* 0x002fe200078e000d */
[----:B------:R-:W-:-:S03]  /*19a90*/  IADD3 R13, P6, PT, R24, R7, RZ ;  /* 0x00000007180d7210 */ /* 0x000fc60007fde0ff */
[----:B------:R-:W-:Y:S01]  /*19aa0*/  @!P3 IMAD.MOV R22, RZ, RZ, -R22 ;  /* 0x000000ffff16b224 */ /* 0x000fe200078e0a16 */
[----:B------:R-:W-:Y:S02]  /*19ab0*/  ISETP.GE.AND P3, PT, R4, RZ, PT ;  /* 0x000000ff0400720c */ /* 0x000fe40003f66270 */
[----:B------:R-:W3:Y:S04]  /*19ac0*/  LDL R4, [R1+0xfe0] ;  /* 0x000fe00001047983 */ /* 0x000ee80000100800 */
        /* <DEDUP_REMOVED lines=8> */
[----:B----4-:R-:W-:Y:S01]  /*19b50*/  IMAD R22, R22, UR5, RZ ;  /* 0x0000000516167c24 */ /* 0x010fe2000f8e02ff */
[----:B---3--:R-:W-:Y:S01]  /*19b60*/  PRMT R3, RZ, 0x7610, R3 ;  /* 0x00007610ff037816 */ /* 0x008fe20000000003 */
        /* <DEDUP_REMOVED lines=22> */
[----:B------:R-:W-:Y:S02]  /*19cd0*/  ISETP.GE.AND P1, PT, R4, RZ, PT ;  /* 0x000000ff0400720c */ /* 0x000fe40003f26270 */
        /* <DEDUP_REMOVED lines=742> */
[----:B------:R-:W4:Y:S04]  /*1cb40*/  LDL.LU R3, [R1+0x1370] ;  /* 0x0013700001037983 */ /* 0x000f280000300800 */
[----:B------:R-:W4:Y:S04]  /*1cb50*/  LDL.LU R12, [R1+0x60c] ;  /* 0x00060c00010c7983 */ /* 0x000f280000300800 */
        /* <DEDUP_REMOVED lines=13> */
[----:B------:R-:W4:Y:S01]  /*1cc30*/  LDL.LU R2, [R1+0x136c] ;  /* 0x00136c0001027983 */ /* 0x000f220000300800 */
        /* <DEDUP_REMOVED lines=24> */
[----:B------:R-:W2:Y:S04]  /*1cdc0*/  LDL R85, [R1+0x10c8] ;  /* 0x0010c80001557983 */ /* 0x000ea80000100800 */
[----:B---3--:R0:W-:Y:S01]  /*1cdd0*/  STL [R1+0xb4], R14 ;  /* 0x0000b40e01007387 */ /* 0x0081e20000100800 */
[----:B------:R-:W-:Y:S01]  /*1cde0*/  @!P3 IMAD.MOV R22, RZ, RZ, -R22 ;  /* 0x000000ffff16b224 */ /* 0x000fe200078e0a16 */
[----:B----4-:R-:W-:Y:S02]  /*1cdf0*/  PRMT R2, RZ, 0x7610, R2 ;  /* 0x00007610ff027816 */ /* 0x010fe40000000002 */
        /* <DEDUP_REMOVED lines=14> */
[----:B----4-:R-:W4:Y:S03]  /*1cee0*/  LDL.LU R16, [R1+0x63c] ;  /* 0x00063c0001107983 */ /* 0x010f260000300800 */
[----:B0-----:R-:W-:Y:S01]  /*1cef0*/  IMAD.MOV.U32 R23, RZ, RZ, R4 ;  /* 0x000000ffff177224 */ /* 0x001fe200078e0004 */
        /* <DEDUP_REMOVED lines=20> */
[----:B------:R3:W4:Y:S01]  /*1d040*/  @P0 LDG.E.U8 R17, desc[UR18][R24.64] ;  /* 0x0000001218110981 */ /* 0x000722000c1e1100 */
[----:B------:R-:W-:-:S03]  /*1d050*/  @!P6 IMAD.IADD R10, R10, 0x1, -R8 ;  /* 0x000000010a0ae824 */ /* 0x000fc600078e0a08 */
[----:B0-----:R-:W4:Y:S01]  /*1d060*/  LDL.LU R2, [R1+0x644] ;  /* 0x0006440001027983 */ /* 0x001f220000300800 */
[----:B-1----:R-:W-:Y:S02]  /*1d070*/  IMAD.MOV.U32 R22, RZ, RZ, R5 ;  /* 0x000000ffff167224 */ /* 0x002fe400078e0005 */
[----:B---3--:R-:W-:Y:S01]  /*1d080*/  IMAD R24, R23, UR4, RZ ;  /* 0x0000000417187c24 */ /* 0x008fe2000f8e02ff */
[----:B------:R-:W-:Y:S01]  /*1d090*/  PRMT R3, RZ, 0x7610, R3 ;  /* 0x00007610ff037816 */ /* 0x000fe20000000003 */
[----:B------:R-:W-:Y:S01]  /*1d0a0*/  @!P3 IMAD.MOV R22, RZ, RZ, -R22 ;  /* 0x000000ffff16b224 */ /* 0x000fe200078e0a16 */
[----:B------:R-:W-:Y:S01]  /*1d0b0*/  ISETP.GE.AND P3, PT, R85, RZ, PT ;  /* 0x000000ff5500720c */ /* 0x000fe20003f66270 */
        /* <DEDUP_REMOVED lines=15> */
[----:B------:R-:W2:Y:S02]  /*1d1b0*/  LDCU UR5, c[0x0][0x3b0] ;  /* 0x00007600ff0577ac */ /* 0x000ea40008000800 */
[----:B-1----:R-:W3:Y:S01]  /*1d1c0*/  LDL R5, [R1+0x1120] ;  /* 0x0011200001057983 */ /* 0x002ee20000100800 */
[----:B0-----:R-:W-:-:S02]  /*1d1d0*/  LEA.HI.X.SX32 R14, R22, R6, 0x1, P6 ;  /* 0x00000006160e7211 */ /* 0x001fc400030f0eff */
[----:B--2---:R-:W-:-:S06]  /*1d1e0*/  PRMT R4, RZ, 0x7610, R4 ;  /* 0x00007610ff047816 */ /* 0x004fcc0000000004 */
[----:B------:R0:W2:Y:S02]  /*1d1f0*/  @P0 LDG.E.U8 R4, desc[UR18][R24.64] ;  /* 0x0000001218040981 */ /* 0x0000a4000c1e1100 */
[----:B0-----:R-:W-:Y:S02]  /*1d200*/  @P0 IMAD.MOV.U32 R24, RZ, RZ, R12 ;  /* 0x000000ffff180224 */ /* 0x001fe400078e000c */
[----:B------:R-:W-:-:S05]  /*1d210*/  @P0 IMAD.MOV.U32 R25, RZ, RZ, R14 ;  /* 0x000000ffff190224 */ /* 0x000fca00078e000e */
[----:B------:R0:W2:Y:S01]  /*1d220*/  @P0 LDG.E.U8 R3, desc[UR18][R24.64] ;  /* 0x0000001218030981 */ /* 0x0000a2000c1e1100 */
[----:B------:R-:W-:-:S05]  /*1d230*/  @!P5 IMAD.IADD R15, R15, 0x1, -R8 ;  /* 0x000000010f0fd824 */ /* 0x000fca00078e0a08 */
[C---:B------:R-:W-:Y:S01]  /*1d240*/  ISETP.GT.U32.AND P5, PT, R8.reuse, R15, PT ;  /* 0x0000000f0800720c */ /* 0x040fe20003fa4070 */
[----:B------:R-:W-:Y:S01]  /*1d250*/  @!P3 IMAD.MOV R23, RZ, RZ, -R23 ;  /* 0x000000ffff17b224 */ /* 0x000fe200078e0a17 */
[C---:B------:R-:W-:Y:S02]  /*1d260*/  ISETP.GT.U32.AND P3, PT, R8.reuse, R10, PT ;  /* 0x0000000a0800720c */ /* 0x040fe40003f64070 */
[----:B----4-:R-:W-:-:S09]  /*1d270*/  ISETP.GT.U32.AND P6, PT, R8, R2, PT ;  /* 0x000000020800720c */ /* 0x010fd20003fc4070 */
[----:B------:R-:W-:-:S04]  /*1d280*/  @!P5 IMAD.IADD R15, R15, 0x1, -R8 ;  /* 0x000000010f0fd824 */ /* 0x000fc800078e0a08 */
[----:B------:R-:W-:Y:S01]  /*1d290*/  IMAD.MOV.U32 R22, RZ, RZ, R15 ;  /* 0x000000ffff167224 */ /* 0x000fe200078e000f */
[----:B0-----:R-:W-:-:S03]  /*1d2a0*/  SEL R24, R11, R23, !P4 ;  /* 0x000000170b187207 */ /* 0x001fc60006000000 */
[----:B------:R-:W-:Y:S01]  /*1d2b0*/  @!P1 IMAD.MOV R22, RZ, RZ, -R22 ;  /* 0x000000ffff169224 */ /* 0x000fe200078e0a16 */
[----:B---3--:R-:W-:Y:S01]  /*1d2c0*/  ISETP.GE.AND P1, PT, R85, RZ, PT ;  /* 0x000000ff5500720c */ /* 0x008fe20003f26270 */
[--C-:B------:R-:W-:Y:S02]  /*1d2d0*/  @!P3 IMAD.IADD R10, R10, 0x1, -R8.reuse ;  /* 0x000000010a0ab824 */ /* 0x100fe400078e0a08 */
[----:B------:R-:W-:Y:S01]  /*1d2e0*/  IMAD R24, R24, UR12, RZ ;  /* 0x0000000c18187c24 */ /* 0x000fe2000f8e02ff */
[----:B------:R-:W-:Y:S01]  /*1d2f0*/  SEL R23, R11, R22, !P4 ;  /* 0x000000160b177207 */ /* 0x000fe20006000000 */
[----:B------:R-:W-:Y:S01]  /*1d300*/  @!P6 IMAD.IADD R2, R2, 0x1, -R8 ;  /* 0x000000010202e824 */ /* 0x000fe200078e0a08 */
[----:B------:R0:W-:Y:S01]  /*1d310*/  STL [R1+0x618], R12 ;  /* 0x0006180c01007387 */ /* 0x0001e20000100800 */
[----:B------:R-:W-:Y:S01]  /*1d320*/  IMAD.MOV.U32 R22, RZ, RZ, R10 ;  /* 0x000000ffff167224 */ /* 0x000fe200078e000a */
[-C--:B------:R-:W-:Y:S01]  /*1d330*/  IADD3 R15, P6, PT, R24, R7.reuse, RZ ;  /* 0x00000007180f7210 */ /* 0x080fe20007fde0ff */
[----:B------:R-:W-:Y:S01]  /*1d340*/  IMAD R23, R23, UR4, RZ ;  /* 0x0000000417177c24 */ /* 0x000fe2000f8e02ff */
[----:B------:R-:W-:Y:S01]  /*1d350*/  PRMT R13, RZ, 0x7610, R13 ;  /* 0x00007610ff0d7816 */ /* 0x000fe2000000000d */
[----:B------:R-:W1:Y:S02]  /*1d360*/  LDCU UR4, c[0x0][0x3b0] ;  /* 0x00007600ff0477ac */ /* 0x000e640008000800 */
[----:B------:R-:W-:Y:S01]  /*1d370*/  @!P1 IMAD.MOV R22, RZ, RZ, -R22 ;  /* 0x000000ffff169224 */ /* 0x000fe200078e0a16 */
[C---:B------:R-:W-:Y:S01]  /*1d380*/  IADD3 R10, P1, PT, R23.reuse, R7, RZ ;  /* 0x00000007170a7210 */ /* 0x040fe20007f3e0ff */
[----:B------:R-:W3:Y:S03]  /*1d390*/  LDCU UR12, c[0x0][0x3b0] ;  /* 0x00007600ff0c77ac */ /* 0x000ee60008000800 */
[----:B0-----:R-:W-:-:S02]  /*1d3a0*/  LEA.HI.X.SX32 R12, R23, R6, 0x1, P1 ;  /* 0x00000006170c7211 */ /* 0x001fc400008f0eff */
[----:B------:R-:W-:Y:S01]  /*1d3b0*/  PRMT R25, RZ, 0x7610, R25 ;  /* 0x00007610ff197816 */ /* 0x000fe20000000019 */
[----:B--2---:R0:W-:Y:S04]  /*1d3c0*/  STL [R1+0x8c], R4 ;  /* 0x00008c0401007387 */ /* 0x0041e80000100800 */
[----:B0-----:R-:W2:Y:S04]  /*1d3d0*/  LDL.LU R4, [R1+0x64c] ;  /* 0x00064c0001047983 */ /* 0x001ea80000300800 */
[----:B------:R0:W-:Y:S02]  /*1d3e0*/  STL [R1+0x90], R17 ;  /* 0x0000901101007387 */ /* 0x0001e40000100800 */
[----:B0-----:R-:W-:-:S02]  /*1d3f0*/  LEA.HI.X.SX32 R17, R24, R6, 0x1, P6 ;  /* 0x0000000618117211 */ /* 0x001fc400030f0eff */
[----:B------:R-:W-:Y:S01]  /*1d400*/  SEL R24, R11, R22, !P4 ;  /* 0x000000160b187207 */ /* 0x000fe20006000000 */
[----:B------:R-:W-:Y:S02]  /*1d410*/  @P0 IMAD.MOV.U32 R22, RZ, RZ, R15 ;  /* 0x000000ffff160224 */ /* 0x000fe400078e000f */
[----:B------:R-:W-:Y:S01]  /*1d420*/  @P0 IMAD.MOV.U32 R23, RZ, RZ, R17 ;  /* 0x000000ffff170224 */ /* 0x000fe200078e0011 */
[----:B------:R-:W-:Y:S04]  /*1d430*/  STL [R1+0x614], R14 ;  /* 0x0006140e01007387 */ /* 0x000fe80000100800 */
[----:B------:R-:W4:Y:S04]  /*1d440*/  LDL R85, [R1+0x1114] ;  /* 0x0011140001557983 */ /* 0x000f280000100800 */
[----:B------:R0:W-:Y:S01]  /*1d450*/  STL [R1+0x80], R3 ;  /* 0x0000800301007387 */ /* 0x0001e20000100800 */
[----:B------:R-:W-:-:S03]  /*1d460*/  ISETP.GE.AND P6, PT, R5, RZ, PT ;  /* 0x000000ff0500720c */ /* 0x000fc60003fc6270 */
[----:B------:R1:W2:Y:S04]  /*1d470*/  @P0 LDG.E.U8 R13, desc[UR18][R22.64] ;  /* 0x00000012160d0981 */ /* 0x0002a8000c1e1100 */
[----:B0-----:R-:W3:Y:S04]  /*1d480*/  LDL.LU R3, [R1+0x320] ;  /* 0x0003200001037983 */ /* 0x001ee80000300800 */
[----:B------:R-:W3:Y:S01]  /*1d490*/  LDL.LU R14, [R1+0x31c] ;  /* 0x00031c00010e7983 */ /* 0x000ee20000300800 */
[----:B-1----:R-:W-:Y:S02]  /*1d4a0*/  @P0 IMAD.MOV.U32 R22, RZ, RZ, R10 ;  /* 0x000000ffff160224 */ /* 0x002fe400078e000a */
[----:B------:R-:W-:Y:S01]  /*1d4b0*/  @P0 IMAD.MOV.U32 R23, RZ, RZ, R12 ;  /* 0x000000ffff170224 */ /* 0x000fe200078e000c */
[----:B------:R-:W-:Y:S04]  /*1d4c0*/  STL [R1+0x620], R15 ;  /* 0x0006200f01007387 */ /* 0x000fe80000100800 */
[----:B------:R-:W-:Y:S04]  /*1d4d0*/  STL [R1+0x638], R10 ;  /* 0x0006380a01007387 */ /* 0x000fe80000100800 */
[----:B------:R-:W3:Y:S04]  /*1d4e0*/  LDL R5, [R1+0x1130] ;  /* 0x0011300001057983 */ /* 0x000ee80000100800 */
[----:B------:R0:W-:Y:S04]  /*1d4f0*/  STL [R1+0x61c], R17 ;  /* 0x00061c1101007387 */ /* 0x0001e80000100800 */
[----:B------:R1:W3:Y:S04]  /*1d500*/  @P0 LDG.E.U8 R25, desc[UR18][R22.64] ;  /* 0x0000001216190981 */ /* 0x0002e8000c1e1100 */
[----:B0-----:R-:W3:Y:S04]  /*1d510*/  LDL.LU R17, [R1+0x1364] ;  /* 0x0013640001117983 */ /* 0x001ee80000300800 */
[----:B------:R-:W3:Y:S01]  /*1d520*/  LDL.LU R15, [R1+0x1360] ;  /* 0x00136000010f7983 */ /* 0x000ee20000300800 */
[----:B------:R-:W-:-:S02]  /*1d530*/  ISETP.GT.U32.AND P5, PT, R8, R16, PT ;  /* 0x000000100800720c */ /* 0x000fc40003fa4070 */
[----:B------:R-:W-:-:S11]  /*1d540*/  ISETP.GT.U32.AND P3, PT, R8, R2, PT ;  /* 0x000000020800720c */ /* 0x000fd60003f64070 */
[----:B------:R-:W-:-:S05]  /*1d550*/  @!P5 IMAD.IADD R16, R16, 0x1, -R8 ;  /* 0x000000011010d824 */ /* 0x000fca00078e0a08 */
[----:B------:R-:W-:Y:S01]  /*1d560*/  ISETP.GT.U32.AND P5, PT, R8, R16, PT ;  /* 0x000000100800720c */ /* 0x000fe20003fa4070 */
[----:B------:R-:W-:Y:S01]  /*1d570*/  IMAD R24, R24, UR5, RZ ;  /* 0x0000000518187c24 */ /* 0x000fe2000f8e02ff */
[----:B------:R-:W-:Y:S01]  /*1d580*/  STL [R1+0x634], R12 ;  /* 0x0006340c01007387 */ /* 0x000fe20000100800 */
[--C-:B------:R-:W-:Y:S01]  /*1d590*/  @!P3 IMAD.IADD R2, R2, 0x1, -R8.reuse ;  /* 0x000000010202b824 */ /* 0x100fe200078e0a08 */
[----:B------:R-:W0:Y:S09]  /*1d5a0*/  LDCU UR5, c[0x0][0x3b0] ;  /* 0x00007600ff0577ac */ /* 0x000e320008000800 */
[----:B------:R-:W-:-:S04]  /*1d5b0*/  @!P5 IMAD.IADD R16, R16, 0x1, -R8 ;  /* 0x000000011010d824 */ /* 0x000fc800078e0a08 */
[----:B-1----:R-:W-:Y:S01]  /*1d5c0*/  IMAD.MOV.U32 R22, RZ, RZ, R16 ;  /* 0x000000ffff167224 */ /* 0x002fe200078e0010 */
[C---:B------:R-:W-:Y:S02]  /*1d5d0*/  IADD3 R16, P3, PT, R24.reuse, R7, RZ ;  /* 0x0000000718107210 */ /* 0x040fe40007f7e0ff */
[----:B----4-:R-:W-:Y:S01]  /*1d5e0*/  ISETP.GE.AND P5, PT, R85, RZ, PT ;  /* 0x000000ff5500720c */ /* 0x010fe20003fa6270 */
[----:B--2---:R1:W-:Y:S04]  /*1d5f0*/  STL [R1+0x7c], R13 ;  /* 0x00007c0d01007387 */ /* 0x0043e80000100800 */
[----:B-1----:R-:W2:Y:S04]  /*1d600*/  LDL.LU R13, [R1+0x135c] ;  /* 0x00135c00010d7983 */ /* 0x002ea80000300800 */
[----:B------:R-:W4:Y:S04]  /*1d610*/  LDL.LU R12, [R1+0x1358] ;  /* 0x00135800010c7983 */ /* 0x000f280000300800 */
[----:B------:R-:W4:Y:S04]  /*1d620*/  LDL.LU R10, [R1+0x1354] ;  /* 0x00135400010a7983 */ /* 0x000f280000300800 */
[----:B------:R-:W4:Y:S04]  /*1d630*/  LDL.LU R85, [R1+0x318] ;  /* 0x0003180001557983 */ /* 0x000f280000300800 */
[----:B------:R-:W-:Y:S04]  /*1d640*/  STL [R1+0x640], R16 ;  /* 0x0006401001007387 */ /* 0x000fe80000100800 */
[----:B---3--:R1:W-:Y:S02]  /*1d650*/  STL [R1+0x78], R25 ;  /* 0x0000781901007387 */ /* 0x0083e40000100800 */
[----:B-1----:R-:W-:Y:S01]  /*1d660*/  LEA.HI.X.SX32 R25, R24, R6, 0x1, P3 ;  /* 0x0000000618197211 */ /* 0x002fe200018f0eff */
[----:B------:R-:W-:Y:S01]  /*1d670*/  @P0 IMAD.MOV.U32 R24, RZ, RZ, R16 ;  /* 0x000000ffff180224 */ /* 0x000fe200078e0010 */
[----:B------:R-:W-:-:S06]  /*1d680*/  PRMT R15, RZ, 0x7610, R15 ;  /* 0x00007610ff0f7816 */ /* 0x000fcc000000000f */
[----:B------:R1:W3:Y:S01]  /*1d690*/  @P0 LDG.E.U8 R15, desc[UR18][R24.64] ;  /* 0x00000012180f0981 */ /* 0x0002e2000c1e1100 */
[----:B------:R-:W-:-:S05]  /*1d6a0*/  @!P6 IMAD.MOV R22, RZ, RZ, -R22 ;  /* 0x000000ffff16e224 */ /* 0x000fca00078e0a16 */
[----:B------:R-:W-:Y:S01]  /*1d6b0*/  SEL R23, R11, R22, !P4 ;  /* 0x000000160b177207 */ /* 0x000fe20006000000 */
[----:B------:R-:W-:Y:S01]  /*1d6c0*/  IMAD.MOV.U32 R22, RZ, RZ, R2 ;  /* 0x000000ffff167224 */ /* 0x000fe200078e0002 */
[----:B------:R-:W-:Y:S01]  /*1d6d0*/  ISETP.GT.U32.AND P6, PT, R8, R3, PT ;  /* 0x000000030800720c */ /* 0x000fe20003fc4070 */
[----:B------:R-:W4:Y:S02]  /*1d6e0*/  LDL.LU R2, [R1+0x1350] ;  /* 0x0013500001027983 */ /* 0x000f240000300800 */
[----:B------:R-:W-:Y:S02]  /*1d6f0*/  @!P5 IMAD.MOV R22, RZ, RZ, -R22 ;  /* 0x000000ffff16d224 */ /* 0x000fe400078e0a16 */
[----:B------:R-:W-:Y:S01]  /*1d700*/  IMAD R23, R23, UR13, RZ ;  /* 0x0000000d17177c24 */ /* 0x000fe2000f8e02ff */
[----:B------:R-:W-:Y:S01]  /*1d710*/  STL [R1+0x63c], R25 ;  /* 0x00063c1901007387 */ /* 0x000fe20000100800 */
[----:B--2---:R-:W-:-:S06]  /*1d720*/  PRMT R13, RZ, 0x7610, R13 ;  /* 0x00007610ff0d7816 */ /* 0x004fcc000000000d */
[----:B------:R-:W-:Y:S01]  /*1d730*/  @!P6 IMAD.IADD R3, R3, 0x1, -R8 ;  /* 0x000000010303e824 */ /* 0x000fe200078e0a08 */
[----:B------:R-:W-:Y:S01]  /*1d740*/  SEL R22, R11, R22, !P4 ;  /* 0x000000160b167207 */ /* 0x000fe20006000000 */
[----:B------:R-:W2:Y:S01]  /*1d750*/  LDCU UR13, c[0x0][0x3b0] ;  /* 0x00007600ff0d77ac */ /* 0x000ea20008000800 */
[----:B------:R-:W-:-:S03]  /*1d760*/  IADD3 R16, P5, PT, R23, R7, RZ ;  /* 0x0000000717107210 */ /* 0x000fc60007fbe0ff */
[----:B-1----:R-:W-:Y:S01]  /*1d770*/  IMAD R24, R22, UR4, RZ ;  /* 0x0000000416187c24 */ /* 0x002fe2000f8e02ff */
[----:B------:R-:W-:Y:S01]  /*1d780*/  LEA.HI.X.SX32 R23, R23, R6, 0x1, P5 ;  /* 0x0000000617177211 */ /* 0x000fe200028f0eff */
[----:B------:R-:W-:Y:S01]  /*1d790*/  @P0 IMAD.MOV.U32 R22, RZ, RZ, R16 ;  /* 0x000000ffff160224 */ /* 0x000fe200078e0010 */
[----:B------:R-:W-:Y:S01]  /*1d7a0*/  ISETP.GE.AND P6, PT, R5, RZ, PT ;  /* 0x000000ff0500720c */ /* 0x000fe20003fc6270 */
[----:B------:R-:W1:Y:S03]  /*1d7b0*/  LDCU UR4, c[0x0][0x3b0] ;  /* 0x00007600ff0477ac */ /* 0x000e660008000800 */
[----:B------:R0:W2:Y:S04]  /*1d7c0*/  @P0 LDG.E.U8 R13, desc[UR18][R22.64] ;  /* 0x00000012160d0981 */ /* 0x0000a8000c1e1100 */
[----:B---3--:R3:W-:Y:S04]  /*1d7d0*/  STL [R1+0x74], R15 ;  /* 0x0000740f01007387 */ /* 0x0087e80000100800 */
[----:B---3--:R-:W3:Y:S04]  /*1d7e0*/  LDL.LU R15, [R1+0x314] ;  /* 0x00031400010f7983 */ /* 0x008ee80000300800 */
[----:B------:R-:W3:Y:S04]  /*1d7f0*/  LDL R25, [R1+0x1110] ;  /* 0x0011100001197983 */ /* 0x000ee80000100800 */
[----:B------:R-:W-:Y:S04]  /*1d800*/  STL [R1+0x648], R16 ;  /* 0x0006481001007387 */ /* 0x000fe80000100800 */
[----:B------:R-:W3:Y:S04]  /*1d810*/  LDL.LU R5, [R1+0x310] ;  /* 0x0003100001057983 */ /* 0x000ee80000300800 */
[----:B------:R0:W-:Y:S04]  /*1d820*/  STL [R1+0x644], R23 ;  /* 0x0006441701007387 */ /* 0x0001e80000100800 */
[----:B0-----:R-:W3:Y:S01]  /*1d830*/  LDL R23, [R1+0x10fc] ;  /* 0x0010fc0001177983 */ /* 0x001ee20000100800 */
[----:B------:R-:W-:-:S13]  /*1d840*/  ISETP.GT.U32.AND P1, PT, R8, R4, PT ;  /* 0x000000040800720c */ /* 0x000fda0003f24070 */
[----:B------:R-:W-:-:S05]  /*1d850*/  @!P1 IMAD.IADD R4, R4, 0x1, -R8 ;  /* 0x0000000104049824 */ /* 0x000fca00078e0a08 */
[----:B------:R-:W-:-:S13]  /*1d860*/  ISETP.GT.U32.AND P1, PT, R8, R4, PT ;  /* 0x000000040800720c */ /* 0x000fda0003f24070 */
[----:B------:R-:W-:-:S04]  /*1d870*/  @!P1 IMAD.IADD R4, R4, 0x1, -R8 ;  /* 0x0000000104049824 */ /* 0x000fc800078e0a08 */
[----:B------:R-:W-:Y:S02]  /*1d880*/  IMAD.MOV.U32 R22, RZ, RZ, R4 ;  /* 0x000000ffff167224 */ /* 0x000fe400078e0004 */
[----:B------:R-:W3:Y:S02]  /*1d890*/  LDL R4, [R1+0x111c] ;  /* 0x00111c0001047983 */ /* 0x000ee40000100800 */
[----:B------:R-:W-:Y:S01]  /*1d8a0*/  @!P6 IMAD.MOV R22, RZ, RZ, -R22 ;  /* 0x000000ffff16e224 */ /* 0x000fe200078e0a16 */
[----:B----4-:R-:W-:Y:S01]  /*1d8b0*/  PRMT R2, RZ, 0x7610, R2 ;  /* 0x00007610ff027816 */ /* 0x010fe20000000002 */
[----:B--2---:R0:W-:Y:S02]  /*1d8c0*/  STL [R1+0x70], R13 ;  /* 0x0000700d01007387 */ /* 0x0041e40000100800 */
[----:B0-----:R-:W-:-:S04]  /*1d8d0*/  IADD3 R13, P1, PT, R24, R7, RZ ;  /* 0x00000007180d7210 */ /* 0x001fc80007f3e0ff */
[----:B------:R-:W-:Y:S02]  /*1d8e0*/  LEA.HI.X.SX32 R16, R24, R6, 0x1, P1 ;  /* 0x0000000618107211 */ /* 0x000fe400008f0eff */
[----:B------:R-:W-:Y:S01]  /*1d8f0*/  SEL R24, R11, R22, !P4 ;  /* 0x000000160b187207 */ /* 0x000fe20006000000 */
[----:B------:R-:W-:Y:S01]  /*1d900*/  @P0 IMAD.MOV.U32 R22, RZ, RZ, R13 ;  /* 0x000000ffff160224 */ /* 0x000fe200078e000d */
[----:B---3--:R-:W-:Y:S01]  /*1d910*/  ISETP.GE.AND P1, PT, R23, RZ, PT ;  /* 0x000000ff1700720c */ /* 0x008fe20003f26270 */
[----:B------:R-:W-:-:S05]  /*1d920*/  @P0 IMAD.MOV.U32 R23, RZ, RZ, R16 ;  /* 0x000000ffff170224 */ /* 0x000fca00078e0010 */
[----:B------:R0:W2:Y:S01]  /*1d930*/  @P0 LDG.E.U8 R2, desc[UR18][R22.64] ;  /* 0x0000001216020981 */ /* 0x0000a2000c1e1100 */
[----:B------:R-:W-:-:S13]  /*1d940*/  ISETP.GT.U32.AND P3, PT, R8, R14, PT ;  /* 0x0000000e0800720c */ /* 0x000fda0003f64070 */
[----:B------:R-:W-:Y:S01]  /*1d950*/  @!P3 IMAD.IADD R14, R14, 0x1, -R8 ;  /* 0x000000010e0eb824 */ /* 0x000fe200078e0a08 */
[----:B------:R-:W-:-:S04]  /*1d960*/  ISETP.GT.U32.AND P3, PT, R8, R3, PT ;  /* 0x000000030800720c */ /* 0x000fc80003f64070 */
[C---:B------:R-:W-:Y:S01]  /*1d970*/  ISETP.GT.U32.AND P5, PT, R8.reuse, R14, PT ;  /* 0x0000000e0800720c */ /* 0x040fe20003fa4070 */
[----:B------:R3:W-:Y:S01]  /*1d980*/  STL [R1+0x650], R13 ;  /* 0x0006500d01007387 */ /* 0x0007e20000100800 */
[----:B------:R-:W-:Y:S01]  /*1d990*/  ISETP.GT.U32.AND P6, PT, R8, R85, PT ;  /* 0x000000550800720c */ /* 0x000fe20003fc4070 */
[----:B------:R-:W-:Y:S01]  /*1d9a0*/  IMAD R24, R24, UR5, RZ ;  /* 0x0000000518187c24 */ /* 0x000fe2000f8e02ff */
[----:B0-----:R-:W-:Y:S01]  /*1d9b0*/  PRMT R22, RZ, 0x7610, R22 ;  /* 0x00007610ff167816 */ /* 0x001fe20000000016 */
[----:B------:R0:W-:Y:S01]  /*1d9c0*/  STL [R1+0x64c], R16 ;  /* 0x00064c1001007387 */ /* 0x0001e20000100800 */
[----:B------:R-:W4:Y:S03]  /*1d9d0*/  LDCU UR5, c[0x0][0x3b0] ;  /* 0x00007600ff0577ac */ /* 0x000f260008000800 */
[----:B---3--:R-:W3:Y:S04]  /*1d9e0*/  LDL R13, [R1+0x1150] ;  /* 0x00115000010d7983 */ /* 0x008ee80000100800 */
[--C-:B------:R-:W-:Y:S01]  /*1d9f0*/  @!P5 IMAD.IADD R14, R14, 0x1, -R8.reuse ;  /* 0x000000010e0ed824 */ /* 0x100fe200078e0a08 */
[----:B0-----:R-:W3:Y:S01]  /*1da00*/  LDL.LU R16, [R1+0x30c] ;  /* 0x00030c0001107983 */ /* 0x001ee20000300800 */
[----:B------:R-:W-:-:S02]  /*1da10*/  @!P3 IMAD.IADD R3, R3, 0x1, -R8 ;  /* 0x000000010303b824 */ /* 0x000fc400078e0a08 */
[----:B------:R-:W-:Y:S02]  /*1da20*/  @!P6 IMAD.IADD R85, R85, 0x1, -R8 ;  /* 0x000000015555e824 */ /* 0x000fe400078e0a08 */
[----:B------:R-:W-:Y:S01]  /*1da30*/  IMAD.MOV.U32 R23, RZ, RZ, R3 ;  /* 0x000000ffff177224 */ /* 0x000fe200078e0003 */
[----:B------:R-:W-:Y:S01]  /*1da40*/  ISETP.GE.AND P6, PT, R25, RZ, PT ;  /* 0x000000ff1900720c */ /* 0x000fe20003fc6270 */
[----:B--2---:R0:W-:Y:S04]  /*1da50*/  STL [R1+0x6c], R2 ;  /* 0x00006c0201007387 */ /* 0x0041e80000100800 */
[----:B------:R-:W2:Y:S01]  /*1da60*/  LDL.LU R3, [R1+0x134c] ;  /* 0x00134c0001037983 */ /* 0x000ea20000300800 */
[----:B0-----:R-:W-:-:S04]  /*1da70*/  IADD3 R2, P5, PT, R24, R7, RZ ;  /* 0x0000000718027210 */ /* 0x001fc80007fbe0ff */
[----:B------:R-:W-:Y:S01]  /*1da80*/  LEA.HI.X.SX32 R24, R24, R6, 0x1, P5 ;  /* 0x0000000618187211 */ /* 0x000fe200028f0eff */
[----:B------:R-:W-:Y:S04]  /*1da90*/  STL [R1+0x658], R2 ;  /* 0x0006580201007387 */ /* 0x000fe80000100800 */
[----:B------:R0:W-:Y:S01]  /*1daa0*/  STL [R1+0x654], R24 ;  /* 0x0006541801007387 */ /* 0x0001e20000100800 */
[----:B------:R-:W-:Y:S02]  /*1dab0*/  @P0 IMAD.MOV.U32 R25, RZ, RZ, R24 ;  /* 0x000000ffff190224 */ /* 0x000fe400078e0018 */
[----:B0-----:R-:W-:Y:S01]  /*1dac0*/  @P0 IMAD.MOV.U32 R24, RZ, RZ, R2 ;  /* 0x000000ffff180224 */ /* 0x001fe200078e0002 */
[----:B------:R-:W-:Y:S01]  /*1dad0*/  ISETP.GT.U32.AND P5, PT, R8, R5, PT ;  /* 0x000000050800720c */ /* 0x000fe20003fa4070 */
[----:B------:R-:W-:Y:S01]  /*1dae0*/  @!P1 IMAD.MOV R23, RZ, RZ, -R23 ;  /* 0x000000ffff179224 */ /* 0x000fe200078e0a17 */
[----:B------:R-:W3:Y:S04]  /*1daf0*/  LDL.LU R2, [R1+0x308] ;  /* 0x0003080001027983 */ /* 0x000ee80000300800 */
[----:B------:R1:W3:Y:S01]  /*1db00*/  @P0 LDG.E.U8 R22, desc[UR18][R24.64] ;  /* 0x0000001218160981 */ /* 0x0002e2000c1e1100 */
[----:B------:R-:W-:-:S05]  /*1db10*/  SEL R23, R11, R23, !P4 ;  /* 0x000000170b177207 */ /* 0x000fca0006000000 */
[----:B-1----:R-:W-:Y:S02]  /*1db20*/  IMAD R24, R23, UR4, RZ ;  /* 0x0000000417187c24 */ /* 0x002fe4000f8e02ff */
[----:B------:R-:W-:Y:S01]  /*1db30*/  @!P5 IMAD.IADD R5, R5, 0x1, -R8 ;  /* 0x000000010505d824 */ /* 0x000fe200078e0a08 */
[----:B--2---:R-:W-:Y:S01]  /*1db40*/  PRMT R3, RZ, 0x7610, R3 ;  /* 0x00007610ff037816 */ /* 0x004fe20000000003 */
[----:B------:R-:W0:Y:S01]  /*1db50*/  LDCU UR4, c[0x0][0x3b0] ;  /* 0x00007600ff0477ac */ /* 0x000e220008000800 */
[----:B---3--:R1:W-:Y:S02]  /*1db60*/  STL [R1+0x68], R22 ;  /* 0x0000681601007387 */ /* 0x0083e40000100800 */
[----:B-1----:R-:W-:Y:S01]  /*1db70*/  IMAD.MOV.U32 R22, RZ, RZ, R14 ;  /* 0x000000ffff167224 */ /* 0x002fe200078e000e */
[----:B------:R-:W-:-:S03]  /*1db80*/  IADD3 R14, P5, PT, R24, R7, RZ ;  /* 0x00000007180e7210 */ /* 0x000fc60007fbe0ff */
[----:B------:R-:W-:Y:S01]  /*1db90*/  @!P6 IMAD.MOV R22, RZ, RZ, -R22 ;  /* 0x000000ffff16e224 */ /* 0x000fe200078e0a16 */
[----:B------:R-:W-:Y:S02]  /*1dba0*/  LEA.HI.X.SX32 R24, R24, R6, 0x1, P5 ;  /* 0x0000000618187211 */ /* 0x000fe400028f0eff */
[----:B------:R-:W-:Y:S02]  /*1dbb0*/  ISETP.GE.AND P6, PT, R4, RZ, PT ;  /* 0x000000ff0400720c */ /* 0x000fe40003fc6270 */
[----:B------:R-:W2:Y:S01]  /*1dbc0*/  LDL R4, [R1+0x114c] ;  /* 0x00114c0001047983 */ /* 0x000ea20000100800 */
[----:B------:R-:W-:-:S03]  /*1dbd0*/  @P0 IMAD.MOV.U32 R25, RZ, RZ, R24 ;  /* 0x000000ffff190224 */ /* 0x000fc600078e0018 */
[----:B------:R-:W-:Y:S04]  /*1dbe0*/  STL [R1+0x660], R14 ;  /* 0x0006600e01007387 */ /* 0x000fe80000100800 */
[----:B------:R1:W-:Y:S02]  /*1dbf0*/  STL [R1+0x65c], R24 ;  /* 0x00065c1801007387 */ /* 0x0003e40000100800 */
[----:B-1----:R-:W-:-:S05]  /*1dc00*/  @P0 IMAD.MOV.U32 R24, RZ, RZ, R14 ;  /* 0x000000ffff180224 */ /* 0x002fca00078e000e */
[----:B------:R1:W3:Y:S01]  /*1dc10*/  @P0 LDG.E.U8 R3, desc[UR18][R24.64] ;  /* 0x0000001218030981 */ /* 0x0002e2000c1e1100 */
[----:B------:R-:W-:Y:S02]  /*1dc20*/  ISETP.GT.U32.AND P1, PT, R8, R85, PT ;  /* 0x000000550800720c */ /* 0x000fe40003f24070 */
[----:B------:R-:W-:-:S05]  /*1dc30*/  SEL R22, R11, R22, !P4 ;  /* 0x000000160b167207 */ /* 0x000fca0006000000 */
[----:B----4-:R-:W-:Y:S01]  /*1dc40*/  IMAD R22, R22, UR5, RZ ;  /* 0x0000000516167c24 */ /* 0x010fe2000f8e02ff */
[----:B------:R-:W-:Y:S01]  /*1dc50*/  PRMT R12, RZ, 0x7610, R12 ;  /* 0x00007610ff0c7816 */ /* 0x000fe2000000000c */
[----:B------:R-:W4:Y:S04]  /*1dc60*/  LDCU UR5, c[0x0][0x3b0] ;  /* 0x00007600ff0577ac */ /* 0x000f280008000800 */
[----:B------:R-:W-:Y:S01]  /*1dc70*/  @!P1 IMAD.IADD R85, R85, 0x1, -R8 ;  /* 0x0000000155559824 */ /* 0x000fe200078e0a08 */
[----:B------:R-:W-:Y:S02]  /*1dc80*/  ISETP.GE.AND P1, PT, R13, RZ, PT ;  /* 0x000000ff0d00720c */ /* 0x000fe40003f26270 */
[----:B------:R-:W-:-:S04]  /*1dc90*/  IADD3 R13, P5, PT, R22, R7, RZ ;  /* 0x00000007160d7210 */ /* 0x000fc80007fbe0ff */
[----:B------:R-:W-:Y:S01]  /*1dca0*/  LEA.HI.X.SX32 R14, R22, R6, 0x1, P5 ;  /* 0x00000006160e7211 */ /* 0x000fe200028f0eff */
[----:B-1----:R-:W-:-:S04]  /*1dcb0*/  @P0 IMAD.MOV.U32 R24, RZ, RZ, R13 ;  /* 0x000000ffff180224 */ /* 0x002fc800078e000d */
[----:B------:R-:W-:-:S05]  /*1dcc0*/  @P0 IMAD.MOV.U32 R25, RZ, RZ, R14 ;  /* 0x000000ffff190224 */ /* 0x000fca00078e000e */
[----:B------:R1:W2:Y:S01]  /*1dcd0*/  @P0 LDG.E.U8 R12, desc[UR18][R24.64] ;  /* 0x00000012180c0981 */ /* 0x0002a2000c1e1100 */
[----:B------:R-:W-:-:S13]  /*1dce0*/  ISETP.GT.U32.AND P3, PT, R8, R15, PT ;  /* 0x0000000f0800720c */ /* 0x000fda0003f64070 */
[----:B------:R-:W-:Y:S01]  /*1dcf0*/  @!P3 IMAD.IADD R15, R15, 0x1, -R8 ;  /* 0x000000010f0fb824 */ /* 0x000fe200078e0a08 */
[----:B---3--:R3:W-:Y:S04]  /*1dd00*/  STL [R1+0x64], R3 ;  /* 0x0000640301007387 */ /* 0x0087e80000100800 */
[----:B---3--:R-:W3:Y:S01]  /*1dd10*/  LDL R3, [R1+0x1134] ;  /* 0x0011340001037983 */ /* 0x008ee20000100800 */
[----:B------:R-:W-:Y:S01]  /*1dd20*/  ISETP.GT.U32.AND P3, PT, R8, R15, PT ;  /* 0x0000000f0800720c */ /* 0x000fe20003f64070 */
[----:B------:R-:W-:-:S04]  /*1dd30*/  IMAD.MOV.U32 R23, RZ, RZ, R85 ;  /* 0x000000ffff177224 */ /* 0x000fc800078e0055 */
[----:B------:R-:W-:Y:S01]  /*1dd40*/  @!P6 IMAD.MOV R23, RZ, RZ, -R23 ;  /* 0x000000ffff17e224 */ /* 0x000fe200078e0a17 */
[----:B------:R-:W-:-:S07]  /*1dd50*/  ISETP.GT.U32.AND P6, PT, R8, R5, PT ;  /* 0x000000050800720c */ /* 0x000fce0003fc4070 */
[----:B------:R-:W-:Y:S01]  /*1dd60*/  @!P3 IMAD.IADD R15, R15, 0x1, -R8 ;  /* 0x000000010f0fb824 */ /* 0x000fe200078e0a08 */
[----:B------:R-:W-:-:S03]  /*1dd70*/  ISETP.GT.U32.AND P3, PT, R8, R16, PT ;  /* 0x000000100800720c */ /* 0x000fc60003f64070 */
[----:B------:R-:W-:Y:S01]  /*1dd80*/  IMAD.MOV.U32 R22, RZ, RZ, R15 ;  /* 0x000000ffff167224 */ /* 0x000fe200078e000f */
[----:B-1----:R-:W-:-:S03]  /*1dd90*/  SEL R24, R11, R23, !P4 ;  /* 0x000000170b187207 */ /* 0x002fc60006000000 */
[----:B------:R-:W-:Y:S01]  /*1dda0*/  @!P1 IMAD.MOV R22, RZ, RZ, -R22 ;  /* 0x000000ffff169224 */ /* 0x000fe200078e0a16 */
[----:B------:R-:W-:Y:S01]  /*1ddb0*/  STL [R1+0x678], R13 ;  /* 0x0006780d01007387 */ /* 0x000fe20000100800 */
[----:B------:R-:W-:-:S04]  /*1ddc0*/  @!P6 IMAD.IADD R5, R5, 0x1, -R8 ;  /* 0x000000010505e824 */ /* 0x000fc800078e0a08 */
[----:B------:R-:W-:Y:S01]  /*1ddd0*/  @!P3 IMAD.IADD R16, R16, 0x1, -R8 ;  /* 0x000000011010b824 */ /* 0x000fe200078e0a08 */
[----:B--2---:R-:W-:Y:S01]  /*1dde0*/  ISETP.GE.AND P3, PT, R4, RZ, PT ;  /* 0x000000ff0400720c */ /* 0x004fe20003f66270 */
[----:B------:R-:W2:Y:S01]  /*1ddf0*/  LDL.LU R85, [R1+0x2ac] ;  /* 0x0002ac0001557983 */ /* 0x000ea20000300800 */
[----:B------:R-:W-:Y:S02]  /*1de00*/  SEL R23, R11, R22, !P4 ;  /* 0x000000160b177207 */ /* 0x000fe40006000000 */
[----:B------:R-:W-:Y:S01]  /*1de10*/  ISETP.GT.U32.AND P1, PT, R8, R16, PT ;  /* 0x000000100800720c */ /* 0x000fe20003f24070 */
[----:B------:R1:W-:Y:S01]  /*1de20*/  STL [R1+0x674], R14 ;  /* 0x0006740e01007387 */ /* 0x0003e20000100800 */
[----:B------:R-:W-:Y:S01]  /*1de30*/  IMAD R24, R24, UR12, RZ ;  /* 0x0000000c18187c24 */ /* 0x000fe2000f8e02ff */
[----:B------:R-:W-:Y:S01]  /*1de40*/  PRMT R10, RZ, 0x7610, R10 ;  /* 0x00007610ff0a7816 */ /* 0x000fe2000000000a */
[----:B------:R-:W-:Y:S01]  /*1de50*/  IMAD.MOV.U32 R22, RZ, RZ, R5 ;  /* 0x000000ffff167224 */ /* 0x000fe200078e0005 */
[----:B------:R-:W-:Y:S01]  /*1de60*/  PRMT R17, RZ, 0x7610, R17 ;  /* 0x00007610ff117816 */ /* 0x000fe20000000011 */
[----:B0-----:R-:W-:Y:S01]  /*1de70*/  IMAD R23, R23, UR4, RZ ;  /* 0x0000000417177c24 */ /* 0x001fe2000f8e02ff */
[----:B------:R-:W-:Y:S01]  /*1de80*/  ISETP.GT.U32.AND P5, PT, R8, R2, PT ;  /* 0x000000020800720c */ /* 0x000fe20003fa4070 */
[----:B------:R-:W0:Y:S01]  /*1de90*/  LDCU UR4, c[0x0][0x3b0] ;  /* 0x00007600ff0477ac */ /* 0x000e220008000800 */
[----:B-1----:R-:W2:Y:S01]  /*1dea0*/  LDL R14, [R1+0x1138] ;  /* 0x00113800010e7983 */ /* 0x002ea20000100800 */
[----:B------:R-:W1:Y:S03]  /*1deb0*/  LDCU UR12, c[0x0][0x3b0] ;  /* 0x00007600ff0c77ac */ /* 0x000e660008000800 */
[----:B------:R-:W2:Y:S04]  /*1dec0*/  LDL.LU R4, [R1+0x1cc] ;  /* 0x0001cc0001047983 */ /* 0x000ea80000300800 */
[----:B------:R-:W2:Y:S04]  /*1ded0*/  LDL.LU R5, [R1+0x1ac] ;  /* 0x0001ac0001057983 */ /* 0x000ea80000300800 */
[----:B------:R0:W-:Y:S01]  /*1dee0*/  STL [R1+0x60], R12 ;  /* 0x0000600c01007387 */ /* 0x0001e20000100800 */
[----:B------:R-:W-:Y:S01]  /*1def0*/  @!P3 IMAD.MOV R22, RZ, RZ, -R22 ;  /* 0x000000ffff16b224 */ /* 0x000fe200078e0a16 */
[-C--:B------:R-:W-:Y:S01]  /*1df00*/  IADD3 R25, P3, PT, R23, R7.reuse, RZ ;  /* 0x0000000717197210 */ /* 0x080fe20007f7e0ff */
[----:B------:R-:W-:Y:S01]  /*1df10*/  @!P1 IMAD.IADD R16, R16, 0x1, -R8 ;  /* 0x0000000110109824 */ /* 0x000fe200078e0a08 */
[----:B0-----:R-:W-:-:S04]  /*1df20*/  IADD3 R12, P6, PT, R24, R7, RZ ;  /* 0x00000007180c7210 */ /* 0x001fc80007fde0ff */
[----:B------:R-:W-:Y:S02]  /*1df30*/  LEA.HI.X.SX32 R13, R24, R6, 0x1, P6 ;  /* 0x00000006180d7211 */ /* 0x000fe400030f0eff */
[----:B------:R-:W-:Y:S01]  /*1df40*/  SEL R24, R11, R22, !P4 ;  /* 0x000000160b187207 */ /* 0x000fe20006000000 */
[----:B------:R-:W-:Y:S01]  /*1df50*/  @P0 IMAD.MOV.U32 R22, RZ, RZ, R12 ;  /* 0x000000ffff160224 */ /* 0x000fe200078e000c */
[----:B------:R-:W-:Y:S04]  /*1df60*/  STL [R1+0x680], R12 ;  /* 0x0006800c01007387 */ /* 0x000fe80000100800 */
[----:B------:R-:W-:Y:S04]  /*1df70*/  STL [R1+0x688], R25 ;  /* 0x0006881901007387 */ /* 0x000fe80000100800 */
[----:B------:R-:W2:Y:S04]  /*1df80*/  LDL R15, [R1+0x1148] ;  /* 0x00114800010f7983 */ /* 0x000ea80000100800 */
[----:B------:R0:W-:Y:S01]  /*1df90*/  STL [R1+0x67c], R13 ;  /* 0x00067c0d01007387 */ /* 0x0001e20000100800 */
[----:B---3--:R-:W-:-:S02]  /*1dfa0*/  ISETP.GE.AND P1, PT, R3, RZ, PT ;  /* 0x000000ff0300720c */ /* 0x008fc40003f26270 */
[----:B------:R-:W-:Y:S01]  /*1dfb0*/  LEA.HI.X.SX32 R3, R23, R6, 0x1, P3 ;  /* 0x0000000617037211 */ /* 0x000fe200018f0eff */
[----:B------:R-:W-:Y:S02]  /*1dfc0*/  @P0 IMAD.MOV.U32 R23, RZ, RZ, R13 ;  /* 0x000000ffff170224 */ /* 0x000fe400078e000d */
[----:B0-----:R-:W3:Y:S04]  /*1dfd0*/  LDL.LU R13, [R1+0x1348] ;  /* 0x00134800010d7983 */ /* 0x001ee80000300800 */
[----:B------:R0:W3:Y:S01]  /*1dfe0*/  @P0 LDG.E.U8 R10, desc[UR18][R22.64] ;  /* 0x00000012160a0981 */ /* 0x0000e2000c1e1100 */
[----:B------:R-:W-:Y:S02]  /*1dff0*/  @!P5 IMAD.IADD R2, R2, 0x1, -R8 ;  /* 0x000000010202d824 */ /* 0x000fe400078e0a08 */
[----:B----4-:R-:W-:Y:S01]  /*1e000*/  IMAD R24, R24, UR5, RZ ;  /* 0x0000000518187c24 */ /* 0x010fe2000f8e02ff */
[----:B------:R-:W4:Y:S01]  /*1e010*/  LDL.LU R12, [R1+0x1344] ;  /* 0x00134400010c7983 */ /* 0x000f220000300800 */
[----:B------:R-:W1:Y:S01]  /*1e020*/  LDCU UR5, c[0x0][0x3b0] ;  /* 0x00007600ff0577ac */ /* 0x000e620008000800 */
[----:B0-----:R-:W-:-:S02]  /*1e030*/  @P0 IMAD.MOV.U32 R22, RZ, RZ, R25 ;  /* 0x000000ffff160224 */ /* 0x001fc400078e0019 */
[----:B------:R-:W-:-:S05]  /*1e040*/  @P0 IMAD.MOV.U32 R23, RZ, RZ, R3 ;  /* 0x000000ffff170224 */ /* 0x000fca00078e0003 */
[----:B------:R0:W4:Y:S01]  /*1e050*/  @P0 LDG.E.U8 R17, desc[UR18][R22.64] ;  /* 0x0000001216110981 */ /* 0x000122000c1e1100 */
[----:B------:R-:W-:-:S03]  /*1e060*/  ISETP.GT.U32.AND P5, PT, R8, R2, PT ;  /* 0x000000020800720c */ /* 0x000fc60003fa4070 */
[----:B------:R-:W-:Y:S01]  /*1e070*/  STL [R1+0x684], R3 ;  /* 0x0006840301007387 */ /* 0x000fe20000100800 */
[----:B0-----:R-:W-:-:S09]  /*1e080*/  IMAD.MOV.U32 R22, RZ, RZ, R16 ;  /* 0x000000ffff167224 */ /* 0x001fd200078e0010 */
[----:B------:R-:W-:Y:S01]  /*1e090*/  @!P5 IMAD.IADD R2, R2, 0x1, -R8 ;  /* 0x000000010202d824 */ /* 0x000fe200078e0a08 */
[----:B------:R-:W-:Y:S02]  /*1e0a0*/  IADD3 R16, P5, PT, R24, R7, RZ ;  /* 0x0000000718107210 */ /* 0x000fe40007fbe0ff */
[----:B--2---:R-:W-:Y:S01]  /*1e0b0*/  ISETP.GE.AND P3, PT, R14, RZ, PT ;  /* 0x000000ff0e00720c */ /* 0x004fe20003f66270 */
[----:B---3--:R0:W-:Y:S01]  /*1e0c0*/  STL [R1+0x5c], R10 ;  /* 0x00005c0a01007387 */ /* 0x0081e20000100800 */
[----:B------:R-:W-:-:S03]  /*1e0d0*/  PRMT R13, RZ, 0x7610, R13 ;  /* 0x00007610ff0d7816 */ /* 0x000fc6000000000d */
[----:B0-----:R-:W2:Y:S04]  /*1e0e0*/  LDL.LU R10, [R1+0x1340] ;  /* 0x00134000010a7983 */ /* 0x001ea80000300800 */
[----:B------:R-:W3:Y:S04]  /*1e0f0*/  LDL.LU R3, [R1+0x133c] ;  /* 0x00133c0001037983 */ /* 0x000ee80000300800 */
[----:B------:R-:W3:Y:S04]  /*1e100*/  LDL.LU R14, [R1+0x1a8] ;  /* 0x0001a800010e7983 */ /* 0x000ee80000300800 */
[----:B------:R-:W-:Y:S04]  /*1e110*/  STL [R1+0x690], R16 ;  /* 0x0006901001007387 */ /* 0x000fe80000100800 */
[----:B----4-:R0:W-:Y:S02]  /*1e120*/  STL [R1+0x58], R17 ;  /* 0x0000581101007387 */ /* 0x0101e40000100800 */
[----:B0-----:R-:W-:Y:S01]  /*1e130*/  LEA.HI.X.SX32 R17, R24, R6, 0x1, P5 ;  /* 0x0000000618117211 */ /* 0x001fe200028f0eff */
[----:B------:R-:W-:-:S04]  /*1e140*/  @P0 IMAD.MOV.U32 R24, RZ, RZ, R16 ;  /* 0x000000ffff180224 */ /* 0x000fc800078e0010 */
[----:B------:R-:W-:-:S05]  /*1e150*/  @P0 IMAD.MOV.U32 R25, RZ, RZ, R17 ;  /* 0x000000ffff190224 */ /* 0x000fca00078e0011 */
[----:B------:R0:W4:Y:S01]  /*1e160*/  @P0 LDG.E.U8 R13, desc[UR18][R24.64] ;  /* 0x00000012180d0981 */ /* 0x000122000c1e1100 */
[----:B------:R-:W-:Y:S01]  /*1e170*/  @!P1 IMAD.MOV R22, RZ, RZ, -R22 ;  /* 0x000000ffff169224 */ /* 0x000fe200078e0a16 */
[----:B------:R-:W-:-:S04]  /*1e180*/  ISETP.GT.U32.AND P1, PT, R8, R4, PT ;  /* 0x000000040800720c */ /* 0x000fc80003f24070 */
[----:B------:R-:W-:Y:S01]  /*1e190*/  SEL R23, R11, R22, !P4 ;  /* 0x000000160b177207 */ /* 0x000fe20006000000 */
[----:B------:R-:W-:Y:S02]  /*1e1a0*/  IMAD.MOV.U32 R22, RZ, RZ, R2 ;  /* 0x000000ffff167224 */ /* 0x000fe400078e0002 */
[----:B------:R-:W4:Y:S02]  /*1e1b0*/  LDL.LU R2, [R1+0x1338] ;  /* 0x0013380001027983 */ /* 0x000f240000300800 */
[----:B------:R-:W-:Y:S01]  /*1e1c0*/  IMAD R23, R23, UR13, RZ ;  /* 0x0000000d17177c24 */ /* 0x000fe2000f8e02ff */
[----:B--2---:R-:W-:Y:S01]  /*1e1d0*/  PRMT R10, RZ, 0x7610, R10 ;  /* 0x00007610ff0a7816 */ /* 0x004fe2000000000a */
[----:B------:R2:W-:Y:S01]  /*1e1e0*/  STL [R1+0x68c], R17 ;  /* 0x00068c1101007387 */ /* 0x0005e20000100800 */
[----:B------:R-:W-:Y:S01]  /*1e1f0*/  @!P3 IMAD.MOV R22, RZ, RZ, -R22 ;  /* 0x000000ffff16b224 */ /* 0x000fe200078e0a16 */
[----:B------:R-:W-:Y:S01]  /*1e200*/  ISETP.GT.U32.AND P6, PT, R8, R85, PT ;  /* 0x000000550800720c */ /* 0x000fe20003fc4070 */
[----:B------:R-:W-:Y:S01]  /*1e210*/  @!P1 IMAD.IADD R4, R4, 0x1, -R8 ;  /* 0x0000000104049824 */ /* 0x000fe200078e0a08 */
[----:B------:R-:W4:Y:S01]  /*1e220*/  LDL R16, [R1+0x112c] ;  /* 0x00112c0001107983 */ /* 0x000f220000100800 */
[----:B------:R-:W-:Y:S01]  /*1e230*/  ISETP.GE.AND P1, PT, R15, RZ, PT ;  /* 0x000000ff0f00720c */ /* 0x000fe20003f26270 */
[----:B------:R-:W1:Y:S02]  /*1e240*/  LDCU UR13, c[0x0][0x3b0] ;  /* 0x00007600ff0d77ac */ /* 0x000e640008000800 */
[----:B--2---:R-:W2:Y:S01]  /*1e250*/  LDL.LU R17, [R1+0x1a4] ;  /* 0x0001a40001117983 */ /* 0x004ea20000300800 */
[----:B------:R-:W-:-:S05]  /*1e260*/  SEL R22, R11, R22, !P4 ;  /* 0x000000160b167207 */ /* 0x000fca0006000000 */
[----:B0-----:R-:W-:Y:S01]  /*1e270*/  IMAD R24, R22, UR4, RZ ;  /* 0x0000000416187c24 */ /* 0x001fe2000f8e02ff */
[----:B---3--:R-:W-:Y:S01]  /*1e280*/  PRMT R3, RZ, 0x7610, R3 ;  /* 0x00007610ff037816 */ /* 0x008fe20000000003 */
[----:B------:R-:W-:Y:S01]  /*1e290*/  @!P6 IMAD.IADD R85, R85, 0x1, -R8 ;  /* 0x000000015555e824 */ /* 0x000fe200078e0a08 */
[C---:B------:R-:W-:Y:S01]  /*1e2a0*/  ISETP.GT.U32.AND P5, PT, R8.reuse, R5, PT ;  /* 0x000000050800720c */ /* 0x040fe20003fa4070 */
[----:B------:R-:W0:Y:S01]  /*1e2b0*/  LDCU UR4, c[0x0][0x3b0] ;  /* 0x00007600ff0477ac */ /* 0x000e220008000800 */
[----:B----4-:R3:W-:Y:S02]  /*1e2c0*/  STL [R1+0x54], R13 ;  /* 0x0000540d01007387 */ /* 0x0107e40000100800 */
[----:B------:R-:W-:Y:S02]  /*1e2d0*/  ISETP.GT.U32.AND P6, PT, R8, R85, PT ;  /* 0x000000550800720c */ /* 0x000fe40003fc4070 */
[----:B------:R-:W4:Y:S01]  /*1e2e0*/  LDL R25, [R1+0x1174] ;  /* 0x0011740001197983 */ /* 0x000f220000100800 */
[----:B---3--:R-:W-:-:S04]  /*1e2f0*/  IADD3 R13, P3, PT, R23, R7, RZ ;  /* 0x00000007170d7210 */ /* 0x008fc80007f7e0ff */
[----:B------:R-:W-:Y:S01]  /*1e300*/  LEA.HI.X.SX32 R15, R23, R6, 0x1, P3 ;  /* 0x00000006170f7211 */ /* 0x000fe200018f0eff */
[----:B------:R-:W-:-:S04]  /*1e310*/  @P0 IMAD.MOV.U32 R22, RZ, RZ, R13 ;  /* 0x000000ffff160224 */ /* 0x000fc800078e000d */
[----:B------:R-:W-:-:S05]  /*1e320*/  @P0 IMAD.MOV.U32 R23, RZ, RZ, R15 ;  /* 0x000000ffff170224 */ /* 0x000fca00078e000f */
[----:B------:R3:W2:Y:S01]  /*1e330*/  @P0 LDG.E.U8 R10, desc[UR18][R22.64] ;  /* 0x00000012160a0981 */ /* 0x0006a2000c1e1100 */
[----:B------:R-:W-:-:S03]  /*1e340*/  @!P6 IMAD.IADD R85, R85, 0x1, -R8 ;  /* 0x000000015555e824 */ /* 0x000fc600078e0a08 */
[----:B------:R0:W-:Y:S04]  /*1e350*/  STL [R1+0x698], R13 ;  /* 0x0006980d01007387 */ /* 0x0001e80000100800 */
[----:B------:R-:W-:Y:S01]  /*1e360*/  STL [R1+0x694], R15 ;  /* 0x0006940f01007387 */ /* 0x000fe20000100800 */
[----:B---3--:R-:W-:-:S03]  /*1e370*/  IMAD.MOV.U32 R22, RZ, RZ, R85 ;  /* 0x000000ffff167224 */ /* 0x008fc600078e0055 */
[----:B0-----:R-:W3:Y:S04]  /*1e380*/  LDL.LU R13, [R1+0x1a0] ;  /* 0x0001a000010d7983 */ /* 0x001ee80000300800 */
[----:B------:R-:W3:Y:S01]  /*1e390*/  LDL R85, [R1+0x1170] ;  /* 0x0011700001557983 */ /* 0x000ee20000100800 */
[----:B------:R-:W-:-:S03]  /*1e3a0*/  @!P1 IMAD.MOV R22, RZ, RZ, -R22 ;  /* 0x000000ffff169224 */ /* 0x000fc600078e0a16 */
[----:B--2---:R0:W-:Y:S02]  /*1e3b0*/  STL [R1+0x50], R10 ;  /* 0x0000500a01007387 */ /* 0x0041e40000100800 */
[----:B0-----:R-:W-:-:S04]  /*1e3c0*/  IADD3 R10, P6, PT, R24, R7, RZ ;  /* 0x00000007180a7210 */ /* 0x001fc80007fde0ff */
[----:B------:R-:W-:Y:S02]  /*1e3d0*/  LEA.HI.X.SX32 R15, R24, R6, 0x1, P6 ;  /* 0x00000006180f7211 */ /* 0x000fe400030f0eff */
[----:B------:R-:W-:Y:S01]  /*1e3e0*/  SEL R24, R11, R22, !P4 ;  /* 0x000000160b187207 */ /* 0x000fe20006000000 */
[----:B------:R-:W-:Y:S02]  /*1e3f0*/  @P0 IMAD.MOV.U32 R22, RZ, RZ, R10 ;  /* 0x000000ffff160224 */ /* 0x000fe400078e000a */
[----:B------:R-:W-:-:S05]  /*1e400*/  @P0 IMAD.MOV.U32 R23, RZ, RZ, R15 ;  /* 0x000000ffff170224 */ /* 0x000fca00078e000f */
[----:B------:R0:W2:Y:S01]  /*1e410*/  @P0 LDG.E.U8 R3, desc[UR18][R22.64] ;  /* 0x0000001216030981 */ /* 0x0000a2000c1e1100 */
[----:B------:R-:W-:Y:S01]  /*1e420*/  @!P5 IMAD.IADD R5, R5, 0x1, -R8 ;  /* 0x000000010505d824 */ /* 0x000fe200078e0a08 */
[----:B------:R-:W-:-:S04]  /*1e430*/  ISETP.GT.U32.AND P5, PT, R8, R4, PT ;  /* 0x000000040800720c */ /* 0x000fc80003fa4070 */
[----:B------:R-:W-:Y:S01]  /*1e440*/  ISETP.GT.U32.AND P3, PT, R8, R5, PT ;  /* 0x000000050800720c */ /* 0x000fe20003f64070 */
[----:B-1----:R-:W-:Y:S01]  /*1e450*/  IMAD R24, R24, UR5, RZ ;  /* 0x0000000518187c24 */ /* 0x002fe2000f8e02ff */
[----:B------:R-:W-:Y:S01]  /*1e460*/  ISETP.GT.U32.AND P1, PT, R8, R14, PT ;  /* 0x0000000e0800720c */ /* 0x000fe20003f24070 */
[----:B------:R1:W-:Y:S01]  /*1e470*/  STL [R1+0x6a0], R10 ;  /* 0x0006a00a01007387 */ /* 0x0003e20000100800 */
[----:B------:R-:W-:Y:S01]  /*1e480*/  ISETP.GE.AND P6, PT, R16, RZ, PT ;  /* 0x000000ff1000720c */ /* 0x000fe20003fc6270 */
[----:B------:R-:W2:Y:S02]  /*1e490*/  LDCU UR5, c[0x0][0x3b0] ;  /* 0x00007600ff0577ac */ /* 0x000ea40008000800 */
[----:B------:R3:W-:Y:S02]  /*1e4a0*/  STL [R1+0x69c], R15 ;  /* 0x00069c0f01007387 */ /* 0x0007e40000100800 */
[----:B------:R-:W-:-:S04]  /*1e4b0*/  @!P5 IMAD.IADD R4, R4, 0x1, -R8 ;  /* 0x000000010404d824 */ /* 0x000fc800078e0a08 */
[----:B------:R-:W-:Y:S01]  /*1e4c0*/  @!P3 IMAD.IADD R5, R5, 0x1, -R8 ;  /* 0x000000010505b824 */ /* 0x000fe200078e0a08 */
[C---:B-1----:R-:W-:Y:S01]  /*1e4d0*/  IADD3 R10, P3, PT, R24.reuse, R7, RZ ;  /* 0x00000007180a7210 */ /* 0x042fe20007f7e0ff */
[----:B0-----:R-:W-:Y:S01]  /*1e4e0*/  IMAD.MOV.U32 R23, RZ, RZ, R4 ;  /* 0x000000ffff177224 */ /* 0x001fe200078e0004 */
[----:B---3--:R-:W3:Y:S02]  /*1e4f0*/  LDL R15, [R1+0x1158] ;  /* 0x00115800010f7983 */ /* 0x008ee40000100800 */
[----:B------:R-:W-:Y:S01]  /*1e500*/  LEA.HI.X.SX32 R24, R24, R6, 0x1, P3 ;  /* 0x0000000618187211 */ /* 0x000fe200018f0eff */
[----:B------:R-:W-:Y:S01]  /*1e510*/  @!P1 IMAD.IADD R14, R14, 0x1, -R8 ;  /* 0x000000010e0e9824 */ /* 0x000fe200078e0a08 */
[----:B------:R-:W3:Y:S01]  /*1e520*/  LDL.LU R16, [R1+0x19c] ;  /* 0x00019c0001107983 */ /* 0x000ee20000300800 */
[----:B----4-:R-:W-:Y:S02]  /*1e530*/  ISETP.GE.AND P1, PT, R25, RZ, PT ;  /* 0x000000ff1900720c */ /* 0x010fe40003f26270 */
[----:B------:R-:W-:Y:S01]  /*1e540*/  @P0 IMAD.MOV.U32 R25, RZ, RZ, R24 ;  /* 0x000000ffff190224 */ /* 0x000fe200078e0018 */
[----:B------:R-:W-:Y:S01]  /*1e550*/  PRMT R22, RZ, 0x7610, R22 ;  /* 0x00007610ff167816 */ /* 0x000fe20000000016 */
[----:B--2---:R-:W-:Y:S04]  /*1e560*/  STL [R1+0x12cc], R3 ;  /* 0x0012cc0301007387 */ /* 0x004fe80000100800 */
[----:B------:R-:W2:Y:S04]  /*1e570*/  LDL.LU R4, [R1+0x1334] ;  /* 0x0013340001047983 */ /* 0x000ea80000300800 */
[----:B------:R-:W-:Y:S04]  /*1e580*/  STL [R1+0x6b8], R10 ;  /* 0x0006b80a01007387 */ /* 0x000fe80000100800 */
[----:B------:R0:W-:Y:S02]  /*1e590*/  STL [R1+0x6b4], R24 ;  /* 0x0006b41801007387 */ /* 0x0001e40000100800 */
[----:B0-----:R-:W-:-:S02]  /*1e5a0*/  @P0 IMAD.MOV.U32 R24, RZ, RZ, R10 ;  /* 0x000000ffff180224 */ /* 0x001fc400078e000a */
[----:B------:R-:W-:Y:S01]  /*1e5b0*/  @!P6 IMAD.MOV R23, RZ, RZ, -R23 ;  /* 0x000000ffff17e224 */ /* 0x000fe200078e0a17 */
[C---:B------:R-:W-:Y:S01]  /*1e5c0*/  ISETP.GT.U32.AND P3, PT, R8.reuse, R14, PT ;  /* 0x0000000e0800720c */ /* 0x040fe20003f64070 */
[----:B------:R-:W4:Y:S04]  /*1e5d0*/  LDL.LU R10, [R1+0x194] ;  /* 0x00019400010a7983 */ /* 0x000f280000300800 */
[----:B------:R0:W2:Y:S01]  /*1e5e0*/  @P0 LDG.E.U8 R22, desc[UR18][R24.64] ;  /* 0x0000001218160981 */ /* 0x0000a2000c1e1100 */
[----:B------:R-:W-:Y:S02]  /*1e5f0*/  ISETP.GT.U32.AND P6, PT, R8, R13, PT ;  /* 0x0000000d0800720c */ /* 0x000fe40003fc4070 */
[----:B------:R-:W-:-:S05]  /*1e600*/  SEL R23, R11, R23, !P4 ;  /* 0x000000170b177207 */ /* 0x000fca0006000000 */
[----:B0-----:R-:W-:Y:S01]  /*1e610*/  IMAD R24, R23, UR4, RZ ;  /* 0x0000000417187c24 */ /* 0x001fe2000f8e02ff */
[----:B------:R-:W-:Y:S01]  /*1e620*/  PRMT R2, RZ, 0x7610, R2 ;  /* 0x00007610ff027816 */ /* 0x000fe20000000002 */
[----:B------:R-:W-:-:S04]  /*1e630*/  @!P3 IMAD.IADD R14, R14, 0x1, -R8 ;  /* 0x000000010e0eb824 */ /* 0x000fc800078e0a08 */
[----:B------:R-:W-:Y:S01]  /*1e640*/  @!P6 IMAD.IADD R13, R13, 0x1, -R8 ;  /* 0x000000010d0de824 */ /* 0x000fe200078e0a08 */
[----:B---3--:R-:W-:Y:S01]  /*1e650*/  ISETP.GE.AND P3, PT, R15, RZ, PT ;  /* 0x000000ff0f00720c */ /* 0x008fe20003f66270 */
[----:B--2---:R0:W-:Y:S01]  /*1e660*/  STL [R1+0x48], R22 ;  /* 0x0000481601007387 */ /* 0x0041e20000100800 */
[----:B------:R-:W-:Y:S01]  /*1e670*/  ISETP.GT.U32.AND P5, PT, R8, R17, PT ;  /* 0x000000110800720c */ /* 0x000fe20003fa4070 */
[----:B------:R-:W1:Y:S01]  /*1e680*/  LDCU UR4, c[0x0][0x3b0] ;  /* 0x00007600ff0477ac */ /* 0x000e620008000800 */
[----:B0-----:R-:W-:Y:S01]  /*1e690*/  IMAD.MOV.U32 R22, RZ, RZ, R5 ;  /* 0x000000ffff167224 */ /* 0x001fe200078e0005 */
[----:B------:R-:W-:-:S04]  /*1e6a0*/  IADD3 R5, P6, PT, R24, R7, RZ ;  /* 0x0000000718057210 */ /* 0x000fc80007fde0ff */
[----:B------:R-:W-:Y:S01]  /*1e6b0*/  LEA.HI.X.SX32 R15, R24, R6, 0x1, P6 ;  /* 0x00000006180f7211 */ /* 0x000fe200030f0eff */
[----:B------:R-:W-:-:S04]  /*1e6c0*/  @P0 IMAD.MOV.U32 R24, RZ, RZ, R5 ;  /* 0x000000ffff180224 */ /* 0x000fc800078e0005 */
[----:B------:R-:W-:-:S05]  /*1e6d0*/  @P0 IMAD.MOV.U32 R25, RZ, RZ, R15 ;  /* 0x000000ffff190224 */ /* 0x000fca00078e000f */
[----:B------:R-:W2:Y:S01]  /*1e6e0*/  @P0 LDG.E.U8 R2, desc[UR18][R24.64] ;  /* 0x0000001218020981 */ /* 0x000ea2000c1e1100 */
[----:B------:R-:W-:Y:S01]  /*1e6f0*/  @!P1 IMAD.MOV R22, RZ, RZ, -R22 ;  /* 0x000000ffff169224 */ /* 0x000fe200078e0a16 */
[----:B------:R-:W-:Y:S02]  /*1e700*/  ISETP.GE.AND P1, PT, R85, RZ, PT ;  /* 0x000000ff5500720c */ /* 0x000fe40003f26270 */
[----:B------:R-:W3:Y:S04]  /*1e710*/  LDL R85, [R1+0x115c] ;  /* 0x00115c0001557983 */ /* 0x000ee80000100800 */
[----:B------:R-:W-:Y:S04]  /*1e720*/  STL [R1+0x6c0], R5 ;  /* 0x0006c00501007387 */ /* 0x000fe80000100800 */
[----:B------:R-:W-:Y:S01]  /*1e730*/  STL [R1+0x6bc], R15 ;  /* 0x0006bc0f01007387 */ /* 0x000fe20000100800 */
[----:B------:R-:W-:Y:S01]  /*1e740*/  @!P5 IMAD.IADD R17, R17, 0x1, -R8 ;  /* 0x000000011111d824 */ /* 0x000fe200078e0a08 */
[----:B------:R-:W-:-:S04]  /*1e750*/  SEL R22, R11, R22, !P4 ;  /* 0x000000160b167207 */ /* 0x000fc80006000000 */
[----:B------:R-:W-:Y:S01]  /*1e760*/  ISETP.GT.U32.AND P5, PT, R8, R17, PT ;  /* 0x000000110800720c */ /* 0x000fe20003fa4070 */
[----:B------:R-:W-:Y:S02]  /*1e770*/  IMAD.MOV.U32 R23, RZ, RZ, R14 ;  /* 0x000000ffff177224 */ /* 0x000fe400078e000e */
[----:B------:R-:W-:Y:S01]  /*1e780*/  IMAD R22, R22, UR5, RZ ;  /* 0x0000000516167c24 */ /* 0x000fe2000f8e02ff */
[----:B------:R-:W-:Y:S01]  /*1e790*/  ISETP.GT.U32.AND P6, PT, R8, R13, PT ;  /* 0x0000000d0800720c */ /* 0x000fe20003fc4070 */
[----:B------:R-:W-:Y:S01]  /*1e7a0*/  @!P1 IMAD.MOV R23, RZ, RZ, -R23 ;  /* 0x000000ffff179224 */ /* 0x000fe200078e0a17 */
[----:B------:R-:W-:Y:S01]  /*1e7b0*/  PRMT R4, RZ, 0x7610, R4 ;  /* 0x00007610ff047816 */ /* 0x000fe20000000004 */
[----:B------:R-:W0:Y:S01]  /*1e7c0*/  LDCU UR5, c[0x0][0x3b0] ;  /* 0x00007600ff0577ac */ /* 0x000e220008000800 */
[----:B------:R-:W-:-:S05]  /*1e7d0*/  IADD3 R14, P1, PT, R22, R7, RZ ;  /* 0x00000007160e7210 */ /* 0x000fca0007f3e0ff */
[----:B------:R-:W-:Y:S01]  /*1e7e0*/  @!P5 IMAD.IADD R17, R17, 0x1, -R8 ;  /* 0x000000011111d824 */ /* 0x000fe200078e0a08 */
[----:B--2---:R2:W-:Y:S04]  /*1e7f0*/  STL [R1+0x44], R2 ;  /* 0x0000440201007387 */ /* 0x0045e80000100800 */
[----:B--2---:R-:W2:Y:S01]  /*1e800*/  LDL R2, [R1+0x116c] ;  /* 0x00116c0001027983 */ /* 0x004ea20000100800 */
[----:B------:R-:W-:Y:S02]  /*1e810*/  ISETP.GT.U32.AND P5, PT, R8, R16, PT ;  /* 0x000000100800720c */ /* 0x000fe40003fa4070 */
[----:B------:R-:W-:Y:S01]  /*1e820*/  LEA.HI.X.SX32 R15, R22, R6, 0x1, P1 ;  /* 0x00000006160f7211 */ /* 0x000fe200008f0eff */
[----:B------:R-:W-:Y:S02]  /*1e830*/  @P0 IMAD.MOV.U32 R24, RZ, RZ, R14 ;  /* 0x000000ffff180224 */ /* 0x000fe400078e000e */
[----:B------:R-:W-:-:S02]  /*1e840*/  IMAD.MOV.U32 R22, RZ, RZ, R17 ;  /* 0x000000ffff167224 */ /* 0x000fc400078e0011 */
[----:B------:R-:W-:Y:S02]  /*1e850*/  @P0 IMAD.MOV.U32 R25, RZ, RZ, R15 ;  /* 0x000000ffff190224 */ /* 0x000fe400078e000f */
[----:B------:R-:W-:-:S03]  /*1e860*/  @!P3 IMAD.MOV R22, RZ, RZ, -R22 ;  /* 0x000000ffff16b224 */ /* 0x000fc600078e0a16 */
[----:B------:R0:W2:Y:S01]  /*1e870*/  @P0 LDG.E.U8 R4, desc[UR18][R24.64] ;  /* 0x0000001218040981 */ /* 0x0000a2000c1e1100 */
[--C-:B------:R-:W-:Y:S01]  /*1e880*/  @!P5 IMAD.IADD R16, R16, 0x1, -R8.reuse ;  /* 0x000000011010d824 */ /* 0x100fe200078e0a08 */
[----:B---3--:R-:W-:Y:S01]  /*1e890*/  ISETP.GE.AND P5, PT, R85, RZ, PT ;  /* 0x000000ff5500720c */ /* 0x008fe20003fa6270 */
[----:B------:R-:W-:-:S03]  /*1e8a0*/  @!P6 IMAD.IADD R13, R13, 0x1, -R8 ;  /* 0x000000010d0de824 */ /* 0x000fc600078e0a08 */
[----:B------:R-:W-:Y:S02]  /*1e8b0*/  ISETP.GT.U32.AND P3, PT, R8, R16, PT ;  /* 0x000000100800720c */ /* 0x000fe40003f64070 */
[C---:B0-----:R-:W-:Y:S02]  /*1e8c0*/  SEL R24, R11.reuse, R23, !P4 ;  /* 0x000000170b187207 */ /* 0x041fe40006000000 */
[----:B------:R-:W-:-:S03]  /*1e8d0*/  SEL R23, R11, R22, !P4 ;  /* 0x000000160b177207 */ /* 0x000fc60006000000 */
[----:B------:R-:W-:Y:S01]  /*1e8e0*/  IMAD R24, R24, UR12, RZ ;  /* 0x0000000c18187c24 */ /* 0x000fe2000f8e02ff */
[----:B------:R-:W-:Y:S01]  /*1e8f0*/  STL [R1+0x6c8], R14 ;  /* 0x0006c80e01007387 */ /* 0x000fe20000100800 */
[----:B------:R-:W-:Y:S01]  /*1e900*/  IMAD.MOV.U32 R22, RZ, RZ, R13 ;  /* 0x000000ffff167224 */ /* 0x000fe200078e000d */
[----:B------:R-:W-:Y:S01]  /*1e910*/  PRMT R12, RZ, 0x7610, R12 ;  /* 0x00007610ff0c7816 */ /* 0x000fe2000000000c */
[----:B-1----:R-:W-:Y:S01]  /*1e920*/  IMAD R23, R23, UR4, RZ ;  /* 0x0000000417177c24 */ /* 0x002fe2000f8e02ff */
[-C--:B------:R-:W-:Y:S01]  /*1e930*/  IADD3 R13, P6, PT, R24, R7.reuse, RZ ;  /* 0x00000007180d7210 */ /* 0x080fe20007fde0ff */
[----:B------:R-:W3:Y:S01]  /*1e940*/  LDL.LU R5, [R1+0x190] ;  /* 0x0001900001057983 */ /* 0x000ee20000300800 */
[----:B------:R-:W-:Y:S01]  /*1e950*/  @!P5 IMAD.MOV R22, RZ, RZ, -R22 ;  /* 0x000000ffff16d224 */ /* 0x000fe200078e0a16 */
[----:B------:R-:W-:Y:S01]  /*1e960*/  PRMT R18, RZ, 0x7610, R18 ;  /* 0x00007610ff127816 */ /* 0x000fe20000000012 */
[----:B------:R-:W-:Y:S01]  /*1e970*/  @!P3 IMAD.IADD R16, R16, 0x1, -R8 ;  /* 0x000000011010b824 */ /* 0x000fe200078e0a08 */
[----:B------:R0:W-:Y:S01]  /*1e980*/  STL [R1+0x6c4], R15 ;  /* 0x0006c40f01007387 */ /* 0x0001e20000100800 */
[----:B------:R-:W-:Y:S01]  /*1e990*/  IADD3 R25, P5, PT, R23, R7, RZ ;  /* 0x0000000717197210 */ /* 0x000fe20007fbe0ff */
[----:B------:R-:W1:Y:S02]  /*1e9a0*/  LDCU UR4, c[0x0][0x3b0] ;  /* 0x00007600ff0477ac */ /* 0x000e640008000800 */
[----:B------:R-:W3:Y:S01]  /*1e9b0*/  LDL R85, [R1+0x1154] ;  /* 0x0011540001557983 */ /* 0x000ee20000100800 */
[----:B----4-:R-:W-:Y:S01]  /*1e9c0*/  ISETP.GT.U32.AND P1, PT, R8, R10, PT ;  /* 0x0000000a0800720c */ /* 0x010fe20003f24070 */
[----:B------:R-:W4:Y:S01]  /*1e9d0*/  LDCU UR12, c[0x0][0x3b0] ;  /* 0x00007600ff0c77ac */ /* 0x000f220008000800 */
[----:B0-----:R-:W-:-:S02]  /*1e9e0*/  LEA.HI.X.SX32 R15, R24, R6, 0x1, P6 ;  /* 0x00000006180f7211 */ /* 0x001fc400030f0eff */
[----:B------:R-:W-:Y:S01]  /*1e9f0*/  SEL R24, R11, R22, !P4 ;  /* 0x000000160b187207 */ /* 0x000fe20006000000 */
[----:B------:R-:W-:Y:S01]  /*1ea00*/  @P0 IMAD.MOV.U32 R22, RZ, RZ, R13 ;  /* 0x000000ffff160224 */ /* 0x000fe200078e000d */
[----:B--2---:R-:W-:Y:S02]  /*1ea10*/  ISETP.GE.AND P3, PT, R2, RZ, PT ;  /* 0x000000ff0200720c */ /* 0x004fe40003f66270 */
[----:B------:R-:W-:Y:S01]  /*1ea20*/  LEA.HI.X.SX32 R2, R23, R6, 0x1, P5 ;  /* 0x0000000617027211 */ /* 0x000fe200028f0eff */
[----:B------:R-:W-:-:S05]  /*1ea30*/  @P0 IMAD.MOV.U32 R23, RZ, RZ, R15 ;  /* 0x000000ffff170224 */ /* 0x000fca00078e000f */
[----:B------:R0:W2:Y:S04]  /*1ea40*/  @P0 LDG.E.U8 R12, desc[UR18][R22.64] ;  /* 0x00000012160c0981 */ /* 0x0000a8000c1e1100 */
[----:B------:R1:W-:Y:S01]  /*1ea50*/  STL [R1+0x40], R4 ;  /* 0x0000400401007387 */ /* 0x0003e20000100800 */
[----:B0-----:R-:W-:Y:S02]  /*1ea60*/  @P0 IMAD.MOV.U32 R22, RZ, RZ, R25 ;  /* 0x000000ffff160224 */ /* 0x001fe400078e0019 */
[----:B------:R-:W-:Y:S01]  /*1ea70*/  @P0 IMAD.MOV.U32 R23, RZ, RZ, R2 ;  /* 0x000000ffff170224 */ /* 0x000fe200078e0002 */
[----:B-1----:R-:W3:Y:S04]  /*1ea80*/  LDL.LU R4, [R1+0x188] ;  /* 0x0001880001047983 */ /* 0x002ee80000300800 */
[----:B------:R-:W4:Y:S04]  /*1ea90*/  LDL.LU R17, [R1+0x184] ;  /* 0x0001840001117983 */ /* 0x000f280000300800 */
[----:B------:R-:W-:Y:S04]  /*1eaa0*/  STL [R1+0x6d0], R13 ;  /* 0x0006d00d01007387 */ /* 0x000fe80000100800 */
[----:B------:R-:W-:Y:S04]  /*1eab0*/  STL [R1+0x6d8], R25 ;  /* 0x0006d81901007387 */ /* 0x000fe80000100800 */
[----:B------:R-:W4:Y:S04]  /*1eac0*/  LDL R14, [R1+0x1198] ;  /* 0x00119800010e7983 */ /* 0x000f280000100800 */
[----:B------:R0:W-:Y:S04]  /*1ead0*/  STL [R1+0x6cc], R15 ;  /* 0x0006cc0f01007387 */ /* 0x0001e80000100800 */
[----:B------:R1:W4:Y:S04]  /*1eae0*/  @P0 LDG.E.U8 R18, desc[UR18][R22.64] ;  /* 0x0000001216120981 */ /* 0x000328000c1e1100 */
[----:B0-----:R-:W4:Y:S04]  /*1eaf0*/  LDL.LU R15, [R1+0x1330] ;  /* 0x00133000010f7983 */ /* 0x001f280000300800 */
[----:B------:R-:W4:Y:S04]  /*1eb00*/  LDL.LU R13, [R1+0x132c] ;  /* 0x00132c00010d7983 */ /* 0x000f280000300800 */
[----:B------:R-:W-:Y:S04]  /*1eb10*/  STL [R1+0x6d4], R2 ;  /* 0x0006d40201007387 */ /* 0x000fe80000100800 */
[----:B--2---:R0:W-:Y:S04]  /*1eb20*/  STL [R1+0x3c], R12 ;  /* 0x00003c0c01007387 */ /* 0x0041e80000100800 */
[----:B0-----:R-:W2:Y:S04]  /*1eb30*/  LDL.LU R12, [R1+0x1328] ;  /* 0x00132800010c7983 */ /* 0x001ea80000300800 */
[----:B------:R-:W2:Y:S01]  /*1eb40*/  LDL.LU R2, [R1+0x1324] ;  /* 0x0013240001027983 */ /* 0x000ea20000300800 */
[----:B-1----:R-:W-:-:S02]  /*1eb50*/  IMAD.MOV.U32 R22, RZ, RZ, R16 ;  /* 0x000000ffff167224 */ /* 0x002fc400078e0010 */
[----:B------:R-:W-:Y:S01]  /*1eb60*/  IMAD R24, R24, UR5, RZ ;  /* 0x0000000518187c24 */ /* 0x000fe2000f8e02ff */
[----:B---3--:R-:W-:Y:S01]  /*1eb70*/  ISETP.GE.AND P5, PT, R85, RZ, PT ;  /* 0x000000ff5500720c */ /* 0x008fe20003fa6270 */
[----:B------:R-:W-:Y:S01]  /*1eb80*/  @!P3 IMAD.MOV R22, RZ, RZ, -R22 ;  /* 0x000000ffff16b224 */ /* 0x000fe200078e0a16 */
[----:B------:R-:W3:Y:S01]  /*1eb90*/  LDL.LU R85, [R1+0x180] ;  /* 0x0001800001557983 */ /* 0x000ee20000300800 */
[----:B------:R-:W-:Y:S01]  /*1eba0*/  @!P1 IMAD.IADD R10, R10, 0x1, -R8 ;  /* 0x000000010a0a9824 */ /* 0x000fe200078e0a08 */
[C---:B------:R-:W-:Y:S01]  /*1ebb0*/  IADD3 R16, P3, PT, R24.reuse, R7, RZ ;  /* 0x0000000718107210 */ /* 0x040fe20007f7e0ff */
[----:B------:R-:W0:Y:S04]  /*1ebc0*/  LDCU UR5, c[0x0][0x3b0] ;  /* 0x00007600ff0577ac */ /* 0x000e280008000800 */
[----:B------:R-:W-:Y:S04]  /*1ebd0*/  STL [R1+0x6e0], R16 ;  /* 0x0006e01001007387 */ /* 0x000fe80000100800 */
[----:B----4-:R1:W-:Y:S02]  /*1ebe0*/  STL [R1+0x38], R18 ;  /* 0x0000381201007387 */ /* 0x0103e40000100800 */
[----:B-1----:R-:W-:Y:S01]  /*1ebf0*/  LEA.HI.X.SX32 R18, R24, R6, 0x1, P3 ;  /* 0x0000000618127211 */ /* 0x002fe200018f0eff */
[----:B------:R-:W-:-:S04]  /*1ec00*/  @P0 IMAD.MOV.U32 R24, RZ, RZ, R16 ;  /* 0x000000ffff180224 */ /* 0x000fc800078e0010 */
        /* <DEDUP_REMOVED lines=10> */
[----:B------:R-:W-:Y:S01]  /*1ecb0*/  PRMT R13, RZ, 0x7610, R13 ;  /* 0x00007610ff0d7816 */ /* 0x000fe2000000000d */
[----:B------:R-:W4:Y:S01]  /*1ecc0*/  LDL.LU R10, [R1+0x1320] ;  /* 0x00132000010a7983 */ /* 0x000f220000300800 */
[----:B------:R-:W-:Y:S01]  /*1ecd0*/  IADD3 R16, P5, PT, R23, R7, RZ ;  /* 0x0000000717107210 */ /* 0x000fe20007fbe0ff */
[----:B------:R-:W0:Y:S01]  /*1ece0*/  LDCU UR13, c[0x0][0x3b0] ;  /* 0x00007600ff0d77ac */ /* 0x000e220008000800 */
[----:B------:R-:W-:Y:S02]  /*1ecf0*/  SEL R22, R11, R22, !P4 ;  /* 0x000000160b167207 */ /* 0x000fe40006000000 */
[----:B------:R-:W-:-:S03]  /*1ed00*/  LEA.HI.X.SX32 R23, R23, R6, 0x1, P5 ;  /* 0x0000000617177211 */ /* 0x000fc600028f0eff */
[----:B-1----:R-:W-:Y:S01]  /*1ed10*/  IMAD R24, R22, UR4, RZ ;  /* 0x0000000416187c24 */ /* 0x002fe2000f8e02ff */
[----:B------:R1:W-:Y:S01]  /*1ed20*/  STL [R1+0x6dc], R18 ;  /* 0x0006dc1201007387 */ /* 0x0003e20000100800 */
[----:B------:R-:W-:Y:S01]  /*1ed30*/  @P0 IMAD.MOV.U32 R22, RZ, RZ, R16 ;  /* 0x000000ffff160224 */ /* 0x000fe200078e0010 */
[----:B------:R-:W-:Y:S01]  /*1ed40*/  ISETP.GT.U32.AND P6, PT, R8, R5, PT ;  /* 0x000000050800720c */ /* 0x000fe20003fc4070 */
[----:B------:R-:W-:Y:S01]  /*1ed50*/  @!P1 IMAD.IADD R4, R4, 0x1, -R8 ;  /* 0x0000000104049824 */ /* 0x000fe200078e0a08 */
[----:B------:R-:W-:Y:S01]  /*1ed60*/  ISETP.GT.U32.AND P3, PT, R8, R17, PT ;  /* 0x000000110800720c */ /* 0x000fe20003f64070 */
[----:B------:R-:W0:Y:S01]  /*1ed70*/  LDCU UR4, c[0x0][0x3b0] ;  /* 0x00007600ff0477ac */ /* 0x000e220008000800 */
[----:B------:R0:W3:Y:S01]  /*1ed80*/  @P0 LDG.E.U8 R13, desc[UR18][R22.64] ;  /* 0x00000012160d0981 */ /* 0x0000e2000c1e1100 */
[----:B------:R-:W-:-:S03]  /*1ed90*/  ISETP.GE.AND P1, PT, R14, RZ, PT ;  /* 0x000000ff0e00720c */ /* 0x000fc60003f26270 */
[----:B-1----:R-:W3:Y:S04]  /*1eda0*/  LDL.LU R18, [R1+0x17c] ;  /* 0x00017c0001127983 */ /* 0x002ee80000300800 */
[----:B--2---:R-:W-:Y:S04]  /*1edb0*/  STL [R1+0x12d0], R2 ;  /* 0x0012d00201007387 */ /* 0x004fe80000100800 */
[----:B------:R-:W2:Y:S04]  /*1edc0*/  LDL R25, [R1+0x1184] ;  /* 0x0011840001197983 */ /* 0x000ea80000100800 */
[----:B------:R-:W-:Y:S04]  /*1edd0*/  STL [R1+0x6f8], R16 ;  /* 0x0006f81001007387 */ /* 0x000fe80000100800 */
[----:B------:R-:W2:Y:S04]  /*1ede0*/  LDL.LU R14, [R1+0x174] ;  /* 0x00017400010e7983 */ /* 0x000ea80000300800 */
[----:B------:R1:W-:Y:S04]  /*1edf0*/  STL [R1+0x6f4], R23 ;  /* 0x0006f41701007387 */ /* 0x0003e80000100800 */
[----:B-1----:R-:W2:Y:S01]  /*1ee00*/  LDL R23, [R1+0x1180] ;  /* 0x0011800001177983 */ /* 0x002ea20000100800 */
[----:B------:R-:W-:-:S05]  /*1ee10*/  @!P6 IMAD.IADD R5, R5, 0x1, -R8 ;  /* 0x000000010505e824 */ /* 0x000fca00078e0a08 */
[----:B------:R-:W-:Y:S01]  /*1ee20*/  ISETP.GT.U32.AND P6, PT, R8, R5, PT ;  /* 0x000000050800720c */ /* 0x000fe20003fc4070 */
[----:B------:R-:W-:-:S12]  /*1ee30*/  @!P3 IMAD.IADD R17, R17, 0x1, -R8 ;  /* 0x000000011111b824 */ /* 0x000fd800078e0a08 */
[----:B------:R-:W-:-:S04]  /*1ee40*/  @!P6 IMAD.IADD R5, R5, 0x1, -R8 ;  /* 0x000000010505e824 */ /* 0x000fc800078e0a08 */
[----:B0-----:R-:W-:Y:S02]  /*1ee50*/  IMAD.MOV.U32 R22, RZ, RZ, R5 ;  /* 0x000000ffff167224 */ /* 0x001fe400078e0005 */
[----:B------:R-:W2:Y:S01]  /*1ee60*/  LDL R5, [R1+0x1188] ;  /* 0x0011880001057983 */ /* 0x000ea20000100800 */
[C---:B------:R-:W-:Y:S01]  /*1ee70*/  ISETP.GT.U32.AND P3, PT, R8.reuse, R17, PT ;  /* 0x000000110800720c */ /* 0x040fe20003f64070 */
[----:B------:R-:W-:Y:S02]  /*1ee80*/  @!P1 IMAD.MOV R22, RZ, RZ, -R22 ;  /* 0x000000ffff169224 */ /* 0x000fe400078e0a16 */
[----:B---3--:R0:W-:Y:S01]  /*1ee90*/  STL [R1+0x30], R13 ;  /* 0x0000300d01007387 */ /* 0x0081e20000100800 */
[----:B------:R-:W-:Y:S02]  /*1eea0*/  ISETP.GT.U32.AND P1, PT, R8, R85, PT ;  /* 0x000000550800720c */ /* 0x000fe40003f24070 */
[----:B0-----:R-:W-:-:S04]  /*1eeb0*/  IADD3 R13, P6, PT, R24, R7, RZ ;  /* 0x00000007180d7210 */ /* 0x001fc80007fde0ff */
[----:B------:R-:W-:Y:S02]  /*1eec0*/  LEA.HI.X.SX32 R16, R24, R6, 0x1, P6 ;  /* 0x0000000618107211 */ /* 0x000fe400030f0eff */
[----:B------:R-:W-:Y:S01]  /*1eed0*/  SEL R24, R11, R22, !P4 ;  /* 0x000000160b187207 */ /* 0x000fe20006000000 */
[----:B------:R-:W-:Y:S01]  /*1eee0*/  @P0 IMAD.MOV.U32 R22, RZ, RZ, R13 ;  /* 0x000000ffff160224 */ /* 0x000fe200078e000d */
[----:B----4-:R-:W-:-:S03]  /*1eef0*/  PRMT R10, RZ, 0x7610, R10 ;  /* 0x00007610ff0a7816 */ /* 0x010fc6000000000a */
[----:B------:R-:W-:Y:S01]  /*1ef00*/  IMAD R24, R24, UR5, RZ ;  /* 0x0000000518187c24 */ /* 0x000fe2000f8e02ff */
[----:B------:R-:W-:Y:S01]  /*1ef10*/  STL [R1+0x700], R13 ;  /* 0x0007000d01007387 */ /* 0x000fe20000100800 */
[--C-:B------:R-:W-:Y:S01]  /*1ef20*/  @!P3 IMAD.IADD R17, R17, 0x1, -R8.reuse ;  /* 0x000000011111b824 */ /* 0x100fe200078e0a08 */
[----:B------:R-:W-:Y:S01]  /*1ef30*/  PRMT R19, RZ, 0x7610, R19 ;  /* 0x00007610ff137816 */ /* 0x000fe20000000013 */
[----:B------:R-:W-:Y:S01]  /*1ef40*/  @!P1 IMAD.IADD R85, R85, 0x1, -R8 ;  /* 0x0000000155559824 */ /* 0x000fe200078e0a08 */
[----:B------:R0:W-:Y:S01]  /*1ef50*/  STL [R1+0x6fc], R16 ;  /* 0x0006fc1001007387 */ /* 0x0001e20000100800 */
[----:B------:R-:W-:Y:S01]  /*1ef60*/  ISETP.GT.U32.AND P5, PT, R8, R4, PT ;  /* 0x000000040800720c */ /* 0x000fe20003fa4070 */
[----:B------:R-:W1:Y:S01]  /*1ef70*/  LDCU UR5, c[0x0][0x3b0] ;  /* 0x00007600ff0577ac */ /* 0x000e620008000800 */
[----:B--2---:R-:W-:Y:S02]  /*1ef80*/  ISETP.GE.AND P1, PT, R25, RZ, PT ;  /* 0x000000ff1900720c */ /* 0x004fe40003f26270 */
[----:B------:R-:W-:Y:S01]  /*1ef90*/  ISETP.GE.AND P6, PT, R23, RZ, PT ;  /* 0x000000ff1700720c */ /* 0x000fe20003fc6270 */
[----:B------:R-:W-:Y:S01]  /*1efa0*/  @P0 IMAD.MOV.U32 R23, RZ, RZ, R16 ;  /* 0x000000ffff170224 */ /* 0x000fe200078e0010 */
[----:B0-----:R-:W-:-:S04]  /*1efb0*/  IADD3 R16, P3, PT, R24, R7, RZ ;  /* 0x0000000718107210 */ /* 0x001fc80007f7e0ff */
[----:B------:R0:W2:Y:S02]  /*1efc0*/  @P0 LDG.E.U8 R10, desc[UR18][R22.64] ;  /* 0x00000012160a0981 */ /* 0x0000a4000c1e1100 */
[----:B0-----:R-:W-:Y:S01]  /*1efd0*/  LEA.HI.X.SX32 R22, R24, R6, 0x1, P3 ;  /* 0x0000000618167211 */ /* 0x001fe200018f0eff */
[----:B------:R-:W-:-:S04]  /*1efe0*/  @P0 IMAD.MOV.U32 R24, RZ, RZ, R16 ;  /* 0x000000ffff180224 */ /* 0x000fc800078e0010 */
[----:B------:R-:W-:-:S05]  /*1eff0*/  @P0 IMAD.MOV.U32 R25, RZ, RZ, R22 ;  /* 0x000000ffff190224 */ /* 0x000fca00078e0016 */
[----:B------:R0:W3:Y:S01]  /*1f000*/  @P0 LDG.E.U8 R19, desc[UR18][R24.64] ;  /* 0x0000001218130981 */ /* 0x0000e2000c1e1100 */
[----:B------:R-:W-:-:S04]  /*1f010*/  @!P5 IMAD.IADD R4, R4, 0x1, -R8 ;  /* 0x000000010404d824 */ /* 0x000fc800078e0a08 */
[----:B------:R-:W-:-:S04]  /*1f020*/  IMAD.MOV.U32 R23, RZ, RZ, R4 ;  /* 0x000000ffff177224 */ /* 0x000fc800078e0004 */
[----:B------:R-:W-:Y:S01]  /*1f030*/  @!P6 IMAD.MOV R23, RZ, RZ, -R23 ;  /* 0x000000ffff17e224 */ /* 0x000fe200078e0a17 */
[----:B------:R-:W-:-:S04]  /*1f040*/  ISETP.GT.U32.AND P6, PT, R8, R14, PT ;  /* 0x0000000e0800720c */ /* 0x000fc80003fc4070 */
[----:B------:R-:W-:-:S05]  /*1f050*/  SEL R23, R11, R23, !P4 ;  /* 0x000000170b177207 */ /* 0x000fca0006000000 */
[----:B0-----:R-:W-:Y:S01]  /*1f060*/  IMAD R24, R23, UR4, RZ ;  /* 0x0000000417187c24 */ /* 0x001fe2000f8e02ff */
[----:B------:R-:W-:Y:S01]  /*1f070*/  PRMT R12, RZ, 0x7610, R12 ;  /* 0x00007610ff0c7816 */ /* 0x000fe2000000000c */
[----:B------:R-:W0:Y:S02]  /*1f080*/  LDCU UR4, c[0x0][0x3b0] ;  /* 0x00007600ff0477ac */ /* 0x000e240008000800 */
[----:B------:R-:W-:Y:S01]  /*1f090*/  @!P6 IMAD.IADD R14, R14, 0x1, -R8 ;  /* 0x000000010e0ee824 */ /* 0x000fe200078e0a08 */
[----:B--2---:R2:W-:Y:S04]  /*1f0a0*/  STL [R1+0x2c], R10 ;  /* 0x00002c0a01007387 */ /* 0x0045e80000100800 */
[----:B--2---:R-:W2:Y:S04]  /*1f0b0*/  LDL R10, [R1+0x117c] ;  /* 0x00117c00010a7983 */ /* 0x004ea80000100800 */
[----:B------:R-:W4:Y:S04]  /*1f0c0*/  LDL.LU R13, [R1+0x178] ;  /* 0x00017800010d7983 */ /* 0x000f280000300800 */
[----:B------:R-:W2:Y:S04]  /*1f0d0*/  LDL.LU R4, [R1+0x131c] ;  /* 0x00131c0001047983 */ /* 0x000ea80000300800 */
[----:B------:R0:W-:Y:S04]  /*1f0e0*/  STL [R1+0x708], R16 ;  /* 0x0007081001007387 */ /* 0x0001e80000100800 */
[----:B------:R1:W-:Y:S04]  /*1f0f0*/  STL [R1+0x704], R22 ;  /* 0x0007041601007387 */ /* 0x0003e80000100800 */
[----:B0-----:R-:W2:Y:S01]  /*1f100*/  LDL.LU R16, [R1+0x170] ;  /* 0x0001700001107983 */ /* 0x001ea20000300800 */
[----:B-1----:R-:W-:Y:S01]  /*1f110*/  IMAD.MOV.U32 R22, RZ, RZ, R17 ;  /* 0x000000ffff167224 */ /* 0x002fe200078e0011 */
[----:B------:R-:W-:-:S03]  /*1f120*/  IADD3 R17, P6, PT, R24, R7, RZ ;  /* 0x0000000718117210 */ /* 0x000fc60007fde0ff */
[----:B------:R-:W-:Y:S01]  /*1f130*/  @!P1 IMAD.MOV R22, RZ, RZ, -R22 ;  /* 0x000000ffff169224 */ /* 0x000fe200078e0a16 */
[----:B------:R-:W-:Y:S02]  /*1f140*/  ISETP.GE.AND P1, PT, R5, RZ, PT ;  /* 0x000000ff0500720c */ /* 0x000fe40003f26270 */
[----:B------:R-:W2:Y:S04]  /*1f150*/  LDL R5, [R1+0x1178] ;  /* 0x0011780001057983 */ /* 0x000ea80000100800 */
[----:B------:R-:W-:Y:S04]  /*1f160*/  STL [R1+0x710], R17 ;  /* 0x0007101101007387 */ /* 0x000fe80000100800 */
[----:B---3--:R0:W-:Y:S02]  /*1f170*/  STL [R1+0x28], R19 ;  /* 0x0000281301007387 */ /* 0x0081e40000100800 */
[----:B0-----:R-:W-:Y:S01]  /*1f180*/  LEA.HI.X.SX32 R19, R24, R6, 0x1, P6 ;  /* 0x0000000618137211 */ /* 0x001fe200030f0eff */
[----:B------:R-:W-:-:S04]  /*1f190*/  @P0 IMAD.MOV.U32 R24, RZ, RZ, R17 ;  /* 0x000000ffff180224 */ /* 0x000fc800078e0011 */
[----:B------:R-:W-:-:S05]  /*1f1a0*/  @P0 IMAD.MOV.U32 R25, RZ, RZ, R19 ;  /* 0x000000ffff190224 */ /* 0x000fca00078e0013 */
[----:B------:R-:W3:Y:S04]  /*1f1b0*/  @P0 LDG.E.U8 R12, desc[UR18][R24.64] ;  /* 0x00000012180c0981 */ /* 0x000ee8000c1e1100 */
[----:B------:R-:W-:Y:S01]  /*1f1c0*/  STL [R1+0x70c], R19 ;  /* 0x00070c1301007387 */ /* 0x000fe20000100800 */
[C---:B------:R-:W-:Y:S02]  /*1f1d0*/  ISETP.GT.U32.AND P5, PT, R8.reuse, R18, PT ;  /* 0x000000120800720c */ /* 0x040fe40003fa4070 */
[----:B------:R-:W-:Y:S02]  /*1f1e0*/  ISETP.GT.U32.AND P3, PT, R8, R85, PT ;  /* 0x000000550800720c */ /* 0x000fe40003f64070 */
[----:B------:R-:W-:-:S09]  /*1f1f0*/  SEL R22, R11, R22, !P4 ;  /* 0x000000160b167207 */ /* 0x000fd20006000000 */
[----:B------:R-:W-:-:S05]  /*1f200*/  @!P5 IMAD.IADD R18, R18, 0x1, -R8 ;  /* 0x000000011212d824 */ /* 0x000fca00078e0a08 */
[----:B------:R-:W-:Y:S01]  /*1f210*/  ISETP.GT.U32.AND P5, PT, R8, R18, PT ;  /* 0x000000120800720c */ /* 0x000fe20003fa4070 */
[----:B------:R-:W-:Y:S02]  /*1f220*/  @!P3 IMAD.IADD R85, R85, 0x1, -R8 ;  /* 0x000000015555b824 */ /* 0x000fe400078e0a08 */
[----:B------:R-:W-:Y:S01]  /*1f230*/  IMAD R22, R22, UR5, RZ ;  /* 0x0000000516167c24 */ /* 0x000fe2000f8e02ff */
[----:B------:R-:W-:Y:S01]  /*1f240*/  ISETP.GT.U32.AND P6, PT, R8, R14, PT ;  /* 0x0000000e0800720c */ /* 0x000fe20003fc4070 */
[----:B------:R-:W-:Y:S01]  /*1f250*/  IMAD.MOV.U32 R23, RZ, RZ, R85 ;  /* 0x000000ffff177224 */ /* 0x000fe200078e0055 */
[----:B------:R-:W-:Y:S01]  /*1f260*/  PRMT R2, RZ, 0x7610, R2 ;  /* 0x00007610ff027816 */ /* 0x000fe20000000002 */
[----:B------:R-:W0:Y:S02]  /*1f270*/  LDCU UR5, c[0x0][0x3b0] ;  /* 0x00007600ff0577ac */ /* 0x000e240008000800 */
[----:B------:R-:W-:Y:S01]  /*1f280*/  @!P1 IMAD.MOV R23, RZ, RZ, -R23 ;  /* 0x000000ffff179224 */ /* 0x000fe200078e0a17 */
[----:B---3--:R1:W-:Y:S04]  /*1f290*/  STL [R1+0x24], R12 ;  /* 0x0000240c01007387 */ /* 0x0083e80000100800 */
[----:B-1----:R-:W3:Y:S01]  /*1f2a0*/  LDL R12, [R1+0x11c8] ;  /* 0x0011c800010c7983 */ /* 0x002ee20000100800 */
[----:B--2---:R-:W-:Y:S01]  /*1f2b0*/  ISETP.GE.AND P3, PT, R10, RZ, PT ;  /* 0x000000ff0a00720c */ /* 0x004fe20003f66270 */
[----:B------:R-:W-:Y:S01]  /*1f2c0*/  @!P5 IMAD.IADD R18, R18, 0x1, -R8 ;  /* 0x000000011212d824 */ /* 0x000fe200078e0a08 */
[----:B----4-:R-:W-:-:S02]  /*1f2d0*/  ISETP.GT.U32.AND P5, PT, R8, R13, PT ;  /* 0x0000000d0800720c */ /* 0x010fc40003fa4070 */
[----:B------:R-:W-:-:S04]  /*1f2e0*/  IADD3 R10, P1, PT, R22, R7, RZ ;  /* 0x00000007160a7210 */ /* 0x000fc80007f3e0ff */
[----:B------:R-:W-:Y:S01]  /*1f2f0*/  LEA.HI.X.SX32 R17, R22, R6, 0x1, P1 ;  /* 0x0000000616117211 */ /* 0x000fe200008f0eff */
[----:B------:R-:W-:Y:S02]  /*1f300*/  @P0 IMAD.MOV.U32 R24, RZ, RZ, R10 ;  /* 0x000000ffff180224 */ /* 0x000fe400078e000a */
[----:B------:R-:W-:Y:S02]  /*1f310*/  IMAD.MOV.U32 R22, RZ, RZ, R18 ;  /* 0x000000ffff167224 */ /* 0x000fe400078e0012 */
[----:B------:R-:W-:Y:S02]  /*1f320*/  @P0 IMAD.MOV.U32 R25, RZ, RZ, R17 ;  /* 0x000000ffff190224 */ /* 0x000fe400078e0011 */
[----:B------:R-:W-:Y:S01]  /*1f330*/  @!P5 IMAD.IADD R13, R13, 0x1, -R8 ;  /* 0x000000010d0dd824 */ /* 0x000fe200078e0a08 */
[----:B------:R-:W-:Y:S01]  /*1f340*/  ISETP.GE.AND P5, PT, R5, RZ, PT ;  /* 0x000000ff0500720c */ /* 0x000fe20003fa6270 */
[----:B------:R-:W-:Y:S01]  /*1f350*/  @!P3 IMAD.MOV R22, RZ, RZ, -R22 ;  /* 0x000000ffff16b224 */ /* 0x000fe200078e0a16 */
[----:B------:R1:W2:Y:S02]  /*1f360*/  @P0 LDG.E.U8 R2, desc[UR18][R24.64] ;  /* 0x0000001218020981 */ /* 0x0002a4000c1e1100 */
[----:B------:R-:W-:Y:S01]  /*1f370*/  ISETP.GT.U32.AND P3, PT, R8, R13, PT ;  /* 0x0000000d0800720c */ /* 0x000fe20003f64070 */
[----:B------:R-:W-:Y:S01]  /*1f380*/  @!P6 IMAD.IADD R14, R14, 0x1, -R8 ;  /* 0x000000010e0ee824 */ /* 0x000fe200078e0a08 */
[----:B-1----:R-:W-:-:S02]  /*1f390*/  SEL R24, R11, R23, !P4 ;  /* 0x000000170b187207 */ /* 0x002fc40006000000 */
[----:B------:R-:W-:-:S03]  /*1f3a0*/  SEL R23, R11, R22, !P4 ;  /* 0x000000160b177207 */ /* 0x000fc60006000000 */
[----:B------:R-:W-:Y:S01]  /*1f3b0*/  IMAD R24, R24, UR12, RZ ;  /* 0x0000000c18187c24 */ /* 0x000fe2000f8e02ff */
[----:B------:R-:W-:Y:S01]  /*1f3c0*/  PRMT R4, RZ, 0x7610, R4 ;  /* 0x00007610ff047816 */ /* 0x000fe20000000004 */
[----:B------:R-:W-:Y:S01]  /*1f3d0*/  IMAD.MOV.U32 R22, RZ, RZ, R14 ;  /* 0x000000ffff167224 */ /* 0x000fe200078e000e */
[----:B------:R1:W-:Y:S01]  /*1f3e0*/  STL [R1+0x718], R10 ;  /* 0x0007180a01007387 */ /* 0x0003e20000100800 */
[----:B------:R-:W-:Y:S01]  /*1f3f0*/  IMAD R23, R23, UR4, RZ ;  /* 0x0000000417177c24 */ /* 0x000fe2000f8e02ff */
[CC--:B------:R-:W-:Y:S01]  /*1f400*/  IADD3 R18, P6, PT, R24.reuse, R7.reuse, RZ ;  /* 0x0000000718127210 */ /* 0x0c0fe20007fde0ff */
[----:B------:R-:W-:Y:S01]  /*1f410*/  @!P5 IMAD.MOV R22, RZ, RZ, -R22 ;  /* 0x000000ffff16d224 */ /* 0x000fe200078e0a16 */
[----:B------:R-:W4:Y:S01]  /*1f420*/  LDL.LU R85, [R1+0x16c] ;  /* 0x00016c0001557983 */ /* 0x000f220000300800 */
[----:B------:R-:W-:Y:S01]  /*1f430*/  @!P3 IMAD.IADD R13, R13, 0x1, -R8 ;  /* 0x000000010d0db824 */ /* 0x000fe200078e0a08 */
[----:B------:R-:W-:Y:S01]  /*1f440*/  IADD3 R25, P5, PT, R23, R7, RZ ;  /* 0x0000000717197210 */ /* 0x000fe20007fbe0ff */
[----:B------:R-:W0:Y:S01]  /*1f450*/  LDCU UR4, c[0x0][0x3b0] ;  /* 0x00007600ff0477ac */ /* 0x000e220008000800 */
[----:B------:R-:W-:-:S02]  /*1f460*/  LEA.HI.X.SX32 R19, R24, R6, 0x1, P6 ;  /* 0x0000000618137211 */ /* 0x000fc400030f0eff */
[----:B------:R-:W-:Y:S01]  /*1f470*/  SEL R24, R11, R22, !P4 ;  /* 0x000000160b187207 */ /* 0x000fe20006000000 */
[----:B------:R-:W-:Y:S01]  /*1f480*/  @P0 IMAD.MOV.U32 R22, RZ, RZ, R18 ;  /* 0x000000ffff160224 */ /* 0x000fe200078e0012 */
[----:B------:R-:W-:Y:S01]  /*1f490*/  PRMT R15, RZ, 0x7610, R15 ;  /* 0x00007610ff0f7816 */ /* 0x000fe2000000000f */
[----:B------:R-:W0:Y:S01]  /*1f4a0*/  LDCU UR12, c[0x0][0x3b0] ;  /* 0x00007600ff0c77ac */ /* 0x000e220008000800 */
[----:B---3--:R-:W-:Y:S02]  /*1f4b0*/  ISETP.GE.AND P3, PT, R12, RZ, PT ;  /* 0x000000ff0c00720c */ /* 0x008fe40003f66270 */
[----:B------:R-:W-:Y:S01]  /*1f4c0*/  LEA.HI.X.SX32 R12, R23, R6, 0x1, P5 ;  /* 0x00000006170c7211 */ /* 0x000fe200028f0eff */
[----:B------:R-:W-:-:S05]  /*1f4d0*/  @P0 IMAD.MOV.U32 R23, RZ, RZ, R19 ;  /* 0x000000ffff170224 */ /* 0x000fca00078e0013 */
[----:B------:R3:W4:Y:S04]  /*1f4e0*/  @P0 LDG.E.U8 R4, desc[UR18][R22.64] ;  /* 0x0000001216040981 */ /* 0x000728000c1e1100 */
[----:B------:R0:W-:Y:S04]  /*1f4f0*/  STL [R1+0x714], R17 ;  /* 0x0007141101007387 */ /* 0x0001e80000100800 */
[----:B--2---:R-:W-:Y:S01]  /*1f500*/  STL [R1+0x12d4], R2 ;  /* 0x0012d40201007387 */ /* 0x004fe20000100800 */
[----:B---3--:R-:W-:Y:S02]  /*1f510*/  @P0 IMAD.MOV.U32 R22, RZ, RZ, R25 ;  /* 0x000000ffff160224 */ /* 0x008fe400078e0019 */
[----:B------:R-:W-:Y:S01]  /*1f520*/  @P0 IMAD.MOV.U32 R23, RZ, RZ, R12 ;  /* 0x000000ffff170224 */ /* 0x000fe200078e000c */
[----:B-1----:R-:W2:Y:S04]  /*1f530*/  LDL R10, [R1+0x11a4] ;  /* 0x0011a400010a7983 */ /* 0x002ea80000100800 */
[----:B------:R-:W3:Y:S04]  /*1f540*/  LDL.LU R5, [R1+0x168] ;  /* 0x0001680001057983 */ /* 0x000ee80000300800 */
[----:B0-----:R-:W3:Y:S04]  /*1f550*/  LDL.LU R17, [R1+0x15c] ;  /* 0x00015c0001117983 */ /* 0x001ee80000300800 */
[----:B------:R-:W-:Y:S04]  /*1f560*/  STL [R1+0x720], R18 ;  /* 0x0007201201007387 */ /* 0x000fe80000100800 */
[----:B------:R-:W-:Y:S04]  /*1f570*/  STL [R1+0x738], R25 ;  /* 0x0007381901007387 */ /* 0x000fe80000100800 */
[----:B------:R-:W3:Y:S04]  /*1f580*/  LDL R14, [R1+0x11a8] ;  /* 0x0011a800010e7983 */ /* 0x000ee80000100800 */
[----:B------:R0:W-:Y:S04]  /*1f590*/  STL [R1+0x71c], R19 ;  /* 0x00071c1301007387 */ /* 0x0001e80000100800 */
[----:B------:R1:W3:Y:S04]  /*1f5a0*/  @P0 LDG.E.U8 R15, desc[UR18][R22.64] ;  /* 0x00000012160f0981 */ /* 0x0002e8000c1e1100 */
[----:B0-----:R-:W3:Y:S04]  /*1f5b0*/  LDL.LU R19, [R1+0x1318] ;  /* 0x0013180001137983 */ /* 0x001ee80000300800 */
[----:B------:R-:W3:Y:S04]  /*1f5c0*/  LDL.LU R18, [R1+0x1314] ;  /* 0x0013140001127983 */ /* 0x000ee80000300800 */
[----:B------:R0:W-:Y:S04]  /*1f5d0*/  STL [R1+0x734], R12 ;  /* 0x0007340c01007387 */ /* 0x0001e80000100800 */
[----:B----4-:R-:W-:Y:S04]  /*1f5e0*/  STL [R1+0x12d8], R4 ;  /* 0x0012d80401007387 */ /* 0x010fe80000100800 */
[----:B0-----:R-:W4:Y:S01]  /*1f5f0*/  LDL.LU R12, [R1+0x1310] ;  /* 0x00131000010c7983 */ /* 0x001f220000300800 */
[----:B-1----:R-:W-:-:S02]  /*1f600*/  IMAD.MOV.U32 R22, RZ, RZ, R13 ;  /* 0x000000ffff167224 */ /* 0x002fc400078e000d */
[----:B------:R-:W-:Y:S01]  /*1f610*/  IMAD R24, R24, UR5, RZ ;  /* 0x0000000518187c24 */ /* 0x000fe2000f8e02ff */
[----:B------:R-:W-:Y:S01]  /*1f620*/  ISETP.GT.U32.AND P1, PT, R8, R16, PT ;  /* 0x000000100800720c */ /* 0x000fe20003f24070 */
[----:B------:R-:W-:Y:S01]  /*1f630*/  @!P3 IMAD.MOV R22, RZ, RZ, -R22 ;  /* 0x000000ffff16b224 */ /* 0x000fe200078e0a16 */
[----:B--2---:R-:W-:Y:S01]  /*1f640*/  ISETP.GE.AND P5, PT, R10, RZ, PT ;  /* 0x000000ff0a00720c */ /* 0x004fe20003fa6270 */
[----:B------:R-:W0:Y:S01]  /*1f650*/  LDCU UR5, c[0x0][0x3b0] ;  /* 0x00007600ff0577ac */ /* 0x000e220008000800 */
[C---:B------:R-:W-:Y:S01]  /*1f660*/  IADD3 R13, P3, PT, R24.reuse, R7, RZ ;  /* 0x00000007180d7210 */ /* 0x040fe20007f7e0ff */
[----:B------:R-:W2:Y:S04]  /*1f670*/  LDL.LU R10, [R1+0x158] ;  /* 0x00015800010a7983 */ /* 0x000ea80000300800 */
[----:B------:R-:W-:Y:S04]  /*1f680*/  STL [R1+0x740], R13 ;  /* 0x0007400d01007387 */ /* 0x000fe80000100800 */
[----:B---3--:R1:W-:Y:S02]  /*1f690*/  STL [R1+0x18], R15 ;  /* 0x0000180f01007387 */ /* 0x0083e40000100800 */
[----:B-1----:R-:W-:Y:S01]  /*1f6a0*/  LEA.HI.X.SX32 R15, R24, R6, 0x1, P3 ;  /* 0x00000006180f7211 */ /* 0x002fe200018f0eff */
[----:B------:R-:W-:-:S04]  /*1f6b0*/  @P0 IMAD.MOV.U32 R24, RZ, RZ, R13 ;  /* 0x000000ffff180224 */ /* 0x000fc800078e000d */
[----:B------:R-:W-:Y:S01]  /*1f6c0*/  @P0 IMAD.MOV.U32 R25, RZ, RZ, R15 ;  /* 0x000000ffff190224 */ /* 0x000fe200078e000f */
[----:B----4-:R-:W-:-:S06]  /*1f6d0*/  PRMT R12, RZ, 0x7610, R12 ;  /* 0x00007610ff0c7816 */ /* 0x010fcc000000000c */
[----:B------:R1:W3:Y:S01]  /*1f6e0*/  @P0 LDG.E.U8 R12, desc[UR18][R24.64] ;  /* 0x00000012180c0981 */ /* 0x0002e2000c1e1100 */
[----:B------:R-:W-:-:S05]  /*1f6f0*/  @!P1 IMAD.IADD R16, R16, 0x1, -R8 ;  /* 0x0000000110109824 */ /* 0x000fca00078e0a08 */
[----:B------:R-:W-:Y:S02]  /*1f700*/  ISETP.GT.U32.AND P1, PT, R8, R16, PT ;  /* 0x000000100800720c */ /* 0x000fe40003f24070 */
[----:B------:R-:W-:Y:S01]  /*1f710*/  SEL R23, R11, R22, !P4 ;  /* 0x000000160b177207 */ /* 0x000fe20006000000 */
[----:B------:R4:W-:Y:S04]  /*1f720*/  STL [R1+0x73c], R15 ;  /* 0x00073c0f01007387 */ /* 0x0009e80000100800 */
[----:B------:R-:W-:Y:S01]  /*1f730*/  IMAD R23, R23, UR13, RZ ;  /* 0x0000000d17177c24 */ /* 0x000fe2000f8e02ff */
[----:B------:R-:W2:Y:S01]  /*1f740*/  LDL R13, [R1+0x1190] ;  /* 0x00119000010d7983 */ /* 0x000ea20000100800 */
[----:B------:R-:W-:Y:S01]  /*1f750*/  PRMT R4, RZ, 0x7610, R4 ;  /* 0x00007610ff047816 */ /* 0x000fe20000000004 */
[----:B------:R-:W0:Y:S03]  /*1f760*/  LDCU UR13, c[0x0][0x3b0] ;  /* 0x00007600ff0d77ac */ /* 0x000e260008000800 */
[----:B------:R-:W-:Y:S01]  /*1f770*/  @!P1 IMAD.IADD R16, R16, 0x1, -R8 ;  /* 0x0000000110109824 */ /* 0x000fe200078e0a08 */
[----:B----4-:R-:W4:Y:S03]  /*1f780*/  LDL.LU R15, [R1+0x154] ;  /* 0x00015400010f7983 */ /* 0x010f260000300800 */
[----:B------:R-:W-:-:S04]  /*1f790*/  IMAD.MOV.U32 R22, RZ, RZ, R16 ;  /* 0x000000ffff167224 */ /* 0x000fc800078e0010 */
[----:B------:R-:W-:-:S05]  /*1f7a0*/  @!P5 IMAD.MOV R22, RZ, RZ, -R22 ;  /* 0x000000ffff16d224 */ /* 0x000fca00078e0a16 */
[----:B------:R-:W-:-:S05]  /*1f7b0*/  SEL R22, R11, R22, !P4 ;  /* 0x000000160b167207 */ /* 0x000fca0006000000 */
[----:B-1----:R-:W-:Y:S01]  /*1f7c0*/  IMAD R24, R22, UR4, RZ ;  /* 0x0000000416187c24 */ /* 0x002fe2000f8e02ff */
[----:B------:R-:W-:Y:S01]  /*1f7d0*/  ISETP.GT.U32.AND P6, PT, R8, R85, PT ;  /* 0x000000550800720c */ /* 0x000fe20003fc4070 */
[----:B------:R-:W1:Y:S01]  /*1f7e0*/  LDCU UR4, c[0x0][0x3b0] ;  /* 0x00007600ff0477ac */ /* 0x000e620008000800 */
[----:B---3--:R3:W-:Y:S02]  /*1f7f0*/  STL [R1+0x14], R12 ;  /* 0x0000140c01007387 */ /* 0x0087e40000100800 */
[----:B---3--:R-:W-:-:S04]  /*1f800*/  IADD3 R12, P5, PT, R23, R7, RZ ;  /* 0x00000007170c7210 */ /* 0x008fc80007fbe0ff */
[----:B------:R-:W-:Y:S01]  /*1f810*/  LEA.HI.X.SX32 R16, R23, R6, 0x1, P5 ;  /* 0x0000000617107211 */ /* 0x000fe200028f0eff */
[----:B------:R-:W-:-:S04]  /*1f820*/  @P0 IMAD.MOV.U32 R22, RZ, RZ, R12 ;  /* 0x000000ffff160224 */ /* 0x000fc800078e000c */
[----:B------:R-:W-:-:S05]  /*1f830*/  @P0 IMAD.MOV.U32 R23, RZ, RZ, R16 ;  /* 0x000000ffff170224 */ /* 0x000fca00078e0010 */
[----:B------:R3:W2:Y:S01]  /*1f840*/  @P0 LDG.E.U8 R4, desc[UR18][R22.64] ;  /* 0x0000001216040981 */ /* 0x0006a2000c1e1100 */
[----:B------:R-:W-:Y:S01]  /*1f850*/  ISETP.GT.U32.AND P1, PT, R8, R5, PT ;  /* 0x000000050800720c */ /* 0x000fe20003f24070 */
[----:B------:R-:W-:-:S05]  /*1f860*/  @!P6 IMAD.IADD R85, R85, 0x1, -R8 ;  /* 0x000000015555e824 */ /* 0x000fca00078e0a08 */
[----:B------:R-:W-:-:S07]  /*1f870*/  ISETP.GT.U32.AND P6, PT, R8, R85, PT ;  /* 0x000000550800720c */ /* 0x000fce0003fc4070 */
[--C-:B------:R-:W-:Y:S01]  /*1f880*/  @!P1 IMAD.IADD R5, R5, 0x1, -R8.reuse ;  /* 0x0000000105059824 */ /* 0x100fe200078e0a08 */
[----:B------:R-:W-:Y:S02]  /*1f890*/  ISETP.GE.AND P1, PT, R14, RZ, PT ;  /* 0x000000ff0e00720c */ /* 0x000fe40003f26270 */
[----:B------:R-:W4:Y:S03]  /*1f8a0*/  LDL R14, [R1+0x11a0] ;  /* 0x0011a000010e7983 */ /* 0x000f260000100800 */
[----:B------:R-:W-:Y:S01]  /*1f8b0*/  @!P6 IMAD.IADD R85, R85, 0x1, -R8 ;  /* 0x000000015555e824 */ /* 0x000fe200078e0a08 */
[----:B------:R-:W-:Y:S04]  /*1f8c0*/  STL [R1+0x748], R12 ;  /* 0x0007480c01007387 */ /* 0x000fe80000100800 */
[----:B------:R0:W-:Y:S01]  /*1f8d0*/  STL [R1+0x744], R16 ;  /* 0x0007441001007387 */ /* 0x0001e20000100800 */
[----:B---3--:R-:W-:-:S04]  /*1f8e0*/  IMAD.MOV.U32 R22, RZ, RZ, R85 ;  /* 0x000000ffff167224 */ /* 0x008fc800078e0055 */
[----:B------:R-:W-:Y:S01]  /*1f8f0*/  @!P1 IMAD.MOV R22, RZ, RZ, -R22 ;  /* 0x000000ffff169224 */ /* 0x000fe200078e0a16 */
[----:B0-----:R-:W3:Y:S01]  /*1f900*/  LDL.LU R16, [R1+0x14c] ;  /* 0x00014c0001107983 */ /* 0x001ee20000300800 */
[----:B------:R-:W-:-:S03]  /*1f910*/  PRMT R2, RZ, 0x7610, R2 ;  /* 0x00007610ff027816 */ /* 0x000fc60000000002 */
[----:B--2---:R0:W-:Y:S01]  /*1f920*/  STL [R1+0x12dc], R4 ;  /* 0x0012dc0401007387 */ /* 0x0041e20000100800 */
[C---:B------:R-:W-:Y:S02]  /*1f930*/  ISETP.GT.U32.AND P3, PT, R8.reuse, R17, PT ;  /* 0x000000110800720c */ /* 0x040fe40003f64070 */
[----:B------:R-:W-:Y:S01]  /*1f940*/  ISETP.GT.U32.AND P1, PT, R8, R10, PT ;  /* 0x0000000a0800720c */ /* 0x000fe20003f24070 */
[----:B------:R-:W2:Y:S01]  /*1f950*/  LDL R85, [R1+0x119c] ;  /* 0x00119c0001557983 */ /* 0x000ea20000100800 */
[----:B0-----:R-:W-:-:S04]  /*1f960*/  IADD3 R4, P6, PT, R24, R7, RZ ;  /* 0x0000000718047210 */ /* 0x001fc80007fde0ff */
[----:B------:R-:W-:Y:S02]  /*1f970*/  LEA.HI.X.SX32 R12, R24, R6, 0x1, P6 ;  /* 0x00000006180c7211 */ /* 0x000fe400030f0eff */
[----:B------:R-:W-:Y:S01]  /*1f980*/  SEL R24, R11, R22, !P4 ;  /* 0x000000160b187207 */ /* 0x000fe20006000000 */
[----:B------:R-:W-:Y:S02]  /*1f990*/  @P0 IMAD.MOV.U32 R22, RZ, RZ, R4 ;  /* 0x000000ffff160224 */ /* 0x000fe400078e0004 */
[----:B------:R-:W-:-:S05]  /*1f9a0*/  @P0 IMAD.MOV.U32 R23, RZ, RZ, R12 ;  /* 0x000000ffff170224 */ /* 0x000fca00078e000c */
[----:B------:R0:W2:Y:S01]  /*1f9b0*/  @P0 LDG.E.U8 R2, desc[UR18][R22.64] ;  /* 0x0000001216020981 */ /* 0x0000a2000c1e1100 */
[----:B------:R-:W-:-:S05]  /*1f9c0*/  @!P3 IMAD.IADD R17, R17, 0x1, -R8 ;  /* 0x000000011111b824 */ /* 0x000fca00078e0a08 */
[C---:B------:R-:W-:Y:S02]  /*1f9d0*/  ISETP.GT.U32.AND P3, PT, R8.reuse, R17, PT ;  /* 0x000000110800720c */ /* 0x040fe40003f64070 */
[----:B------:R-:W-:Y:S01]  /*1f9e0*/  ISETP.GT.U32.AND P5, PT, R8, R5, PT ;  /* 0x000000050800720c */ /* 0x000fe20003fa4070 */
[----:B------:R-:W-:Y:S01]  /*1f9f0*/  IMAD R24, R24, UR5, RZ ;  /* 0x0000000518187c24 */ /* 0x000fe2000f8e02ff */
[----:B------:R0:W-:Y:S01]  /*1fa00*/  STL [R1+0x750], R4 ;  /* 0x0007500401007387 */ /* 0x0001e20000100800 */
[--C-:B------:R-:W-:Y:S01]  /*1fa10*/  @!P1 IMAD.IADD R10, R10, 0x1, -R8.reuse ;  /* 0x000000010a0a9824 */ /* 0x100fe200078e0a08 */
[----:B----4-:R-:W-:Y:S01]  /*1fa20*/  ISETP.GE.AND P1, PT, R14, RZ, PT ;  /* 0x000000ff0e00720c */ /* 0x010fe20003f26270 */
[----:B------:R-:W4:Y:S06]  /*1fa30*/  LDCU UR5, c[0x0][0x3b0] ;  /* 0x00007600ff0577ac */ /* 0x000f2c0008000800 */
[--C-:B------:R-:W-:Y:S01]  /*1fa40*/  @!P3 IMAD.IADD R17, R17, 0x1, -R8.reuse ;  /* 0x000000011111b824 */ /* 0x100fe200078e0a08 */
[C---:B0-----:R-:W-:Y:S01]  /*1fa50*/  IADD3 R4, P3, PT, R24.reuse, R7, RZ ;  /* 0x0000000718047210 */ /* 0x041fe20007f7e0ff */
[----:B------:R-:W-:Y:S01]  /*1fa60*/  @!P5 IMAD.IADD R5, R5, 0x1, -R8 ;  /* 0x000000010505d824 */ /* 0x000fe200078e0a08 */
[----:B------:R0:W-:Y:S02]  /*1fa70*/  STL [R1+0x74c], R12 ;  /* 0x00074c0c01007387 */ /* 0x0001e40000100800 */
[----:B------:R-:W-:-:S02]  /*1fa80*/  LEA.HI.X.SX32 R14, R24, R6, 0x1, P3 ;  /* 0x00000006180e7211 */ /* 0x000fc400018f0eff */
[----:B------:R-:W-:Y:S01]  /*1fa90*/  ISETP.GE.AND P6, PT, R13, RZ, PT ;  /* 0x000000ff0d00720c */ /* 0x000fe20003fc6270 */
[----:B------:R-:W-:Y:S01]  /*1faa0*/  IMAD.MOV.U32 R23, RZ, RZ, R5 ;  /* 0x000000ffff177224 */ /* 0x000fe200078e0005 */
[----:B------:R-:W-:Y:S01]  /*1fab0*/  PRMT R3, RZ, 0x7610, R3 ;  /* 0x00007610ff037816 */ /* 0x000fe20000000003 */
[----:B------:R-:W-:Y:S01]  /*1fac0*/  @P0 IMAD.MOV.U32 R24, RZ, RZ, R4 ;  /* 0x000000ffff180224 */ /* 0x000fe200078e0004 */
[----:B0-----:R-:W4:Y:S01]  /*1fad0*/  LDL R12, [R1+0x11d0] ;  /* 0x0011d000010c7983 */ /* 0x001f220000100800 */
[----:B------:R-:W-:-:S03]  /*1fae0*/  @P0 IMAD.MOV.U32 R25, RZ, RZ, R14 ;  /* 0x000000ffff190224 */ /* 0x000fc600078e000e */
[----:B------:R-:W4:Y:S04]  /*1faf0*/  LDL.LU R13, [R1+0x150] ;  /* 0x00015000010d7983 */ /* 0x000f280000300800 */
[----:B------:R1:W4:Y:S04]  /*1fb00*/  @P0 LDG.E.U8 R3, desc[UR18][R24.64] ;  /* 0x0000001218030981 */ /* 0x000328000c1e1100 */
[----:B--2---:R-:W-:Y:S04]  /*1fb10*/  STL [R1+0x12e0], R2 ;  /* 0x0012e00201007387 */ /* 0x004fe80000100800 */
[----:B------:R-:W2:Y:S01]  /*1fb20*/  LDL.LU R5, [R1+0x130c] ;  /* 0x00130c0001057983 */ /* 0x000ea20000300800 */
[----:B------:R-:W-:Y:S01]  /*1fb30*/  @!P6 IMAD.MOV R23, RZ, RZ, -R23 ;  /* 0x000000ffff17e224 */ /* 0x000fe200078e0a17 */
[----:B------:R-:W-:-:S02]  /*1fb40*/  ISETP.GT.U32.AND P3, PT, R8, R10, PT ;  /* 0x0000000a0800720c */ /* 0x000fc40003f64070 */
[----:B---3--:R-:W-:Y:S02]  /*1fb50*/  ISETP.GT.U32.AND P6, PT, R8, R16, PT ;  /* 0x000000100800720c */ /* 0x008fe40003fc4070 */
[----:B------:R-:W-:Y:S01]  /*1fb60*/  SEL R23, R11, R23, !P4 ;  /* 0x000000170b177207 */ /* 0x000fe20006000000 */
[----:B------:R0:W-:Y:S04]  /*1fb70*/  STL [R1+0x758], R4 ;  /* 0x0007580401007387 */ /* 0x0001e80000100800 */
[----:B-1----:R-:W-:-:S04]  /*1fb80*/  IMAD R24, R23, UR4, RZ ;  /* 0x0000000417187c24 */ /* 0x002fc8000f8e02ff */
[--C-:B------:R-:W-:Y:S02]  /*1fb90*/  @!P3 IMAD.IADD R10, R10, 0x1, -R8.reuse ;  /* 0x000000010a0ab824 */ /* 0x100fe400078e0a08 */
[----:B------:R-:W-:Y:S01]  /*1fba0*/  @!P6 IMAD.IADD R16, R16, 0x1, -R8 ;  /* 0x000000011010e824 */ /* 0x000fe200078e0a08 */
[C---:B0-----:R-:W-:Y:S01]  /*1fbb0*/  IADD3 R4, P6, PT, R24.reuse, R7, RZ ;  /* 0x0000000718047210 */ /* 0x041fe20007fde0ff */
[----:B------:R-:W-:Y:S02]  /*1fbc0*/  IMAD.MOV.U32 R23, RZ, RZ, R10 ;  /* 0x000000ffff177224 */ /* 0x000fe400078e000a */
[----:B------:R-:W-:Y:S01]  /*1fbd0*/  IMAD.MOV.U32 R22, RZ, RZ, R17 ;  /* 0x000000ffff167224 */ /* 0x000fe200078e0011 */
[----:B------:R-:W-:Y:S01]  /*1fbe0*/  LEA.HI.X.SX32 R10, R24, R6, 0x1, P6 ;  /* 0x00000006180a7211 */ /* 0x000fe200030f0eff */
[----:B------:R-:W-:Y:S01]  /*1fbf0*/  @P0 IMAD.MOV.U32 R24, RZ, RZ, R4 ;  /* 0x000000ffff180224 */ /* 0x000fe200078e0004 */
[----:B------:R0:W-:Y:S01]  /*1fc00*/  STL [R1+0x754], R14 ;  /* 0x0007540e01007387 */ /* 0x0001e20000100800 */
[----:B------:R-:W-:Y:S01]  /*1fc10*/  ISETP.GT.U32.AND P5, PT, R8, R15, PT ;  /* 0x0000000f0800720c */ /* 0x000fe20003fa4070 */
[----:B------:R-:W1:Y:S01]  /*1fc20*/  LDCU UR4, c[0x0][0x3b0] ;  /* 0x00007600ff0477ac */ /* 0x000e620008000800 */
[----:B------:R-:W-:-:S02]  /*1fc30*/  @P0 IMAD.MOV.U32 R25, RZ, RZ, R10 ;  /* 0x000000ffff190224 */ /* 0x000fc400078e000a */
[----:B------:R-:W-:Y:S01]  /*1fc40*/  @!P1 IMAD.MOV R22, RZ, RZ, -R22 ;  /* 0x000000ffff169224 */ /* 0x000fe200078e0a16 */
[----:B------:R-:W-:Y:S01]  /*1fc50*/  ISETP.GE.AND P1, PT, R85, RZ, PT ;  /* 0x000000ff5500720c */ /* 0x000fe20003f26270 */
[----:B0-----:R-:W3:Y:S04]  /*1fc60*/  LDL.LU R14, [R1+0x148] ;  /* 0x00014800010e7983 */ /* 0x001ee80000300800 */
[----:B----4-:R-:W-:Y:S04]  /*1fc70*/  STL [R1+0x12e4], R3 ;  /* 0x0012e40301007387 */ /* 0x010fe80000100800 */
[----:B------:R-:W4:Y:S04]  /*1fc80*/  LDL.LU R17, [R1+0x1308] ;  /* 0x0013080001117983 */ /* 0x000f280000300800 */
[----:B------:R-:W3:Y:S01]  /*1fc90*/  LDL R85, [R1+0x11c4] ;  /* 0x0011c40001557983 */ /* 0x000ee20000100800 */
[----:B------:R-:W-:-:S03]  /*1fca0*/  ISETP.GE.AND P3, PT, R12, RZ, PT ;  /* 0x000000ff0c00720c */ /* 0x000fc60003f66270 */
[----:B------:R-:W-:Y:S04]  /*1fcb0*/  STL [R1+0x760], R4 ;  /* 0x0007600401007387 */ /* 0x000fe80000100800 */
[----:B------:R0:W-:Y:S04]  /*1fcc0*/  STL [R1+0x75c], R10 ;  /* 0x00075c0a01007387 */ /* 0x0001e80000100800 */
[----:B------:R-:W4:Y:S01]  /*1fcd0*/  LDL R12, [R1+0x11d8] ;  /* 0x0011d800010c7983 */ /* 0x000f220000100800 */
[----:B--2---:R-:W-:Y:S01]  /*1fce0*/  PRMT R5, RZ, 0x7610, R5 ;  /* 0x00007610ff057816 */ /* 0x004fe20000000005 */
[----:B------:R-:W-:Y:S01]  /*1fcf0*/  @!P5 IMAD.IADD R15, R15, 0x1, -R8 ;  /* 0x000000010f0fd824 */ /* 0x000fe200078e0a08 */
[----:B------:R-:W-:Y:S01]  /*1fd00*/  SEL R22, R11, R22, !P4 ;  /* 0x000000160b167207 */ /* 0x000fe20006000000 */
[----:B------:R-:W-:Y:S01]  /*1fd10*/  @!P1 IMAD.MOV R23, RZ, RZ, -R23 ;  /* 0x000000ffff179224 */ /* 0x000fe200078e0a17 */
[C---:B------:R-:W-:Y:S01]  /*1fd20*/  ISETP.GT.U32.AND P6, PT, R8.reuse, R16, PT ;  /* 0x000000100800720c */ /* 0x040fe20003fc4070 */
[----:B0-----:R-:W2:Y:S04]  /*1fd30*/  LDL.LU R10, [R1+0x13c] ;  /* 0x00013c00010a7983 */ /* 0x001ea80000300800 */
[----:B------:R0:W2:Y:S01]  /*1fd40*/  @P0 LDG.E.U8 R5, desc[UR18][R24.64] ;  /* 0x0000001218050981 */ /* 0x0000a2000c1e1100 */
[----:B------:R-:W-:Y:S01]  /*1fd50*/  ISETP.GT.U32.AND P5, PT, R8, R15, PT ;  /* 0x0000000f0800720c */ /* 0x000fe20003fa4070 */
[----:B------:R-:W-:Y:S01]  /*1fd60*/  IMAD R22, R22, UR5, RZ ;  /* 0x0000000516167c24 */ /* 0x000fe2000f8e02ff */
[----:B------:R-:W-:Y:S01]  /*1fd70*/  PRMT R2, RZ, 0x7610, R2 ;  /* 0x00007610ff027816 */ /* 0x000fe20000000002 */
[----:B------:R-:W1:Y:S03]  /*1fd80*/  LDCU UR5, c[0x0][0x3b0] ;  /* 0x00007600ff0577ac */ /* 0x000e660008000800 */
[----:B------:R-:W-:-:S07]  /*1fd90*/  IADD3 R3, P1, PT, R22, R7, RZ ;  /* 0x0000000716037210 */ /* 0x000fce0007f3e0ff */
[----:B------:R-:W-:Y:S01]  /*1fda0*/  @!P5 IMAD.IADD R15, R15, 0x1, -R8 ;  /* 0x000000010f0fd824 */ /* 0x000fe200078e0a08 */
[----:B------:R-:W-:Y:S02]  /*1fdb0*/  ISETP.GT.U32.AND P5, PT, R8, R13, PT ;  /* 0x0000000d0800720c */ /* 0x000fe40003fa4070 */
[----:B------:R-:W-:Y:S01]  /*1fdc0*/  LEA.HI.X.SX32 R4, R22, R6, 0x1, P1 ;  /* 0x0000000616047211 */ /* 0x000fe200008f0eff */
[----:B------:R-:W-:Y:S02]  /*1fdd0*/  IMAD.MOV.U32 R22, RZ, RZ, R15 ;  /* 0x000000ffff167224 */ /* 0x000fe400078e000f */
[----:B0-----:R-:W-:Y:S02]  /*1fde0*/  @P0 IMAD.MOV.U32 R24, RZ, RZ, R3 ;  /* 0x000000ffff180224 */ /* 0x001fe400078e0003 */
[----:B------:R-:W-:Y:S01]  /*1fdf0*/  @P0 IMAD.MOV.U32 R25, RZ, RZ, R4 ;  /* 0x000000ffff190224 */ /* 0x000fe200078e0004 */
[----:B------:R0:W-:Y:S01]  /*1fe00*/  STL [R1+0x778], R3 ;  /* 0x0007780301007387 */ /* 0x0001e20000100800 */
[----:B------:R-:W-:-:S03]  /*1fe10*/  @!P3 IMAD.MOV R22, RZ, RZ, -R22 ;  /* 0x000000ffff16b224 */ /* 0x000fc600078e0a16 */
[----:B------:R0:W2:Y:S01]  /*1fe20*/  @P0 LDG.E.U8 R2, desc[UR18][R24.64] ;  /* 0x0000001218020981 */ /* 0x0000a2000c1e1100 */
[--C-:B------:R-:W-:Y:S02]  /*1fe30*/  @!P5 IMAD.IADD R13, R13, 0x1, -R8.reuse ;  /* 0x000000010d0dd824 */ /* 0x100fe400078e0a08 */
[----:B------:R-:W-:Y:S01]  /*1fe40*/  @!P6 IMAD.IADD R16, R16, 0x1, -R8 ;  /* 0x000000011010e824 */ /* 0x000fe200078e0a08 */
[----:B---3--:R-:W-:Y:S02]  /*1fe50*/  ISETP.GE.AND P5, PT, R85, RZ, PT ;  /* 0x000000ff5500720c */ /* 0x008fe40003fa6270 */
[C---:B0-----:R-:W-:Y:S02]  /*1fe60*/  SEL R24, R11.reuse, R23, !P4 ;  /* 0x000000170b187207 */ /* 0x041fe40006000000 */
[----:B------:R-:W-:Y:S02]  /*1fe70*/  SEL R23, R11, R22, !P4 ;  /* 0x000000160b177207 */ /* 0x000fe40006000000 */
[----:B------:R-:W-:Y:S01]  /*1fe80*/  ISETP.GT.U32.AND P3, PT, R8, R13, PT ;  /* 0x0000000d0800720c */ /* 0x000fe20003f64070 */
[----:B------:R-:W-:Y:S01]  /*1fe90*/  IMAD R24, R24, UR12, RZ ;  /* 0x0000000c18187c24 */ /* 0x000fe2000f8e02ff */
[----:B------:R-:W-:Y:S01]  /*1fea0*/  ISETP.GT.U32.AND P1, PT, R8, R14, PT ;  /* 0x0000000e0800720c */ /* 0x000fe20003f24070 */
[----:B------:R-:W-:Y:S01]  /*1feb0*/  IMAD.MOV.U32 R22, RZ, RZ, R16 ;  /* 0x000000ffff167224 */ /* 0x000fe200078e0010 */
[----:B------:R-:W-:Y:S01]  /*1fec0*/  PRMT R93, RZ, 0x7610, R93 ;  /* 0x00007610ff5d7816 */ /* 0x000fe2000000005d */
[----:B-1----:R-:W-:Y:S01]  /*1fed0*/  IMAD R23, R23, UR4, RZ ;  /* 0x0000000417177c24 */ /* 0x002fe2000f8e02ff */
[-C--:B------:R-:W-:Y:S01]  /*1fee0*/  IADD3 R16, P6, PT, R24, R7.reuse, RZ ;  /* 0x0000000718107210 */ /* 0x080fe20007fde0ff */
[----:B------:R-:W-:Y:S01]  /*1fef0*/  @!P5 IMAD.MOV R22, RZ, RZ, -R22 ;  /* 0x000000ffff16d224 */ /* 0x000fe200078e0a16 */
[----:B------:R-:W-:Y:S01]  /*1ff00*/  PRMT R92, RZ, 0x7610, R92 ;  /* 0x00007610ff5c7816 */ /* 0x000fe2000000005c */
[----:B------:R-:W0:Y:S01]  /*1ff10*/  LDCU UR4, c[0x0][0x3b0] ;  /* 0x00007600ff0477ac */ /* 0x000e220008000800 */
[----:B------:R-:W-:-:S03]  /*1ff20*/  IADD3 R3, P5, PT, R23, R7, RZ ;  /* 0x0000000717037210 */ /* 0x000fc60007fbe0ff */
[----:B------:R-:W-:Y:S01]  /*1ff30*/  @!P3 IMAD.IADD R13, R13, 0x1, -R8 ;  /* 0x000000010d0db824 */ /* 0x000fe200078e0a08 */
[----:B----4-:R-:W-:Y:S01]  /*1ff40*/  ISETP.GE.AND P3, PT, R12, RZ, PT ;  /* 0x000000ff0c00720c */ /* 0x010fe20003f66270 */
[----:B------:R-:W1:Y:S01]  /*1ff50*/  LDCU UR12, c[0x0][0x3b0] ;  /* 0x00007600ff0c77ac */ /* 0x000e620008000800 */
[----:B--2---:R2:W-:Y:S04]  /*1ff60*/  STL [R1+0x12e8], R5 ;  /* 0x0012e80501007387 */ /* 0x0045e80000100800 */
[----:B------:R3:W-:Y:S04]  /*1ff70*/  STL [R1+0x774], R4 ;  /* 0x0007740401007387 */ /* 0x0007e80000100800 */
[----:B------:R-:W4:Y:S04]  /*1ff80*/  LDL R85, [R1+0x11b0] ;  /* 0x0011b00001557983 */ /* 0x000f280000100800 */
[----:B--2---:R-:W2:Y:S04]  /*1ff90*/  LDL.LU R5, [R1+0x140] ;  /* 0x0001400001057983 */ /* 0x004ea80000300800 */
[----:B---3--:R-:W3:Y:S04]  /*1ffa0*/  LDL.LU R4, [R1+0x138] ;  /* 0x0001380001047983 */ /* 0x008ee80000300800 */
[----:B------:R-:W-:Y:S04]  /*1ffb0*/  STL [R1+0x780], R16 ;  /* 0x0007801001007387 */ /* 0x000fe80000100800 */
[----:B------:R0:W-:Y:S04]  /*1ffc0*/  STL [R1+0x788], R3 ;  /* 0x0007880301007387 */ /* 0x0001e80000100800 */
[----:B------:R-:W3:Y:S01]  /*1ffd0*/  LDL R12, [R1+0x11c0] ;  /* 0x0011c000010c7983 */ /* 0x000ee20000100800 */
[----:B------:R-:W-:-:S02]  /*1ffe0*/  LEA.HI.X.SX32 R25, R24, R6, 0x1, P6 ;  /* 0x0000000618197211 */ /* 0x000fc400030f0eff */
[----:B------:R-:W-:Y:S02]  /*1fff0*/  LEA.HI.X.SX32 R15, R23, R6, 0x1, P5 ;  /* 0x00000006170f7211 */ /* 0x000fe400028f0eff */
[----:B------:R-:W-:Y:S01]  /*20000*/  SEL R24, R11, R22, !P4 ;  /* 0x000000160b187207 */ /* 0x000fe20006000000 */
[----:B------:R-:W-:Y:S02]  /*20010*/  @P0 IMAD.MOV.U32 R22, RZ, RZ, R16 ;  /* 0x000000ffff160224 */ /* 0x000fe400078e0010 */
[----:B------:R-:W-:Y:S02]  /*20020*/  @P0 IMAD.MOV.U32 R23, RZ, RZ, R25 ;  /* 0x000000ffff170224 */ /* 0x000fe400078e0019 */
[----:B------:R-:W-:-:S03]  /*20030*/  @!P1 IMAD.IADD R14, R14, 0x1, -R8 ;  /* 0x000000010e0e9824 */ /* 0x000fc600078e0a08 */
[----:B------:R0:W3:Y:S02]  /*20040*/  @P0 LDG.E.U8 R93, desc[UR18][R22.64] ;  /* 0x00000012165d0981 */ /* 0x0000e4000c1e1100 */
[C---:B------:R-:W-:Y:S02]  /*20050*/  ISETP.GT.U32.AND P1, PT, R8.reuse, R14, PT ;  /* 0x0000000e0800720c */ /* 0x040fe40003f24070 */
[----:B------:R-:W-:Y:S01]  /*20060*/  ISETP.GT.U32.AND P6, PT, R8, R10, PT ;  /* 0x0000000a0800720c */ /* 0x000fe20003fc4070 */
[----:B0-----:R-:W-:Y:S02]  /*20070*/  @P0 IMAD.MOV.U32 R22, RZ, RZ, R3 ;  /* 0x000000ffff160224 */ /* 0x001fe400078e0003 */
[----:B------:R-:W-:Y:S02]  /*20080*/  @P0 IMAD.MOV.U32 R23, RZ, RZ, R15 ;  /* 0x000000ffff170224 */ /* 0x000fe400078e000f */
[----:B------:R-:W-:Y:S01]  /*20090*/  IMAD R24, R24, UR5, RZ ;  /* 0x0000000518187c24 */ /* 0x000fe2000f8e02ff */
[----:B------:R0:W-:Y:S05]  /*200a0*/  STL [R1+0x77c], R25 ;  /* 0x00077c1901007387 */ /* 0x0001ea0000100800 */
[--C-:B------:R-:W-:Y:S01]  /*200b0*/  @!P1 IMAD.IADD R14, R14, 0x1, -R8.reuse ;  /* 0x000000010e0e9824 */ /* 0x100fe200078e0a08 */
[----:B------:R-:W-:Y:S01]  /*200c0*/  PRMT R91, RZ, 0x7610, R91 ;  /* 0x00007610ff5b7816 */ /* 0x000fe2000000005b */
[----:B------:R-:W-:Y:S01]  /*200d0*/  @!P6 IMAD.IADD R10, R10, 0x1, -R8 ;  /* 0x000000010a0ae824 */ /* 0x000fe200078e0a08 */
[----:B------:R0:W3:Y:S01]  /*200e0*/  @P0 LDG.E.U8 R92, desc[UR18][R22.64] ;  /* 0x00000012165c0981 */ /* 0x0000e2000c1e1100 */
[----:B------:R-:W-:Y:S01]  /*200f0*/  PRMT R90, RZ, 0x7610, R90 ;  /* 0x00007610ff5a7816 */ /* 0x000fe2000000005a */
[----:B------:R-:W1:Y:S02]  /*20100*/  LDCU UR5, c[0x0][0x3b0] ;  /* 0x00007600ff0577ac */ /* 0x000e640008000800 */
[----:B------:R-:W-:Y:S01]  /*20110*/  STL [R1+0x784], R15 ;  /* 0x0007840f01007387 */ /* 0x000fe20000100800 */
[----:B0-----:R-:W-:-:S04]  /*20120*/  IMAD.MOV.U32 R22, RZ, RZ, R13 ;  /* 0x000000ffff167224 */ /* 0x001fc800078e000d */
[----:B------:R-:W-:Y:S01]  /*20130*/  @!P3 IMAD.MOV R22, RZ, RZ, -R22 ;  /* 0x000000ffff16b224 */ /* 0x000fe200078e0a16 */
[----:B------:R-:W-:-:S04]  /*20140*/  IADD3 R3, P3, PT, R24, R7, RZ ;  /* 0x0000000718037210 */ /* 0x000fc80007f7e0ff */
[----:B------:R-:W-:Y:S02]  /*20150*/  SEL R23, R11, R22, !P4 ;  /* 0x000000160b177207 */ /* 0x000fe40006000000 */
[----:B------:R-:W-:Y:S01]  /*20160*/  LEA.HI.X.SX32 R13, R24, R6, 0x1, P3 ;  /* 0x00000006180d7211 */ /* 0x000fe200018f0eff */
[----:B------:R-:W-:Y:S02]  /*20170*/  IMAD.MOV.U32 R22, RZ, RZ, R14 ;  /* 0x000000ffff167224 */ /* 0x000fe400078e000e */
[----:B------:R-:W-:Y:S01]  /*20180*/  IMAD R23, R23, UR13, RZ ;  /* 0x0000000d17177c24 */ /* 0x000fe2000f8e02ff */
[----:B------:R-:W-:Y:S01]  /*20190*/  ISETP.GT.U32.AND P6, PT, R8, R10, PT ;  /* 0x0000000a0800720c */ /* 0x000fe20003fc4070 */
[----:B------:R-:W-:Y:S01]  /*201a0*/  @P0 IMAD.MOV.U32 R25, RZ, RZ, R13 ;  /* 0x000000ffff190224 */ /* 0x000fe200078e000d */
[----:B------:R-:W-:Y:S01]  /*201b0*/  PRMT R89, RZ, 0x7610, R89 ;  /* 0x00007610ff597816 */ /* 0x000fe20000000059 */
[----:B------:R-:W-:Y:S01]  /*201c0*/  @P0 IMAD.MOV.U32 R24, RZ, RZ, R3 ;  /* 0x000000ffff180224 */ /* 0x000fe200078e0003 */
[----:B------:R-:W-:Y:S01]  /*201d0*/  PRMT R88, RZ, 0x7610, R88 ;  /* 0x00007610ff587816 */ /* 0x000fe20000000058 */
[----:B------:R-:W0:Y:S03]  /*201e0*/  LDCU UR13, c[0x0][0x3b0] ;  /* 0x00007600ff0d77ac */ /* 0x000e260008000800 */
[----:B------:R0:W3:Y:S05]  /*201f0*/  @P0 LDG.E.U8 R91, desc[UR18][R24.64] ;  /* 0x00000012185b0981 */ /* 0x0000ea000c1e1100 */
[----:B------:R-:W-:Y:S01]  /*20200*/  @!P6 IMAD.IADD R10, R10, 0x1, -R8 ;  /* 0x000000010a0ae824 */ /* 0x000fe200078e0a08 */
[----:B----4-:R-:W-:-:S02]  /*20210*/  ISETP.GE.AND P5, PT, R85, RZ, PT ;  /* 0x000000ff5500720c */ /* 0x010fc40003fa6270 */
[----:B------:R-:W4:Y:S01]  /*20220*/  LDL.LU R85, [R1+0x134] ;  /* 0x0001340001557983 */ /* 0x000f220000300800 */
[----:B--2---:R-:W-:-:S03]  /*20230*/  ISETP.GT.U32.AND P1, PT, R8, R5, PT ;  /* 0x000000050800720c */ /* 0x004fc60003f24070 */
[----:B------:R2:W-:Y:S04]  /*20240*/  STL [R1+0x790], R3 ;  /* 0x0007900301007387 */ /* 0x0005e80000100800 */
[----:B------:R0:W-:Y:S03]  /*20250*/  STL [R1+0x78c], R13 ;  /* 0x00078c0d01007387 */ /* 0x0001e60000100800 */
[----:B------:R-:W-:Y:S01]  /*20260*/  @!P5 IMAD.MOV R22, RZ, RZ, -R22 ;  /* 0x000000ffff16d224 */ /* 0x000fe200078e0a16 */
[----:B--2---:R-:W-:Y:S01]  /*20270*/  IADD3 R3, P5, PT, R23, R7, RZ ;  /* 0x0000000717037210 */ /* 0x004fe20007fbe0ff */
[----:B0-----:R-:W2:Y:S01]  /*20280*/  LDL R13, [R1+0x11cc] ;  /* 0x0011cc00010d7983 */ /* 0x001ea20000100800 */
[----:B------:R-:W-:Y:S01]  /*20290*/  @!P1 IMAD.IADD R5, R5, 0x1, -R8 ;  /* 0x0000000105059824 */ /* 0x000fe200078e0a08 */
[----:B---3--:R-:W-:-:S02]  /*202a0*/  ISETP.GE.AND P1, PT, R12, RZ, PT ;  /* 0x000000ff0c00720c */ /* 0x008fc40003f26270 */
[----:B------:R-:W3:Y:S01]  /*202b0*/  LDL.LU R15, [R1+0x130] ;  /* 0x00013000010f7983 */ /* 0x000ee20000300800 */
[----:B------:R-:W-:-:S03]  /*202c0*/  SEL R22, R11, R22, !P4 ;  /* 0x000000160b167207 */ /* 0x000fc60006000000 */
[----:B------:R-:W3:Y:S01]  /*202d0*/  LDL R14, [R1+0x11f8] ;  /* 0x0011f800010e7983 */ /* 0x000ee20000100800 */
[----:B------:R-:W-:Y:S01]  /*202e0*/  LEA.HI.X.SX32 R12, R23, R6, 0x1, P5 ;  /* 0x00000006170c7211 */ /* 0x000fe200028f0eff */
[----:B------:R-:W-:Y:S02]  /*202f0*/  IMAD R24, R22, UR4, RZ ;  /* 0x0000000416187c24 */ /* 0x000fe4000f8e02ff */
[----:B------:R0:W-:Y:S01]  /*20300*/  STL [R1+0x798], R3 ;  /* 0x0007980301007387 */ /* 0x0001e20000100800 */
[----:B------:R-:W-:Y:S01]  /*20310*/  @P0 IMAD.MOV.U32 R22, RZ, RZ, R3 ;  /* 0x000000ffff160224 */ /* 0x000fe200078e0003 */
[C---:B------:R-:W-:Y:S01]  /*20320*/  ISETP.GT.U32.AND P3, PT, R8.reuse, R4, PT ;  /* 0x000000040800720c */ /* 0x040fe20003f64070 */
[----:B------:R-:W-:Y:S01]  /*20330*/  @P0 IMAD.MOV.U32 R23, RZ, RZ, R12 ;  /* 0x000000ffff170224 */ /* 0x000fe200078e000c */
[----:B------:R-:W3:Y:S01]  /*20340*/  LDL.LU R16, [R1+0x128] ;  /* 0x0001280001107983 */ /* 0x000ee20000300800 */
[----:B------:R-:W-:Y:S01]  /*20350*/  ISETP.GT.U32.AND P5, PT, R8, R5, PT ;  /* 0x000000050800720c */ /* 0x000fe20003fa4070 */
[----:B------:R-:W1:Y:S02]  /*20360*/  LDCU UR4, c[0x0][0x3b0] ;  /* 0x00007600ff0477ac */ /* 0x000e640008000800 */
[----:B------:R0:W3:Y:S04]  /*20370*/  @P0 LDG.E.U8 R90, desc[UR18][R22.64] ;  /* 0x00000012165a0981 */ /* 0x0000e8000c1e1100 */
[----:B------:R1:W-:Y:S01]  /*20380*/  STL [R1+0x794], R12 ;  /* 0x0007940c01007387 */ /* 0x0003e20000100800 */
[----:B0-----:R-:W-:-:S03]  /*20390*/  IMAD.MOV.U32 R22, RZ, RZ, R10 ;  /* 0x000000ffff167224 */ /* 0x001fc600078e000a */
[----:B------:R-:W3:Y:S01]  /*203a0*/  LDL R10, [R1+0x11f4] ;  /* 0x0011f400010a7983 */ /* 0x000ee20000100800 */
[----:B------:R-:W-:-:S04]  /*203b0*/  IADD3 R3, P6, PT, R24, R7, RZ ;  /* 0x0000000718037210 */ /* 0x000fc80007fde0ff */
[----:B-1----:R-:W-:Y:S01]  /*203c0*/  LEA.HI.X.SX32 R12, R24, R6, 0x1, P6 ;  /* 0x00000006180c7211 */ /* 0x002fe200030f0eff */
[----:B------:R-:W-:Y:S04]  /*203d0*/  STL [R1+0x7a0], R3 ;  /* 0x0007a00301007387 */ /* 0x000fe80000100800 */
[----:B------:R0:W-:Y:S01]  /*203e0*/  STL [R1+0x79c], R12 ;  /* 0x00079c0c01007387 */ /* 0x0001e20000100800 */
[----:B------:R-:W-:-:S03]  /*203f0*/  @P0 IMAD.MOV.U32 R23, RZ, RZ, R12 ;  /* 0x000000ffff170224 */ /* 0x000fc600078e000c */
[----:B0-----:R-:W3:Y:S01]  /*20400*/  LDL R12, [R1+0x11dc] ;  /* 0x0011dc00010c7983 */ /* 0x001ee20000100800 */
[----:B------:R-:W-:Y:S02]  /*20410*/  @!P3 IMAD.IADD R4, R4, 0x1, -R8 ;  /* 0x000000010404b824 */ /* 0x000fe400078e0a08 */
[----:B------:R-:W-:-:S03]  /*20420*/  @!P1 IMAD.MOV R22, RZ, RZ, -R22 ;  /* 0x000000ffff169224 */ /* 0x000fc600078e0a16 */
[----:B------:R-:W-:Y:S02]  /*20430*/  ISETP.GT.U32.AND P3, PT, R8, R4, PT ;  /* 0x000000040800720c */ /* 0x000fe40003f64070 */
[----:B------:R-:W-:Y:S01]  /*20440*/  SEL R24, R11, R22, !P4 ;  /* 0x000000160b187207 */ /* 0x000fe20006000000 */
[----:B------:R-:W-:Y:S02]  /*20450*/  @P0 IMAD.MOV.U32 R22, RZ, RZ, R3 ;  /* 0x000000ffff160224 */ /* 0x000fe400078e0003 */
[--C-:B------:R-:W-:Y:S02]  /*20460*/  @!P5 IMAD.IADD R5, R5, 0x1, -R8.reuse ;  /* 0x000000010505d824 */ /* 0x100fe400078e0a08 */
[----:B------:R-:W-:Y:S01]  /*20470*/  IMAD R24, R24, UR5, RZ ;  /* 0x0000000518187c24 */ /* 0x000fe2000f8e02ff */
[----:B------:R0:W3:Y:S01]  /*20480*/  @P0 LDG.E.U8 R89, desc[UR18][R22.64] ;  /* 0x0000001216590981 */ /* 0x0000e2000c1e1100 */
[----:B------:R-:W1:Y:S04]  /*20490*/  LDCU UR5, c[0x0][0x3b0] ;  /* 0x00007600ff0577ac */ /* 0x000e680008000800 */
[----:B------:R-:W-:Y:S01]  /*204a0*/  @!P3 IMAD.IADD R4, R4, 0x1, -R8 ;  /* 0x000000010404b824 */ /* 0x000fe200078e0a08 */
[----:B------:R-:W-:Y:S01]  /*204b0*/  IADD3 R3, P3, PT, R24, R7, RZ ;  /* 0x0000000718037210 */ /* 0x000fe20007f7e0ff */
[----:B0-----:R-:W-:-:S03]  /*204c0*/  IMAD.MOV.U32 R23, RZ, RZ, R5 ;  /* 0x000000ffff177224 */ /* 0x001fc600078e0005 */
[----:B------:R-:W-:Y:S01]  /*204d0*/  LEA.HI.X.SX32 R5, R24, R6, 0x1, P3 ;  /* 0x0000000618057211 */ /* 0x000fe200018f0eff */
[----:B------:R-:W-:Y:S02]  /*204e0*/  IMAD.MOV.U32 R22, RZ, RZ, R4 ;  /* 0x000000ffff167224 */ /* 0x000fe400078e0004 */
[----:B------:R-:W-:Y:S02]  /*204f0*/  @P0 IMAD.MOV.U32 R24, RZ, RZ, R3 ;  /* 0x000000ffff180224 */ /* 0x000fe400078e0003 */
[----:B------:R-:W-:-:S05]  /*20500*/  @P0 IMAD.MOV.U32 R25, RZ, RZ, R5 ;  /* 0x000000ffff190224 */ /* 0x000fca00078e0005 */
[----:B------:R0:W3:Y:S01]  /*20510*/  @P0 LDG.E.U8 R88, desc[UR18][R24.64] ;  /* 0x0000001218580981 */ /* 0x0000e2000c1e1100 */
[----:B----4-:R-:W-:-:S13]  /*20520*/  ISETP.GT.U32.AND P1, PT, R8, R85, PT ;  /* 0x000000550800720c */ /* 0x010fda0003f24070 */
[----:B------:R-:W-:Y:S01]  /*20530*/  @!P1 IMAD.IADD R85, R85, 0x1, -R8 ;  /* 0x0000000155559824 */ /* 0x000fe200078e0a08 */
[----:B--2---:R-:W-:Y:S02]  /*20540*/  ISETP.GE.AND P6, PT, R13, RZ, PT ;  /* 0x000000ff0d00720c */ /* 0x004fe40003fc6270 */
[----:B------:R-:W2:Y:S01]  /*20550*/  LDL.LU R13, [R1+0x124] ;  /* 0x00012400010d7983 */ /* 0x000ea20000300800 */
[----:B---3--:R-:W-:-:S03]  /*20560*/  ISETP.GE.AND P1, PT, R14, RZ, PT ;  /* 0x000000ff0e00720c */ /* 0x008fc60003f26270 */
[----:B------:R-:W-:Y:S07]  /*20570*/  STL [R1+0x7b8], R3 ;  /* 0x0007b80301007387 */ /* 0x000fee0000100800 */
[----:B------:R-:W-:Y:S01]  /*20580*/  @!P6 IMAD.MOV R23, RZ, RZ, -R23 ;  /* 0x000000ffff17e224 */ /* 0x000fe200078e0a17 */
[C---:B------:R-:W-:Y:S01]  /*20590*/  ISETP.GT.U32.AND P6, PT, R8.reuse, R16, PT ;  /* 0x000000100800720c */ /* 0x040fe20003fc4070 */
[----:B------:R3:W-:Y:S03]  /*205a0*/  STL [R1+0x7b4], R5 ;  /* 0x0007b40501007387 */ /* 0x0007e60000100800 */
[----:B------:R-:W-:Y:S01]  /*205b0*/  SEL R23, R11, R23, !P4 ;  /* 0x000000170b177207 */ /* 0x000fe20006000000 */
[----:B------:R-:W-:Y:S01]  /*205c0*/  @!P1 IMAD.MOV R22, RZ, RZ, -R22 ;  /* 0x000000ffff169224 */ /* 0x000fe200078e0a16 */
[----:B------:R-:W4:Y:S01]  /*205d0*/  LDL.LU R14, [R1+0x120] ;  /* 0x00012000010e7983 */ /* 0x000f220000300800 */
[----:B------:R-:W-:-:S02]  /*205e0*/  ISETP.GT.U32.AND P3, PT, R8, R85, PT ;  /* 0x000000550800720c */ /* 0x000fc40003f64070 */
[----:B0-----:R-:W-:Y:S01]  /*205f0*/  IMAD R24, R23, UR4, RZ ;  /* 0x0000000417187c24 */ /* 0x001fe2000f8e02ff */
[----:B------:R-:W-:Y:S01]  /*20600*/  ISETP.GT.U32.AND P5, PT, R8, R15, PT ;  /* 0x0000000f0800720c */ /* 0x000fe20003fa4070 */
[----:B------:R-:W0:Y:S01]  /*20610*/  LDCU UR4, c[0x0][0x3b0] ;  /* 0x00007600ff0477ac */ /* 0x000e220008000800 */
[----:B------:R-:W-:Y:S02]  /*20620*/  ISETP.GE.AND P1, PT, R10, RZ, PT ;  /* 0x000000ff0a00720c */ /* 0x000fe40003f26270 */
[----:B------:R-:W4:Y:S01]  /*20630*/  LDL R10, [R1+0x11e0] ;  /* 0x0011e000010a7983 */ /* 0x000f220000100800 */
[----:B------:R-:W-:Y:S01]  /*20640*/  @!P6 IMAD.IADD R16, R16, 0x1, -R8 ;  /* 0x000000011010e824 */ /* 0x000fe200078e0a08 */
[----:B------:R-:W-:-:S04]  /*20650*/  IADD3 R4, P6, PT, R24, R7, RZ ;  /* 0x0000000718047210 */ /* 0x000fc80007fde0ff */
[----:B---3--:R-:W-:Y:S01]  /*20660*/  LEA.HI.X.SX32 R5, R24, R6, 0x1, P6 ;  /* 0x0000000618057211 */ /* 0x008fe200030f0eff */
[----:B------:R-:W-:Y:S01]  /*20670*/  @!P3 IMAD.IADD R85, R85, 0x1, -R8 ;  /* 0x000000015555b824 */ /* 0x000fe200078e0a08 */
[----:B------:R3:W-:Y:S04]  /*20680*/  STL [R1+0x7c0], R4 ;  /* 0x0007c00401007387 */ /* 0x0007e80000100800 */
[----:B------:R0:W-:Y:S01]  /*20690*/  STL [R1+0x7bc], R5 ;  /* 0x0007bc0501007387 */ /* 0x0001e20000100800 */
[----:B------:R-:W-:-:S03]  /*206a0*/  ISETP.GE.AND P3, PT, R12, RZ, PT ;  /* 0x000000ff0c00720c */ /* 0x000fc60003f66270 */
[----:B------:R-:W4:Y:S01]  /*206b0*/  LDL R12, [R1+0x11f0] ;  /* 0x0011f000010c7983 */ /* 0x000f220000100800 */
[----:B------:R-:W-:-:S05]  /*206c0*/  @!P5 IMAD.IADD R15, R15, 0x1, -R8 ;  /* 0x000000010f0fd824 */ /* 0x000fca00078e0a08 */
[C---:B------:R-:W-:Y:S02]  /*206d0*/  ISETP.GT.U32.AND P5, PT, R8.reuse, R15, PT ;  /* 0x0000000f0800720c */ /* 0x040fe40003fa4070 */
[----:B------:R-:W-:Y:S01]  /*206e0*/  SEL R22, R11, R22, !P4 ;  /* 0x000000160b167207 */ /* 0x000fe20006000000 */
[----:B------:R-:W-:Y:S01]  /*206f0*/  IMAD.MOV.U32 R23, RZ, RZ, R85 ;  /* 0x000000ffff177224 */ /* 0x000fe200078e0055 */
[----:B------:R-:W-:Y:S01]  /*20700*/  PRMT R87, RZ, 0x7610, R87 ;  /* 0x00007610ff577816 */ /* 0x000fe20000000057 */
[----:B------:R-:W-:Y:S01]  /*20710*/  @P0 IMAD.MOV.U32 R24, RZ, RZ, R4 ;  /* 0x000000ffff180224 */ /* 0x000fe200078e0004 */
[----:B------:R-:W-:Y:S01]  /*20720*/  ISETP.GT.U32.AND P6, PT, R8, R16, PT ;  /* 0x000000100800720c */ /* 0x000fe20003fc4070 */
[----:B-1----:R-:W-:Y:S01]  /*20730*/  IMAD R22, R22, UR5, RZ ;  /* 0x0000000516167c24 */ /* 0x002fe2000f8e02ff */
[----:B------:R-:W4:Y:S01]  /*20740*/  LDL.LU R85, [R1+0x118] ;  /* 0x0001180001557983 */ /* 0x000f220000300800 */
[----:B------:R-:W-:Y:S01]  /*20750*/  @!P1 IMAD.MOV R23, RZ, RZ, -R23 ;  /* 0x000000ffff179224 */ /* 0x000fe200078e0a17 */
[----:B------:R-:W-:Y:S01]  /*20760*/  PRMT R86, RZ, 0x7610, R86 ;  /* 0x00007610ff567816 */ /* 0x000fe20000000056 */
[----:B------:R-:W-:-:S02]  /*20770*/  @P0 IMAD.MOV.U32 R25, RZ, RZ, R5 ;  /* 0x000000ffff190224 */ /* 0x000fc400078e0005 */
[----:B------:R-:W-:Y:S01]  /*20780*/  @!P5 IMAD.IADD R15, R15, 0x1, -R8 ;  /* 0x000000010f0fd824 */ /* 0x000fe200078e0a08 */
[C---:B------:R-:W-:Y:S01]  /*20790*/  IADD3 R3, P1, PT, R22.reuse, R7, RZ ;  /* 0x0000000716037210 */ /* 0x040fe20007f3e0ff */
[----:B------:R-:W1:Y:S01]  /*207a0*/  LDCU UR5, c[0x0][0x3b0] ;  /* 0x00007600ff0577ac */ /* 0x000e620008000800 */
[----:B------:R0:W4:Y:S02]  /*207b0*/  @P0 LDG.E.U8 R87, desc[UR18][R24.64] ;  /* 0x0000001218570981 */ /* 0x000124000c1e1100 */
[----:B---3--:R-:W-:Y:S01]  /*207c0*/  LEA.HI.X.SX32 R4, R22, R6, 0x1, P1 ;  /* 0x0000000616047211 */ /* 0x008fe200008f0eff */
[----:B------:R-:W-:Y:S01]  /*207d0*/  IMAD.MOV.U32 R22, RZ, RZ, R15 ;  /* 0x000000ffff167224 */ /* 0x000fe200078e000f */
[----:B------:R-:W-:Y:S03]  /*207e0*/  STL [R1+0x7c8], R3 ;  /* 0x0007c80301007387 */ /* 0x000fe60000100800 */
[----:B------:R-:W-:-:S02]  /*207f0*/  @!P3 IMAD.MOV R22, RZ, RZ, -R22 ;  /* 0x000000ffff16b224 */ /* 0x000fc400078e0a16 */
[----:B0-----:R-:W-:Y:S02]  /*20800*/  @P0 IMAD.MOV.U32 R24, RZ, RZ, R3 ;  /* 0x000000ffff180224 */ /* 0x001fe400078e0003 */
[----:B------:R-:W-:Y:S01]  /*20810*/  @P0 IMAD.MOV.U32 R25, RZ, RZ, R4 ;  /* 0x000000ffff190224 */ /* 0x000fe200078e0004 */
[----:B------:R0:W-:Y:S01]  /*20820*/  STL [R1+0x7c4], R4 ;  /* 0x0007c40401007387 */ /* 0x0001e20000100800 */
[----:B------:R-:W-:-:S03]  /*20830*/  @!P6 IMAD.IADD R16, R16, 0x1, -R8 ;  /* 0x000000011010e824 */ /* 0x000fc600078e0a08 */
[----:B------:R3:W4:Y:S02]  /*20840*/  @P0 LDG.E.U8 R86, desc[UR18][R24.64] ;  /* 0x0000001218560981 */ /* 0x000724000c1e1100 */
[C---:B---3--:R-:W-:Y:S02]  /*20850*/  SEL R24, R11.reuse, R23, !P4 ;  /* 0x000000170b187207 */ /* 0x048fe40006000000 */
[----:B------:R-:W-:Y:S01]  /*20860*/  SEL R23, R11, R22, !P4 ;  /* 0x000000160b177207 */ /* 0x000fe20006000000 */
[----:B------:R-:W-:Y:S02]  /*20870*/  IMAD.MOV.U32 R22, RZ, RZ, R16 ;  /* 0x000000ffff167224 */ /* 0x000fe400078e0010 */
[----:B------:R-:W-:Y:S01]  /*20880*/  IMAD R24, R24, UR12, RZ ;  /* 0x0000000c18187c24 */ /* 0x000fe2000f8e02ff */
[----:B------:R-:W-:Y:S01]  /*20890*/  PRMT R84, RZ, 0x7610, R84 ;  /* 0x00007610ff547816 */ /* 0x000fe20000000054 */
[----:B------:R-:W-:Y:S01]  /*208a0*/  IMAD R23, R23, UR4, RZ ;  /* 0x0000000417177c24 */ /* 0x000fe2000f8e02ff */
[----:B------:R-:W-:Y:S01]  /*208b0*/  PRMT R83, RZ, 0x7610, R83 ;  /* 0x00007610ff537816 */ /* 0x000fe20000000053 */
[----:B------:R-:W3:Y:S01]  /*208c0*/  LDCU UR4, c[0x0][0x3b0] ;  /* 0x00007600ff0477ac */ /* 0x000ee20008000800 */
[----:B------:R-:W-:-:S02]  /*208d0*/  IADD3 R16, P6, PT, R24, R7, RZ ;  /* 0x0000000718107210 */ /* 0x000fc40007fde0ff */
[----:B------:R-:W-:Y:S01]  /*208e0*/  PRMT R82, RZ, 0x7610, R82 ;  /* 0x00007610ff527816 */ /* 0x000fe20000000052 */
[----:B------:R-:W0:Y:S01]  /*208f0*/  LDCU UR12, c[0x0][0x3b0] ;  /* 0x00007600ff0c77ac */ /* 0x000e220008000800 */
[----:B--2---:R-:W-:-:S13]  /*20900*/  ISETP.GT.U32.AND P5, PT, R8, R13, PT ;  /* 0x0000000d0800720c */ /* 0x004fda0003fa4070 */
[----:B------:R-:W-:-:S05]  /*20910*/  @!P5 IMAD.IADD R13, R13, 0x1, -R8 ;  /* 0x000000010d0dd824 */ /* 0x000fca00078e0a08 */
[----:B------:R-:W-:Y:S02]  /*20920*/  ISETP.GT.U32.AND P3, PT, R8, R13, PT ;  /* 0x0000000d0800720c */ /* 0x000fe40003f64070 */
[----:B----4-:R-:W-:Y:S02]  /*20930*/  ISETP.GE.AND P5, PT, R10, RZ, PT ;  /* 0x000000ff0a00720c */ /* 0x010fe40003fa6270 */
[----:B------:R-:W2:Y:S04]  /*20940*/  LDL R10, [R1+0x11d4] ;  /* 0x0011d400010a7983 */ /* 0x000ea80000100800 */
[----:B------:R-:W4:Y:S05]  /*20950*/  LDL.LU R5, [R1+0x11c] ;  /* 0x00011c0001057983 */ /* 0x000f2a0000300800 */
[----:B------:R-:W-:Y:S01]  /*20960*/  @!P3 IMAD.IADD R13, R13, 0x1, -R8 ;  /* 0x000000010d0db824 */ /* 0x000fe200078e0a08 */
[----:B0-----:R-:W3:Y:S01]  /*20970*/  LDL.LU R4, [R1+0x114] ;  /* 0x0001140001047983 */ /* 0x001ee20000300800 */
[----:B------:R-:W-:Y:S01]  /*20980*/  @!P5 IMAD.MOV R22, RZ, RZ, -R22 ;  /* 0x000000ffff16d224 */ /* 0x000fe200078e0a16 */
[----:B------:R-:W-:-:S02]  /*20990*/  IADD3 R3, P5, PT, R23, R7, RZ ;  /* 0x0000000717037210 */ /* 0x000fc40007fbe0ff */
[----:B------:R-:W-:Y:S04]  /*209a0*/  STL [R1+0x7d0], R16 ;  /* 0x0007d01001007387 */ /* 0x000fe80000100800 */
[----:B------:R0:W-:Y:S01]  /*209b0*/  STL [R1+0x7d8], R3 ;  /* 0x0007d80301007387 */ /* 0x0001e20000100800 */
[----:B------:R-:W-:-:S03]  /*209c0*/  ISETP.GE.AND P3, PT, R12, RZ, PT ;  /* 0x000000ff0c00720c */ /* 0x000fc60003f66270 */
[----:B------:R-:W3:Y:S01]  /*209d0*/  LDL R12, [R1+0x1218] ;  /* 0x00121800010c7983 */ /* 0x000ee20000100800 */
[----:B------:R-:W-:Y:S02]  /*209e0*/  ISETP.GT.U32.AND P1, PT, R8, R14, PT ;  /* 0x0000000e0800720c */ /* 0x000fe40003f24070 */
[-C--:B------:R-:W-:Y:S02]  /*209f0*/  LEA.HI.X.SX32 R25, R24, R6.reuse, 0x1, P6 ;  /* 0x0000000618197211 */ /* 0x080fe400030f0eff */
[----:B------:R-:W-:Y:S02]  /*20a00*/  LEA.HI.X.SX32 R15, R23, R6, 0x1, P5 ;  /* 0x00000006170f7211 */ /* 0x000fe400028f0eff */
[----:B------:R-:W-:Y:S01]  /*20a10*/  SEL R24, R11, R22, !P4 ;  /* 0x000000160b187207 */ /* 0x000fe20006000000 */
[----:B------:R-:W-:Y:S02]  /*20a20*/  @P0 IMAD.MOV.U32 R22, RZ, RZ, R16 ;  /* 0x000000ffff160224 */ /* 0x000fe400078e0010 */
[----:B------:R-:W-:-:S04]  /*20a30*/  @P0 IMAD.MOV.U32 R23, RZ, RZ, R25 ;  /* 0x000000ffff170224 */ /* 0x000fc800078e0019 */
[----:B------:R-:W-:Y:S01]  /*20a40*/  @!P1 IMAD.IADD R14, R14, 0x1, -R8 ;  /* 0x000000010e0e9824 */ /* 0x000fe200078e0a08 */
[----:B------:R0:W3:Y:S04]  /*20a50*/  @P0 LDG.E.U8 R84, desc[UR18][R22.64] ;  /* 0x0000001216540981 */ /* 0x0000e8000c1e1100 */
[C---:B------:R-:W-:Y:S02]  /*20a60*/  ISETP.GT.U32.AND P1, PT, R8.reuse, R14, PT ;  /* 0x0000000e0800720c */ /* 0x040fe40003f24070 */
[----:B------:R-:W-:Y:S01]  /*20a70*/  ISETP.GT.U32.AND P6, PT, R8, R85, PT ;  /* 0x000000550800720c */ /* 0x000fe20003fc4070 */
[----:B0-----:R-:W-:Y:S02]  /*20a80*/  @P0 IMAD.MOV.U32 R22, RZ, RZ, R3 ;  /* 0x000000ffff160224 */ /* 0x001fe400078e0003 */
[----:B------:R-:W-:-:S05]  /*20a90*/  @P0 IMAD.MOV.U32 R23, RZ, RZ, R15 ;  /* 0x000000ffff170224 */ /* 0x000fca00078e000f */
[----:B------:R0:W3:Y:S01]  /*20aa0*/  @P0 LDG.E.U8 R83, desc[UR18][R22.64] ;  /* 0x0000001216530981 */ /* 0x0000e2000c1e1100 */
[----:B-1----:R-:W-:Y:S01]  /*20ab0*/  IMAD R24, R24, UR5, RZ ;  /* 0x0000000518187c24 */ /* 0x002fe2000f8e02ff */
[----:B------:R-:W-:Y:S02]  /*20ac0*/  PRMT R81, RZ, 0x7610, R81 ;  /* 0x00007610ff517816 */ /* 0x000fe40000000051 */
[----:B------:R1:W-:Y:S01]  /*20ad0*/  STL [R1+0x7cc], R25 ;  /* 0x0007cc1901007387 */ /* 0x0003e20000100800 */
[----:B------:R-:W-:Y:S01]  /*20ae0*/  @!P1 IMAD.IADD R14, R14, 0x1, -R8 ;  /* 0x000000010e0e9824 */ /* 0x000fe200078e0a08 */
[----:B------:R-:W1:Y:S01]  /*20af0*/  LDCU UR5, c[0x0][0x3b0] ;  /* 0x00007600ff0577ac */ /* 0x000e620008000800 */
[----:B0-----:R-:W-:Y:S01]  /*20b00*/  IMAD.MOV.U32 R22, RZ, RZ, R13 ;  /* 0x000000ffff167224 */ /* 0x001fe200078e000d */
[----:B------:R-:W-:Y:S03]  /*20b10*/  STL [R1+0x7d4], R15 ;  /* 0x0007d40f01007387 */ /* 0x000fe60000100800 */
[----:B------:R-:W-:Y:S01]  /*20b20*/  @!P3 IMAD.MOV R22, RZ, RZ, -R22 ;  /* 0x000000ffff16b224 */ /* 0x000fe200078e0a16 */
[----:B------:R-:W-:Y:S01]  /*20b30*/  IADD3 R3, P3, PT, R24, R7, RZ ;  /* 0x0000000718037210 */ /* 0x000fe20007f7e0ff */
[----:B------:R-:W-:-:S03]  /*20b40*/  @!P6 IMAD.IADD R85, R85, 0x1, -R8 ;  /* 0x000000015555e824 */ /* 0x000fc600078e0a08 */
[----:B------:R-:W-:Y:S01]  /*20b50*/  SEL R23, R11, R22, !P4 ;  /* 0x000000160b177207 */ /* 0x000fe20006000000 */
[----:B------:R-:W-:Y:S01]  /*20b60*/  IMAD.MOV.U32 R22, RZ, RZ, R14 ;  /* 0x000000ffff167224 */ /* 0x000fe200078e000e */
[----:B------:R-:W-:-:S03]  /*20b70*/  LEA.HI.X.SX32 R13, R24, R6, 0x1, P3 ;  /* 0x00000006180d7211 */ /* 0x000fc600018f0eff */
[----:B------:R-:W-:Y:S01]  /*20b80*/  IMAD R23, R23, UR13, RZ ;  /* 0x0000000d17177c24 */ /* 0x000fe2000f8e02ff */
[----:B------:R-:W-:Y:S01]  /*20b90*/  ISETP.GT.U32.AND P6, PT, R8, R85, PT ;  /* 0x000000550800720c */ /* 0x000fe20003fc4070 */
[----:B------:R-:W-:Y:S01]  /*20ba0*/  @P0 IMAD.MOV.U32 R24, RZ, RZ, R3 ;  /* 0x000000ffff180224 */ /* 0x000fe200078e0003 */
[----:B------:R-:W-:Y:S01]  /*20bb0*/  PRMT R80, RZ, 0x7610, R80 ;  /* 0x00007610ff507816 */ /* 0x000fe20000000050 */
[----:B-1----:R-:W-:Y:S01]  /*20bc0*/  @P0 IMAD.MOV.U32 R25, RZ, RZ, R13 ;  /* 0x000000ffff190224 */ /* 0x002fe200078e000d */
[----:B------:R-:W-:Y:S01]  /*20bd0*/  PRMT R79, RZ, 0x7610, R79 ;  /* 0x00007610ff4f7816 */ /* 0x000fe2000000004f */
[----:B------:R-:W0:Y:S03]  /*20be0*/  LDCU UR13, c[0x0][0x3b0] ;  /* 0x00007600ff0d77ac */ /* 0x000e260008000800 */
[----:B------:R1:W3:Y:S05]  /*20bf0*/  @P0 LDG.E.U8 R82, desc[UR18][R24.64] ;  /* 0x0000001218520981 */ /* 0x0002ea000c1e1100 */
[----:B------:R-:W-:Y:S01]  /*20c00*/  @!P6 IMAD.IADD R85, R85, 0x1, -R8 ;  /* 0x000000015555e824 */ /* 0x000fe200078e0a08 */
[----:B--2---:R-:W-:-:S02]  /*20c10*/  ISETP.GE.AND P5, PT, R10, RZ, PT ;  /* 0x000000ff0a00720c */ /* 0x004fc40003fa6270 */
[----:B------:R-:W2:Y:S01]  /*20c20*/  LDL.LU R10, [R1+0x10c] ;  /* 0x00010c00010a7983 */ /* 0x000ea20000300800 */
[----:B----4-:R-:W-:-:S03]  /*20c30*/  ISETP.GT.U32.AND P1, PT, R8, R5, PT ;  /* 0x000000050800720c */ /* 0x010fc60003f24070 */
[----:B------:R4:W-:Y:S04]  /*20c40*/  STL [R1+0x7e0], R3 ;  /* 0x0007e00301007387 */ /* 0x0009e80000100800 */
[----:B------:R0:W-:Y:S03]  /*20c50*/  STL [R1+0x7dc], R13 ;  /* 0x0007dc0d01007387 */ /* 0x0001e60000100800 */
[----:B------:R-:W-:Y:S01]  /*20c60*/  @!P5 IMAD.MOV R22, RZ, RZ, -R22 ;  /* 0x000000ffff16d224 */ /* 0x000fe200078e0a16 */
[----:B----4-:R-:W-:Y:S02]  /*20c70*/  IADD3 R3, P5, PT, R23, R7, RZ ;  /* 0x0000000717037210 */ /* 0x010fe40007fbe0ff */
[----:B------:R-:W-:Y:S01]  /*20c80*/  @!P1 IMAD.IADD R5, R5, 0x1, -R8 ;  /* 0x0000000105059824 */ /* 0x000fe200078e0a08 */
[----:B0-----:R-:W4:Y:S01]  /*20c90*/  LDL R13, [R1+0x1214] ;  /* 0x00121400010d7983 */ /* 0x001f220000100800 */
[----:B---3--:R-:W-:-:S03]  /*20ca0*/  ISETP.GE.AND P1, PT, R12, RZ, PT ;  /* 0x000000ff0c00720c */ /* 0x008fc60003f26270 */
[----:B------:R-:W3:Y:S01]  /*20cb0*/  LDL.LU R15, [R1+0x104] ;  /* 0x00010400010f7983 */ /* 0x000ee20000300800 */
[----:B------:R-:W-:-:S03]  /*20cc0*/  SEL R22, R11, R22, !P4 ;  /* 0x000000160b167207 */ /* 0x000fc60006000000 */
[----:B------:R-:W3:Y:S01]  /*20cd0*/  LDL R14, [R1+0x1200] ;  /* 0x00120000010e7983 */ /* 0x000ee20000100800 */
[----:B------:R-:W-:Y:S01]  /*20ce0*/  LEA.HI.X.SX32 R12, R23, R6, 0x1, P5 ;  /* 0x00000006170c7211 */ /* 0x000fe200028f0eff */
[----:B-1----:R-:W-:Y:S02]  /*20cf0*/  IMAD R24, R22, UR4, RZ ;  /* 0x0000000416187c24 */ /* 0x002fe4000f8e02ff */
        /* <DEDUP_REMOVED lines=21> */
[----:B------:R-:W-:-:S04]  /*20e50*/  @P0 IMAD.MOV.U32 R22, RZ, RZ, R3 ;  /* 0x000000ffff160224 */ /* 0x000fc800078e0003 */
[----:B------:R-:W-:Y:S01]  /*20e60*/  IMAD R24, R24, UR5, RZ ;  /* 0x0000000518187c24 */ /* 0x000fe2000f8e02ff */
[----:B------:R0:W3:Y:S01]  /*20e70*/  @P0 LDG.E.U8 R80, desc[UR18][R22.64] ;  /* 0x0000001216500981 */ /* 0x0000e2000c1e1100 */
[--C-:B------:R-:W-:Y:S01]  /*20e80*/  @!P5 IMAD.IADD R5, R5, 0x1, -R8.reuse ;  /* 0x000000010505d824 */ /* 0x100fe200078e0a08 */
[----:B------:R-:W1:Y:S03]  /*20e90*/  LDCU UR5, c[0x0][0x3b0] ;  /* 0x00007600ff0577ac */ /* 0x000e660008000800 */
        /* <DEDUP_REMOVED lines=8> */
[----:B--2---:R-:W-:-:S13]  /*20f20*/  ISETP.GT.U32.AND P1, PT, R8, R10, PT ;  /* 0x0000000a0800720c */ /* 0x004fda0003f24070 */
[----:B------:R-:W-:Y:S01]  /*20f30*/  @!P1 IMAD.IADD R10, R10, 0x1, -R8 ;  /* 0x000000010a0a9824 */ /* 0x000fe200078e0a08 */
[----:B----4-:R-:W-:Y:S02]  /*20f40*/  ISETP.GE.AND P6, PT, R13, RZ, PT ;  /* 0x000000ff0d00720c */ /* 0x010fe40003fc6270 */
[----:B------:R-:W2:Y:S01]  /*20f50*/  LDL.LU R13, [R1+0xfc] ;  /* 0x0000fc00010d7983 */ /* 0x000ea20000300800 */
[----:B---3--:R-:W-:-:S03]  /*20f60*/  ISETP.GE.AND P1, PT, R14, RZ, PT ;  /* 0x000000ff0e00720c */ /* 0x008fc60003f26270 */
[----:B------:R-:W-:Y:S07]  /*20f70*/  STL [R1+0x808], R3 ;  /* 0x0008080301007387 */ /* 0x000fee0000100800 */
[----:B------:R-:W-:Y:S01]  /*20f80*/  @!P6 IMAD.MOV R23, RZ, RZ, -R23 ;  /* 0x000000ffff17e224 */ /* 0x000fe200078e0a17 */
[----:B------:R3:W-:Y:S01]  /*20f90*/  STL [R1+0x804], R5 ;  /* 0x0008040501007387 */ /* 0x0007e20000100800 */
[----:B------:R-:W-:-:S03]  /*20fa0*/  ISETP.GT.U32.AND P6, PT, R8, R16, PT ;  /* 0x000000100800720c */ /* 0x000fc60003fc4070 */
[----:B------:R-:W4:Y:S01]  /*20fb0*/  LDL.LU R14, [R1+0xf8] ;  /* 0x0000f800010e7983 */ /* 0x000f220000300800 */
[----:B------:R-:W-:Y:S01]  /*20fc0*/  @!P1 IMAD.MOV R22, RZ, RZ, -R22 ;  /* 0x000000ffff169224 */ /* 0x000fe200078e0a16 */
[----:B------:R-:W-:Y:S02]  /*20fd0*/  SEL R23, R11, R23, !P4 ;  /* 0x000000170b177207 */ /* 0x000fe40006000000 */
[----:B------:R-:W-:Y:S02]  /*20fe0*/  ISETP.GT.U32.AND P3, PT, R8, R10, PT ;  /* 0x0000000a0800720c */ /* 0x000fe40003f64070 */
[----:B------:R-:W-:Y:S02]  /*20ff0*/  ISETP.GE.AND P1, PT, R85, RZ, PT ;  /* 0x000000ff5500720c */ /* 0x000fe40003f26270 */
[----:B------:R-:W4:Y:S01]  /*21000*/  LDL R85, [R1+0x11fc] ;  /* 0x0011fc0001557983 */ /* 0x000f220000100800 */
[----:B0-----:R-:W-:Y:S02]  /*21010*/  IMAD R24, R23, UR4, RZ ;  /* 0x0000000417187c24 */ /* 0x001fe4000f8e02ff */
[----:B------:R-:W-:Y:S01]  /*21020*/  @!P6 IMAD.IADD R16, R16, 0x1, -R8 ;  /* 0x000000011010e824 */ /* 0x000fe200078e0a08 */
[----:B------:R-:W-:-:S05]  /*21030*/  ISETP.GT.U32.AND P5, PT, R8, R15, PT ;  /* 0x0000000f0800720c */ /* 0x000fca0003fa4070 */
[----:B------:R-:W-:Y:S01]  /*21040*/  @!P3 IMAD.IADD R10, R10, 0x1, -R8 ;  /* 0x000000010a0ab824 */ /* 0x000fe200078e0a08 */
[C---:B------:R-:W-:Y:S01]  /*21050*/  IADD3 R4, P6, PT, R24.reuse, R7, RZ ;  /* 0x0000000718047210 */ /* 0x040fe20007fde0ff */
[----:B------:R-:W0:Y:S03]  /*21060*/  LDCU UR4, c[0x0][0x3b0] ;  /* 0x00007600ff0477ac */ /* 0x000e260008000800 */
[----:B---3--:R-:W-:Y:S01]  /*21070*/  LEA.HI.X.SX32 R5, R24, R6, 0x1, P6 ;  /* 0x0000000618057211 */ /* 0x008fe200030f0eff */
        /* <DEDUP_REMOVED lines=12> */
[----:B------:R-:W4:Y:S05]  /*21140*/  LDL.LU R10, [R1+0xf0] ;  /* 0x0000f000010a7983 */ /* 0x000f2a0000300800 */
[----:B------:R-:W-:Y:S01]  /*21150*/  @!P5 IMAD.IADD R15, R15, 0x1, -R8 ;  /* 0x000000010f0fd824 */ /* 0x000fe200078e0a08 */
[----:B------:R-:W-:Y:S01]  /*21160*/  PRMT R77, RZ, 0x7610, R77 ;  /* 0x00007610ff4d7816 */ /* 0x000fe2000000004d */
[----:B------:R-:W-:Y:S01]  /*21170*/  @!P1 IMAD.MOV R23, RZ, RZ, -R23 ;  /* 0x000000ffff179224 */ /* 0x000fe200078e0a17 */
[C---:B------:R-:W-:Y:S01]  /*21180*/  IADD3 R3, P1, PT, R22.reuse, R7, RZ ;  /* 0x0000000716037210 */ /* 0x040fe20007f3e0ff */
[----:B------:R-:W-:Y:S01]  /*21190*/  @P0 IMAD.MOV.U32 R25, RZ, RZ, R5 ;  /* 0x000000ffff190224 */ /* 0x000fe200078e0005 */
[----:B------:R-:W1:Y:S02]  /*211a0*/  LDCU UR5, c[0x0][0x3b0] ;  /* 0x00007600ff0577ac */ /* 0x000e640008000800 */
[----:B---3--:R-:W-:Y:S01]  /*211b0*/  LEA.HI.X.SX32 R4, R22, R6, 0x1, P1 ;  /* 0x0000000616047211 */ /* 0x008fe200008f0eff */
[----:B------:R-:W-:Y:S01]  /*211c0*/  IMAD.MOV.U32 R22, RZ, RZ, R15 ;  /* 0x000000ffff167224 */ /* 0x000fe200078e000f */
[----:B------:R-:W-:Y:S04]  /*211d0*/  STL [R1+0x818], R3 ;  /* 0x0008180301007387 */ /* 0x000fe80000100800 */
[----:B------:R3:W4:Y:S01]  /*211e0*/  @P0 LDG.E.U8 R78, desc[UR18][R24.64] ;  /* 0x00000012184e0981 */ /* 0x000722000c1e1100 */
[----:B------:R-:W-:-:S03]  /*211f0*/  @!P3 IMAD.MOV R22, RZ, RZ, -R22 ;  /* 0x000000ffff16b224 */ /* 0x000fc600078e0a16 */
[----:B------:R0:W-:Y:S01]  /*21200*/  STL [R1+0x814], R4 ;  /* 0x0008140401007387 */ /* 0x0001e20000100800 */
[----:B---3--:R-:W-:Y:S02]  /*21210*/  @P0 IMAD.MOV.U32 R24, RZ, RZ, R3 ;  /* 0x000000ffff180224 */ /* 0x008fe400078e0003 */
[----:B------:R-:W-:Y:S02]  /*21220*/  @P0 IMAD.MOV.U32 R25, RZ, RZ, R4 ;  /* 0x000000ffff190224 */ /* 0x000fe400078e0004 */
[----:B------:R-:W-:-:S03]  /*21230*/  @!P6 IMAD.IADD R16, R16, 0x1, -R8 ;  /* 0x000000011010e824 */ /* 0x000fc600078e0a08 */
[----:B------:R3:W4:Y:S02]  /*21240*/  @P0 LDG.E.U8 R77, desc[UR18][R24.64] ;  /* 0x00000012184d0981 */ /* 0x000724000c1e1100 */
[C---:B---3--:R-:W-:Y:S02]  /*21250*/  SEL R24, R11.reuse, R23, !P4 ;  /* 0x000000170b187207 */ /* 0x048fe40006000000 */
[----:B------:R-:W-:Y:S01]  /*21260*/  SEL R23, R11, R22, !P4 ;  /* 0x000000160b177207 */ /* 0x000fe20006000000 */
[----:B------:R-:W-:Y:S02]  /*21270*/  IMAD.MOV.U32 R22, RZ, RZ, R16 ;  /* 0x000000ffff167224 */ /* 0x000fe400078e0010 */
[----:B------:R-:W-:Y:S01]  /*21280*/  IMAD R24, R24, UR12, RZ ;  /* 0x0000000c18187c24 */ /* 0x000fe2000f8e02ff */
[----:B------:R-:W-:Y:S01]  /*21290*/  PRMT R76, RZ, 0x7610, R76 ;  /* 0x00007610ff4c7816 */ /* 0x000fe2000000004c */
[----:B0-----:R-:W-:Y:S01]  /*212a0*/  IMAD R23, R23, UR4, RZ ;  /* 0x0000000417177c24 */ /* 0x001fe2000f8e02ff */
[----:B------:R-:W-:Y:S01]  /*212b0*/  PRMT R75, RZ, 0x7610, R75 ;  /* 0x00007610ff4b7816 */ /* 0x000fe2000000004b */
[----:B------:R-:W0:Y:S01]  /*212c0*/  LDCU UR4, c[0x0][0x3b0] ;  /* 0x00007600ff0477ac */ /* 0x000e220008000800 */
[----:B------:R-:W-:-:S02]  /*212d0*/  IADD3 R16, P6, PT, R24, R7, RZ ;  /* 0x0000000718107210 */ /* 0x000fc40007fde0ff */
[----:B------:R-:W-:Y:S01]  /*212e0*/  PRMT R74, RZ, 0x7610, R74 ;  /* 0x00007610ff4a7816 */ /* 0x000fe2000000004a */
[----:B------:R-:W3:Y:S01]  /*212f0*/  LDCU UR12, c[0x0][0x3b0] ;  /* 0x00007600ff0c77ac */ /* 0x000ee20008000800 */
[----:B--2---:R-:W-:-:S13]  /*21300*/  ISETP.GT.U32.AND P5, PT, R8, R13, PT ;  /* 0x0000000d0800720c */ /* 0x004fda0003fa4070 */
[----:B------:R-:W-:-:S05]  /*21310*/  @!P5 IMAD.IADD R13, R13, 0x1, -R8 ;  /* 0x000000010d0dd824 */ /* 0x000fca00078e0a08 */
[----:B------:R-:W-:Y:S02]  /*21320*/  ISETP.GT.U32.AND P3, PT, R8, R13, PT ;  /* 0x0000000d0800720c */ /* 0x000fe40003f64070 */
[----:B----4-:R-:W-:Y:S02]  /*21330*/  ISETP.GE.AND P5, PT, R85, RZ, PT ;  /* 0x000000ff5500720c */ /* 0x010fe40003fa6270 */
[----:B------:R-:W2:Y:S04]  /*21340*/  LDL R85, [R1+0x1224] ;  /* 0x0012240001557983 */ /* 0x000ea80000100800 */
[----:B------:R-:W4:Y:S05]  /*21350*/  LDL.LU R5, [R1+0xf4] ;  /* 0x0000f40001057983 */ /* 0x000f2a0000300800 */
[----:B------:R-:W-:Y:S01]  /*21360*/  @!P3 IMAD.IADD R13, R13, 0x1, -R8 ;  /* 0x000000010d0db824 */ /* 0x000fe200078e0a08 */
[----:B------:R-:W3:Y:S01]  /*21370*/  LDL.LU R4, [R1+0xec] ;  /* 0x0000ec0001047983 */ /* 0x000ee20000300800 */
        /* <DEDUP_REMOVED lines=14> */
[----:B------:R-:W-:Y:S01]  /*21460*/  ISETP.GT.U32.AND P1, PT, R8, R14, PT ;  /* 0x0000000e0800720c */ /* 0x000fe20003f24070 */
[----:B0-----:R-:W-:Y:S02]  /*21470*/  @P0 IMAD.MOV.U32 R22, RZ, RZ, R3 ;  /* 0x000000ffff160224 */ /* 0x001fe400078e0003 */
[----:B------:R-:W-:Y:S01]  /*21480*/  @P0 IMAD.MOV.U32 R23, RZ, RZ, R15 ;  /* 0x000000ffff170224 */ /* 0x000fe200078e000f */
[----:B------:R0:W-:Y:S01]  /*21490*/  STL [R1+0x81c], R25 ;  /* 0x00081c1901007387 */ /* 0x0001e20000100800 */
[----:B-1----:R-:W-:Y:S01]  /*214a0*/  IMAD R24, R24, UR5, RZ ;  /* 0x0000000518187c24 */ /* 0x002fe2000f8e02ff */
[----:B------:R-:W-:Y:S01]  /*214b0*/  ISETP.GT.U32.AND P6, PT, R8, R10, PT ;  /* 0x0000000a0800720c */ /* 0x000fe20003fc4070 */
[----:B------:R-:W1:Y:S01]  /*214c0*/  LDCU UR5, c[0x0][0x3b0] ;  /* 0x00007600ff0577ac */ /* 0x000e620008000800 */
[----:B------:R0:W3:Y:S04]  /*214d0*/  @P0 LDG.E.U8 R75, desc[UR18][R22.64] ;  /* 0x00000012164b0981 */ /* 0x0000e8000c1e1100 */
[----:B------:R1:W-:Y:S01]  /*214e0*/  STL [R1+0x834], R15 ;  /* 0x0008340f01007387 */ /* 0x0003e20000100800 */
[----:B0-----:R-:W-:-:S04]  /*214f0*/  IMAD.MOV.U32 R22, RZ, RZ, R13 ;  /* 0x000000ffff167224 */ /* 0x001fc800078e000d */
[----:B------:R-:W-:Y:S01]  /*21500*/  @!P3 IMAD.MOV R22, RZ, RZ, -R22 ;  /* 0x000000ffff16b224 */ /* 0x000fe200078e0a16 */
[----:B------:R-:W-:Y:S01]  /*21510*/  IADD3 R3, P3, PT, R24, R7, RZ ;  /* 0x0000000718037210 */ /* 0x000fe20007f7e0ff */
[----:B------:R-:W-:-:S03]  /*21520*/  @!P1 IMAD.IADD R14, R14, 0x1, -R8 ;  /* 0x000000010e0e9824 */ /* 0x000fc600078e0a08 */
[----:B------:R-:W-:Y:S02]  /*21530*/  LEA.HI.X.SX32 R13, R24, R6, 0x1, P3 ;  /* 0x00000006180d7211 */ /* 0x000fe400018f0eff */
[----:B------:R-:W-:Y:S01]  /*21540*/  SEL R23, R11, R22, !P4 ;  /* 0x000000160b177207 */ /* 0x000fe20006000000 */
[----:B------:R-:W-:Y:S02]  /*21550*/  IMAD.MOV.U32 R22, RZ, RZ, R14 ;  /* 0x000000ffff167224 */ /* 0x000fe400078e000e */
[----:B------:R-:W-:Y:S02]  /*21560*/  @P0 IMAD.MOV.U32 R25, RZ, RZ, R13 ;  /* 0x000000ffff190224 */ /* 0x000fe400078e000d */
[----:B------:R-:W-:Y:S01]  /*21570*/  IMAD R23, R23, UR13, RZ ;  /* 0x0000000d17177c24 */ /* 0x000fe2000f8e02ff */
[----:B------:R-:W-:Y:S01]  /*21580*/  PRMT R73, RZ, 0x7610, R73 ;  /* 0x00007610ff497816 */ /* 0x000fe20000000049 */
[----:B------:R-:W-:Y:S01]  /*21590*/  @P0 IMAD.MOV.U32 R24, RZ, RZ, R3 ;  /* 0x000000ffff180224 */ /* 0x000fe200078e0003 */
[----:B------:R-:W-:Y:S01]  /*215a0*/  PRMT R72, RZ, 0x7610, R72 ;  /* 0x00007610ff487816 */ /* 0x000fe20000000048 */
[----:B------:R-:W-:Y:S01]  /*215b0*/  @!P6 IMAD.IADD R10, R10, 0x1, -R8 ;  /* 0x000000010a0ae824 */ /* 0x000fe200078e0a08 */
[----:B------:R-:W-:Y:S01]  /*215c0*/  PRMT R71, RZ, 0x7610, R71 ;  /* 0x00007610ff477816 */ /* 0x000fe20000000047 */
[----:B------:R-:W0:Y:S01]  /*215d0*/  LDCU UR13, c[0x0][0x3b0] ;  /* 0x00007600ff0d77ac */ /* 0x000e220008000800 */
[----:B------:R0:W3:Y:S02]  /*215e0*/  @P0 LDG.E.U8 R74, desc[UR18][R24.64] ;  /* 0x00000012184a0981 */ /* 0x0000e4000c1e1100 */
[----:B------:R-:W-:-:S13]  /*215f0*/  ISETP.GT.U32.AND P6, PT, R8, R10, PT ;  /* 0x0000000a0800720c */ /* 0x000fda0003fc4070 */
[----:B------:R-:W-:Y:S01]  /*21600*/  @!P6 IMAD.IADD R10, R10, 0x1, -R8 ;  /* 0x000000010a0ae824 */ /* 0x000fe200078e0a08 */
[----:B--2---:R-:W-:Y:S02]  /*21610*/  ISETP.GE.AND P5, PT, R85, RZ, PT ;  /* 0x000000ff5500720c */ /* 0x004fe40003fa6270 */
[----:B------:R-:W2:Y:S01]  /*21620*/  LDL.LU R85, [R1+0xe4] ;  /* 0x0000e40001557983 */ /* 0x000ea20000300800 */
[----:B----4-:R-:W-:-:S03]  /*21630*/  ISETP.GT.U32.AND P1, PT, R8, R5, PT ;  /* 0x000000050800720c */ /* 0x010fc60003f24070 */
[----:B------:R-:W-:Y:S04]  /*21640*/  STL [R1+0x840], R3 ;  /* 0x0008400301007387 */ /* 0x000fe80000100800 */
[----:B------:R4:W-:Y:S04]  /*21650*/  STL [R1+0x83c], R13 ;  /* 0x00083c0d01007387 */ /* 0x0009e80000100800 */
[----:B------:R-:W2:Y:S04]  /*21660*/  LDL R14, [R1+0x1230] ;  /* 0x00123000010e7983 */ /* 0x000ea80000100800 */
[----:B-1----:R-:W2:Y:S01]  /*21670*/  LDL.LU R15, [R1+0xe8] ;  /* 0x0000e800010f7983 */ /* 0x002ea20000300800 */
[----:B------:R-:W-:-:S03]  /*21680*/  @!P5 IMAD.MOV R22, RZ, RZ, -R22 ;  /* 0x000000ffff16d224 */ /* 0x000fc600078e0a16 */
[----:B----4-:R-:W4:Y:S01]  /*21690*/  LDL R13, [R1+0x1220] ;  /* 0x00122000010d7983 */ /* 0x010f220000100800 */
[----:B------:R-:W-:Y:S01]  /*216a0*/  IADD3 R3, P5, PT, R23, R7, RZ ;  /* 0x0000000717037210 */ /* 0x000fe20007fbe0ff */
[----:B------:R-:W-:Y:S01]  /*216b0*/  @!P1 IMAD.IADD R5, R5, 0x1, -R8 ;  /* 0x0000000105059824 */ /* 0x000fe200078e0a08 */
[----:B---3--:R-:W-:Y:S02]  /*216c0*/  ISETP.GE.AND P1, PT, R12, RZ, PT ;  /* 0x000000ff0c00720c */ /* 0x008fe40003f26270 */
[----:B------:R-:W-:Y:S01]  /*216d0*/  LEA.HI.X.SX32 R12, R23, R6, 0x1, P5 ;  /* 0x00000006170c7211 */ /* 0x000fe200028f0eff */
[----:B------:R-:W-:Y:S04]  /*216e0*/  STL [R1+0x848], R3 ;  /* 0x0008480301007387 */ /* 0x000fe80000100800 */
[----:B------:R-:W3:Y:S01]  /*216f0*/  LDL.LU R16, [R1+0xdc] ;  /* 0x0000dc0001107983 */ /* 0x000ee20000300800 */
[----:B------:R-:W-:-:S03]  /*21700*/  @P0 IMAD.MOV.U32 R23, RZ, RZ, R12 ;  /* 0x000000ffff170224 */ /* 0x000fc600078e000c */
[----:B------:R1:W-:Y:S01]  /*21710*/  STL [R1+0x844], R12 ;  /* 0x0008440c01007387 */ /* 0x0003e20000100800 */
[----:B------:R-:W-:-:S03]  /*21720*/  SEL R22, R11, R22, !P4 ;  /* 0x000000160b167207 */ /* 0x000fc60006000000 */
[----:B-1----:R-:W3:Y:S02]  /*21730*/  LDL R12, [R1+0x121c] ;  /* 0x00121c00010c7983 */ /* 0x002ee40000100800 */
[----:B0-----:R-:W-:Y:S01]  /*21740*/  IMAD R24, R22, UR4, RZ ;  /* 0x0000000416187c24 */ /* 0x001fe2000f8e02ff */
[C---:B------:R-:W-:Y:S01]  /*21750*/  ISETP.GT.U32.AND P3, PT, R8.reuse, R4, PT ;  /* 0x000000040800720c */ /* 0x040fe20003f64070 */
[----:B------:R-:W-:Y:S01]  /*21760*/  @P0 IMAD.MOV.U32 R22, RZ, RZ, R3 ;  /* 0x000000ffff160224 */ /* 0x000fe200078e0003 */
[----:B------:R-:W-:Y:S01]  /*21770*/  ISETP.GT.U32.AND P5, PT, R8, R5, PT ;  /* 0x000000050800720c */ /* 0x000fe20003fa4070 */
[----:B------:R-:W0:Y:S01]  /*21780*/  LDCU UR4, c[0x0][0x3b0] ;  /* 0x00007600ff0477ac */ /* 0x000e220008000800 */
[C---:B------:R-:W-:Y:S02]  /*21790*/  IADD3 R3, P6, PT, R24.reuse, R7, RZ ;  /* 0x0000000718037210 */ /* 0x040fe40007fde0ff */
[----:B------:R1:W3:Y:S04]  /*217a0*/  @P0 LDG.E.U8 R73, desc[UR18][R22.64] ;  /* 0x0000001216490981 */ /* 0x0002e8000c1e1100 */
[----:B------:R-:W-:Y:S01]  /*217b0*/  STL [R1+0x850], R3 ;  /* 0x0008500301007387 */ /* 0x000fe20000100800 */
[----:B-1----:R-:W-:Y:S01]  /*217c0*/  IMAD.MOV.U32 R22, RZ, RZ, R10 ;  /* 0x000000ffff167224 */ /* 0x002fe200078e000a */
[----:B------:R-:W-:-:S05]  /*217d0*/  LEA.HI.X.SX32 R10, R24, R6, 0x1, P6 ;  /* 0x00000006180a7211 */ /* 0x000fca00030f0eff */
[----:B------:R1:W-:Y:S01]  /*217e0*/  STL [R1+0x84c], R10 ;  /* 0x00084c0a01007387 */ /* 0x0003e20000100800 */
[----:B------:R-:W-:-:S03]  /*217f0*/  @P0 IMAD.MOV.U32 R23, RZ, RZ, R10 ;  /* 0x000000ffff170224 */ /* 0x000fc600078e000a */
[----:B-1----:R-:W3:Y:S01]  /*21800*/  LDL R10, [R1+0x1274] ;  /* 0x00127400010a7983 */ /* 0x002ee20000100800 */
        /* <DEDUP_REMOVED lines=8> */
[----:B------:R-:W0:Y:S03]  /*21890*/  LDCU UR5, c[0x0][0x3b0] ;  /* 0x00007600ff0577ac */ /* 0x000e260008000800 */
[----:B------:R-:W-:Y:S01]  /*218a0*/  @!P3 IMAD.IADD R4, R4, 0x1, -R8 ;  /* 0x000000010404b824 */ /* 0x000fe200078e0a08 */
[----:B------:R-:W-:Y:S01]  /*218b0*/  IADD3 R3, P3, PT, R24, R7, RZ ;  /* 0x0000000718037210 */ /* 0x000fe20007f7e0ff */
[----:B-1----:R-:W-:-:S03]  /*218c0*/  IMAD.MOV.U32 R23, RZ, RZ, R5 ;  /* 0x000000ffff177224 */ /* 0x002fc600078e0005 */
[----:B------:R-:W-:Y:S01]  /*218d0*/  LEA.HI.X.SX32 R5, R24, R6, 0x1, P3 ;  /* 0x0000000618057211 */ /* 0x000fe200018f0eff */
[----:B------:R-:W-:Y:S02]  /*218e0*/  IMAD.MOV.U32 R22, RZ, RZ, R4 ;  /* 0x000000ffff167224 */ /* 0x000fe400078e0004 */
[----:B------:R-:W-:Y:S02]  /*218f0*/  @P0 IMAD.MOV.U32 R24, RZ, RZ, R3 ;  /* 0x000000ffff180224 */ /* 0x000fe400078e0003 */
[----:B------:R-:W-:-:S05]  /*21900*/  @P0 IMAD.MOV.U32 R25, RZ, RZ, R5 ;  /* 0x000000ffff190224 */ /* 0x000fca00078e0005 */
[----:B------:R0:W3:Y:S01]  /*21910*/  @P0 LDG.E.U8 R71, desc[UR18][R24.64] ;  /* 0x0000001218470981 */ /* 0x0000e2000c1e1100 */
[----:B--2---:R-:W-:Y:S02]  /*21920*/  ISETP.GT.U32.AND P1, PT, R8, R85, PT ;  /* 0x000000550800720c */ /* 0x004fe40003f24070 */
[----:B------:R-:W-:-:S11]  /*21930*/  ISETP.GE.AND P6, PT, R14, RZ, PT ;  /* 0x000000ff0e00720c */ /* 0x000fd60003fc6270 */
[----:B------:R-:W-:Y:S01]  /*21940*/  @!P1 IMAD.IADD R85, R85, 0x1, -R8 ;  /* 0x0000000155559824 */ /* 0x000fe200078e0a08 */
[----:B------:R-:W2:Y:S01]  /*21950*/  LDL.LU R14, [R1+0xd8] ;  /* 0x0000d800010e7983 */ /* 0x000ea20000300800 */
[----:B----4-:R-:W-:-:S03]  /*21960*/  ISETP.GE.AND P1, PT, R13, RZ, PT ;  /* 0x000000ff0d00720c */ /* 0x010fc60003f26270 */
[----:B------:R-:W-:Y:S04]  /*21970*/  STL [R1+0x858], R3 ;  /* 0x0008580301007387 */ /* 0x000fe80000100800 */
[----:B------:R1:W-:Y:S01]  /*21980*/  STL [R1+0x854], R5 ;  /* 0x0008540501007387 */ /* 0x0003e20000100800 */
[----:B------:R-:W-:-:S03]  /*21990*/  @!P6 IMAD.MOV R23, RZ, RZ, -R23 ;  /* 0x000000ffff17e224 */ /* 0x000fc600078e0a17 */
[----:B------:R-:W4:Y:S02]  /*219a0*/  LDL.LU R13, [R1+0xd0] ;  /* 0x0000d000010d7983 */ /* 0x000f240000300800 */
[----:B------:R-:W-:Y:S01]  /*219b0*/  @!P1 IMAD.MOV R22, RZ, RZ, -R22 ;  /* 0x000000ffff169224 */ /* 0x000fe200078e0a16 */
[----:B---3--:R-:W-:Y:S02]  /*219c0*/  ISETP.GT.U32.AND P6, PT, R8, R16, PT ;  /* 0x000000100800720c */ /* 0x008fe40003fc4070 */
[----:B------:R-:W-:Y:S02]  /*219d0*/  SEL R23, R11, R23, !P4 ;  /* 0x000000170b177207 */ /* 0x000fe40006000000 */
[----:B------:R-:W-:Y:S02]  /*219e0*/  ISETP.GE.AND P1, PT, R12, RZ, PT ;  /* 0x000000ff0c00720c */ /* 0x000fe40003f26270 */
[----:B------:R-:W3:Y:S01]  /*219f0*/  LDL R12, [R1+0x124c] ;  /* 0x00124c00010c7983 */ /* 0x000ee20000100800 */
[C---:B------:R-:W-:Y:S01]  /*21a00*/  ISETP.GT.U32.AND P3, PT, R8.reuse, R85, PT ;  /* 0x000000550800720c */ /* 0x040fe20003f64070 */
[----:B0-----:R-:W-:Y:S01]  /*21a10*/  IMAD R24, R23, UR4, RZ ;  /* 0x0000000417187c24 */ /* 0x001fe2000f8e02ff */
[----:B------:R-:W-:-:S04]  /*21a20*/  ISETP.GT.U32.AND P5, PT, R8, R15, PT ;  /* 0x0000000f0800720c */ /* 0x000fc80003fa4070 */
[----:B------:R-:W-:Y:S01]  /*21a30*/  @!P6 IMAD.IADD R16, R16, 0x1, -R8 ;  /* 0x000000011010e824 */ /* 0x000fe200078e0a08 */
[----:B------:R-:W-:Y:S01]  /*21a40*/  SEL R22, R11, R22, !P4 ;  /* 0x000000160b167207 */ /* 0x000fe20006000000 */
[----:B------:R-:W0:Y:S01]  /*21a50*/  LDCU UR4, c[0x0][0x3b0] ;  /* 0x00007600ff0477ac */ /* 0x000e220008000800 */
[----:B------:R-:W-:-:S04]  /*21a60*/  IADD3 R4, P6, PT, R24, R7, RZ ;  /* 0x0000000718047210 */ /* 0x000fc80007fde0ff */
[----:B-1----:R-:W-:Y:S01]  /*21a70*/  LEA.HI.X.SX32 R5, R24, R6, 0x1, P6 ;  /* 0x0000000618057211 */ /* 0x002fe200030f0eff */
[----:B------:R1:W-:Y:S01]  /*21a80*/  STL [R1+0x860], R4 ;  /* 0x0008600401007387 */ /* 0x0003e20000100800 */
[----:B------:R-:W-:-:S03]  /*21a90*/  @!P3 IMAD.IADD R85, R85, 0x1, -R8 ;  /* 0x000000015555b824 */ /* 0x000fc600078e0a08 */
[----:B------:R0:W-:Y:S01]  /*21aa0*/  STL [R1+0x85c], R5 ;  /* 0x00085c0501007387 */ /* 0x0001e20000100800 */
[----:B------:R-:W-:-:S03]  /*21ab0*/  ISETP.GE.AND P3, PT, R10, RZ, PT ;  /* 0x000000ff0a00720c */ /* 0x000fc60003f66270 */
[----:B------:R-:W4:Y:S01]  /*21ac0*/  LDL R10, [R1+0x1250] ;  /* 0x00125000010a7983 */ /* 0x000f220000100800 */
[----:B------:R-:W-:-:S05]  /*21ad0*/  @!P5 IMAD.IADD R15, R15, 0x1, -R8 ;  /* 0x000000010f0fd824 */ /* 0x000fca00078e0a08 */
[----:B------:R-:W-:Y:S01]  /*21ae0*/  ISETP.GT.U32.AND P5, PT, R8, R15, PT ;  /* 0x0000000f0800720c */ /* 0x000fe20003fa4070 */
[----:B------:R-:W-:Y:S02]  /*21af0*/  IMAD.MOV.U32 R23, RZ, RZ, R85 ;  /* 0x000000ffff177224 */ /* 0x000fe400078e0055 */
[----:B------:R-:W-:Y:S01]  /*21b00*/  IMAD R22, R22, UR5, RZ ;  /* 0x0000000516167c24 */ /* 0x000fe2000f8e02ff */
[----:B------:R-:W4:Y:S01]  /*21b10*/  LDL.LU R85, [R1+0xcc] ;  /* 0x0000cc0001557983 */ /* 0x000f220000300800 */
[----:B------:R-:W-:Y:S02]  /*21b20*/  @!P1 IMAD.MOV R23, RZ, RZ, -R23 ;  /* 0x000000ffff179224 */ /* 0x000fe400078e0a17 */
[----:B------:R-:W-:-:S06]  /*21b30*/  @P0 IMAD.MOV.U32 R24, RZ, RZ, R4 ;  /* 0x000000ffff180224 */ /* 0x000fcc00078e0004 */
[----:B------:R-:W-:Y:S01]  /*21b40*/  @!P5 IMAD.IADD R15, R15, 0x1, -R8 ;  /* 0x000000010f0fd824 */ /* 0x000fe200078e0a08 */
[C---:B------:R-:W-:Y:S01]  /*21b50*/  IADD3 R3, P1, PT, R22.reuse, R7, RZ ;  /* 0x0000000716037210 */ /* 0x040fe20007f3e0ff */
[----:B------:R-:W-:Y:S01]  /*21b60*/  @P0 IMAD.MOV.U32 R25, RZ, RZ, R5 ;  /* 0x000000ffff190224 */ /* 0x000fe200078e0005 */
[----:B------:R-:W-:Y:S01]  /*21b70*/  PRMT R70, RZ, 0x7610, R70 ;  /* 0x00007610ff467816 */ /* 0x000fe20000000046 */
[----:B------:R-:W0:Y:S01]  /*21b80*/  LDCU UR5, c[0x0][0x3b0] ;  /* 0x00007600ff0577ac */ /* 0x000e220008000800 */
[----:B-1----:R-:W-:Y:S01]  /*21b90*/  LEA.HI.X.SX32 R4, R22, R6, 0x1, P1 ;  /* 0x0000000616047211 */ /* 0x002fe200008f0eff */
[----:B------:R1:W-:Y:S01]  /*21ba0*/  STL [R1+0x878], R3 ;  /* 0x0008780301007387 */ /* 0x0003e20000100800 */
[----:B------:R-:W-:Y:S01]  /*21bb0*/  ISETP.GT.U32.AND P6, PT, R8, R16, PT ;  /* 0x000000100800720c */ /* 0x000fe20003fc4070 */
[----:B------:R-:W-:Y:S02]  /*21bc0*/  IMAD.MOV.U32 R22, RZ, RZ, R15 ;  /* 0x000000ffff167224 */ /* 0x000fe400078e000f */
[----:B------:R0:W-:Y:S01]  /*21bd0*/  STL [R1+0x874], R4 ;  /* 0x0008740401007387 */ /* 0x0001e20000100800 */
[----:B------:R-:W-:-:S03]  /*21be0*/  PRMT R69, RZ, 0x7610, R69 ;  /* 0x00007610ff457816 */ /* 0x000fc60000000045 */
[----:B------:R0:W4:Y:S01]  /*21bf0*/  @P0 LDG.E.U8 R70, desc[UR18][R24.64] ;  /* 0x0000001218460981 */ /* 0x000122000c1e1100 */
[----:B------:R-:W-:Y:S02]  /*21c00*/  @!P3 IMAD.MOV R22, RZ, RZ, -R22 ;  /* 0x000000ffff16b224 */ /* 0x000fe400078e0a16 */
[----:B0-----:R-:W-:Y:S02]  /*21c10*/  @P0 IMAD.MOV.U32 R24, RZ, RZ, R3 ;  /* 0x000000ffff180224 */ /* 0x001fe400078e0003 */
[----:B------:R-:W-:Y:S02]  /*21c20*/  @P0 IMAD.MOV.U32 R25, RZ, RZ, R4 ;  /* 0x000000ffff190224 */ /* 0x000fe400078e0004 */
[----:B------:R-:W-:-:S03]  /*21c30*/  @!P6 IMAD.IADD R16, R16, 0x1, -R8 ;  /* 0x000000011010e824 */ /* 0x000fc600078e0a08 */
[----:B------:R0:W4:Y:S02]  /*21c40*/  @P0 LDG.E.U8 R69, desc[UR18][R24.64] ;  /* 0x0000001218450981 */ /* 0x000124000c1e1100 */
[C---:B0-----:R-:W-:Y:S02]  /*21c50*/  SEL R24, R11.reuse, R23, !P4 ;  /* 0x000000170b187207 */ /* 0x041fe40006000000 */
[----:B------:R-:W-:Y:S01]  /*21c60*/  SEL R23, R11, R22, !P4 ;  /* 0x000000160b177207 */ /* 0x000fe20006000000 */
[----:B------:R-:W-:Y:S02]  /*21c70*/  IMAD.MOV.U32 R22, RZ, RZ, R16 ;  /* 0x000000ffff167224 */ /* 0x000fe400078e0010 */
[----:B------:R-:W-:Y:S01]  /*21c80*/  IMAD R24, R24, UR12, RZ ;  /* 0x0000000c18187c24 */ /* 0x000fe2000f8e02ff */
[----:B------:R-:W-:Y:S01]  /*21c90*/  PRMT R68, RZ, 0x7610, R68 ;  /* 0x00007610ff447816 */ /* 0x000fe20000000044 */
[----:B------:R-:W-:Y:S01]  /*21ca0*/  IMAD R23, R23, UR4, RZ ;  /* 0x0000000417177c24 */ /* 0x000fe2000f8e02ff */
[----:B------:R-:W-:Y:S01]  /*21cb0*/  PRMT R67, RZ, 0x7610, R67 ;  /* 0x00007610ff437816 */ /* 0x000fe20000000043 */
[----:B------:R-:W0:Y:S01]  /*21cc0*/  LDCU UR4, c[0x0][0x3b0] ;  /* 0x00007600ff0477ac */ /* 0x000e220008000800 */
[----:B------:R-:W-:-:S02]  /*21cd0*/  IADD3 R16, P6, PT, R24, R7, RZ ;  /* 0x0000000718107210 */ /* 0x000fc40007fde0ff */
[----:B------:R-:W-:Y:S01]  /*21ce0*/  PRMT R66, RZ, 0x7610, R66 ;  /* 0x00007610ff427816 */ /* 0x000fe20000000042 */
[----:B------:R-:W0:Y:S01]  /*21cf0*/  LDCU UR12, c[0x0][0x3b0] ;  /* 0x00007600ff0c77ac */ /* 0x000e220008000800 */
[----:B--2---:R-:W-:-:S13]  /*21d00*/  ISETP.GT.U32.AND P5, PT, R8, R14, PT ;  /* 0x0000000e0800720c */ /* 0x004fda0003fa4070 */
[----:B------:R-:W-:-:S05]  /*21d10*/  @!P5 IMAD.IADD R14, R14, 0x1, -R8 ;  /* 0x000000010e0ed824 */ /* 0x000fca00078e0a08 */
[----:B------:R-:W-:Y:S02]  /*21d20*/  ISETP.GT.U32.AND P3, PT, R8, R14, PT ;  /* 0x0000000e0800720c */ /* 0x000fe40003f64070 */
[----:B---3--:R-:W-:Y:S02]  /*21d30*/  ISETP.GE.AND P5, PT, R12, RZ, PT ;  /* 0x000000ff0c00720c */ /* 0x008fe40003fa6270 */
[----:B------:R-:W2:Y:S04]  /*21d40*/  LDL R12, [R1+0x1238] ;  /* 0x00123800010c7983 */ /* 0x000ea80000100800 */
[----:B------:R-:W3:Y:S05]  /*21d50*/  LDL.LU R5, [R1+0xc8] ;  /* 0x0000c80001057983 */ /* 0x000eea0000300800 */
[----:B------:R-:W-:Y:S01]  /*21d60*/  @!P3 IMAD.IADD R14, R14, 0x1, -R8 ;  /* 0x000000010e0eb824 */ /* 0x000fe200078e0a08 */
[----:B------:R-:W3:Y:S01]  /*21d70*/  LDL.LU R15, [R1+0xc4] ;  /* 0x0000c400010f7983 */ /* 0x000ee20000300800 */
[----:B------:R-:W-:Y:S01]  /*21d80*/  @!P5 IMAD.MOV R22, RZ, RZ, -R22 ;  /* 0x000000ffff16d224 */ /* 0x000fe200078e0a16 */
[----:B-1----:R-:W-:-:S02]  /*21d90*/  IADD3 R3, P5, PT, R23, R7, RZ ;  /* 0x0000000717037210 */ /* 0x002fc40007fbe0ff */
[----:B------:R-:W-:Y:S04]  /*21da0*/  STL [R1+0x880], R16 ;  /* 0x0008801001007387 */ /* 0x000fe80000100800 */
[----:B------:R1:W-:Y:S01]  /*21db0*/  STL [R1+0x888], R3 ;  /* 0x0008880301007387 */ /* 0x0003e20000100800 */
[----:B----4-:R-:W-:-:S03]  /*21dc0*/  ISETP.GE.AND P3, PT, R10, RZ, PT ;  /* 0x000000ff0a00720c */ /* 0x010fc60003f66270 */
[----:B------:R-:W4:Y:S01]  /*21dd0*/  LDL R10, [R1+0x1248] ;  /* 0x00124800010a7983 */ /* 0x000f220000100800 */
[----:B------:R-:W-:Y:S02]  /*21de0*/  ISETP.GT.U32.AND P1, PT, R8, R13, PT ;  /* 0x0000000d0800720c */ /* 0x000fe40003f24070 */
[-C--:B------:R-:W-:Y:S02]  /*21df0*/  LEA.HI.X.SX32 R25, R24, R6.reuse, 0x1, P6 ;  /* 0x0000000618197211 */ /* 0x080fe400030f0eff */
[----:B------:R-:W-:Y:S02]  /*21e00*/  LEA.HI.X.SX32 R4, R23, R6, 0x1, P5 ;  /* 0x0000000617047211 */ /* 0x000fe400028f0eff */
[----:B------:R-:W-:Y:S01]  /*21e10*/  SEL R24, R11, R22, !P4 ;  /* 0x000000160b187207 */ /* 0x000fe20006000000 */
[----:B------:R-:W-:Y:S02]  /*21e20*/  @P0 IMAD.MOV.U32 R22, RZ, RZ, R16 ;  /* 0x000000ffff160224 */ /* 0x000fe400078e0010 */
[----:B------:R-:W-:-:S04]  /*21e30*/  @P0 IMAD.MOV.U32 R23, RZ, RZ, R25 ;  /* 0x000000ffff170224 */ /* 0x000fc800078e0019 */
[----:B------:R-:W-:Y:S01]  /*21e40*/  @!P1 IMAD.IADD R13, R13, 0x1, -R8 ;  /* 0x000000010d0d9824 */ /* 0x000fe200078e0a08 */
[----:B------:R0:W4:Y:S01]  /*21e50*/  @P0 LDG.E.U8 R68, desc[UR18][R22.64] ;  /* 0x0000001216440981 */ /* 0x000122000c1e1100 */
[----:B------:R-:W-:-:S03]  /*21e60*/  ISETP.GT.U32.AND P6, PT, R8, R85, PT ;  /* 0x000000550800720c */ /* 0x000fc60003fc4070 */
[----:B------:R-:W-:Y:S01]  /*21e70*/  ISETP.GT.U32.AND P1, PT, R8, R13, PT ;  /* 0x0000000d0800720c */ /* 0x000fe20003f24070 */
[----:B0-----:R-:W-:Y:S02]  /*21e80*/  @P0 IMAD.MOV.U32 R22, RZ, RZ, R3 ;  /* 0x000000ffff160224 */ /* 0x001fe400078e0003 */
[----:B------:R-:W-:Y:S02]  /*21e90*/  @P0 IMAD.MOV.U32 R23, RZ, RZ, R4 ;  /* 0x000000ffff170224 */ /* 0x000fe400078e0004 */
[----:B------:R-:W-:Y:S01]  /*21ea0*/  IMAD R24, R24, UR5, RZ ;  /* 0x0000000518187c24 */ /* 0x000fe2000f8e02ff */
[----:B------:R-:W-:Y:S04]  /*21eb0*/  STL [R1+0x87c], R25 ;  /* 0x00087c1901007387 */ /* 0x000fe80000100800 */
[----:B------:R-:W-:Y:S01]  /*21ec0*/  @!P6 IMAD.IADD R85, R85, 0x1, -R8 ;  /* 0x000000015555e824 */ /* 0x000fe200078e0a08 */
[----:B------:R-:W-:-:S02]  /*21ed0*/  PRMT R65, RZ, 0x7610, R65 ;  /* 0x00007610ff417816 */ /* 0x000fc40000000041 */
[----:B------:R-:W-:Y:S01]  /*21ee0*/  @!P1 IMAD.IADD R13, R13, 0x1, -R8 ;  /* 0x000000010d0d9824 */ /* 0x000fe200078e0a08 */
[----:B------:R0:W4:Y:S01]  /*21ef0*/  @P0 LDG.E.U8 R67, desc[UR18][R22.64] ;  /* 0x0000001216430981 */ /* 0x000122000c1e1100 */
[----:B------:R-:W2:Y:S03]  /*21f00*/  LDCU UR5, c[0x0][0x3b0] ;  /* 0x00007600ff0577ac */ /* 0x000ea60008000800 */
[----:B------:R1:W-:Y:S01]  /*21f10*/  STL [R1+0x884], R4 ;  /* 0x0008840401007387 */ /* 0x0003e20000100800 */
[----:B0-----:R-:W-:-:S04]  /*21f20*/  IMAD.MOV.U32 R22, RZ, RZ, R14 ;  /* 0x000000ffff167224 */ /* 0x001fc800078e000e */
[----:B------:R-:W-:Y:S01]  /*21f30*/  @!P3 IMAD.MOV R22, RZ, RZ, -R22 ;  /* 0x000000ffff16b224 */ /* 0x000fe200078e0a16 */
[----:B-1----:R-:W-:-:S04]  /*21f40*/  IADD3 R3, P3, PT, R24, R7, RZ ;  /* 0x0000000718037210 */ /* 0x002fc80007f7e0ff */
        /* <DEDUP_REMOVED lines=10> */
[----:B------:R1:W4:Y:S05]  /*21ff0*/  @P0 LDG.E.U8 R66, desc[UR18][R24.64] ;  /* 0x0000001218420981 */ /* 0x00032a000c1e1100 */
[----:B------:R-:W-:Y:S01]  /*22000*/  @!P6 IMAD.IADD R85, R85, 0x1, -R8 ;  /* 0x000000015555e824 */ /* 0x000fe200078e0a08 */
[----:B--2---:R-:W-:-:S02]  /*22010*/  ISETP.GE.AND P5, PT, R12, RZ, PT ;  /* 0x000000ff0c00720c */ /* 0x004fc40003fa6270 */
[----:B------:R-:W2:Y:S01]  /*22020*/  LDL.LU R12, [R1+0xbc] ;  /* 0x0000bc00010c7983 */ /* 0x000ea20000300800 */
[----:B---3--:R-:W-:-:S03]  /*22030*/  ISETP.GT.U32.AND P1, PT, R8, R5, PT ;  /* 0x000000050800720c */ /* 0x008fc60003f24070 */
[----:B------:R3:W-:Y:S04]  /*22040*/  STL [R1+0x890], R3 ;  /* 0x0008900301007387 */ /* 0x0007e80000100800 */
[----:B------:R0:W-:Y:S03]  /*22050*/  STL [R1+0x88c], R4 ;  /* 0x00088c0401007387 */ /* 0x0001e60000100800 */
[----:B------:R-:W-:Y:S01]  /*22060*/  @!P5 IMAD.MOV R22, RZ, RZ, -R22 ;  /* 0x000000ffff16d224 */ /* 0x000fe200078e0a16 */
[----:B------:R-:W2:Y:S01]  /*22070*/  LDL R13, [R1+0x1244] ;  /* 0x00124400010d7983 */ /* 0x000ea20000100800 */
[----:B---3--:R-:W-:-:S03]  /*22080*/  IADD3 R3, P5, PT, R23, R7, RZ ;  /* 0x0000000717037210 */ /* 0x008fc60007fbe0ff */
[----:B------:R-:W3:Y:S01]  /*22090*/  LDL.LU R14, [R1+0xc0] ;  /* 0x0000c000010e7983 */ /* 0x000ee20000300800 */
[----:B------:R-:W-:-:S03]  /*220a0*/  SEL R22, R11, R22, !P4 ;  /* 0x000000160b167207 */ /* 0x000fc60006000000 */
[----:B------:R-:W3:Y:S01]  /*220b0*/  LDL R16, [R1+0x127c] ;  /* 0x00127c0001107983 */ /* 0x000ee20000100800 */
[----:B0-----:R-:W-:Y:S01]  /*220c0*/  LEA.HI.X.SX32 R4, R23, R6, 0x1, P5 ;  /* 0x0000000617047211 */ /* 0x001fe200028f0eff */
[----:B-1----:R-:W-:Y:S01]  /*220d0*/  IMAD R24, R22, UR4, RZ ;  /* 0x0000000416187c24 */ /* 0x002fe2000f8e02ff */
[----:B------:R-:W-:Y:S01]  /*220e0*/  ISETP.GT.U32.AND P3, PT, R8, R15, PT ;  /* 0x0000000f0800720c */ /* 0x000fe20003f64070 */
[----:B------:R-:W-:Y:S01]  /*220f0*/  @P0 IMAD.MOV.U32 R22, RZ, RZ, R3 ;  /* 0x000000ffff160224 */ /* 0x000fe200078e0003 */
[----:B------:R0:W-:Y:S01]  /*22100*/  STL [R1+0x898], R3 ;  /* 0x0008980301007387 */ /* 0x0001e20000100800 */
[----:B------:R-:W-:Y:S01]  /*22110*/  @P0 IMAD.MOV.U32 R23, RZ, RZ, R4 ;  /* 0x000000ffff170224 */ /* 0x000fe200078e0004 */
[----:B------:R-:W1:Y:S01]  /*22120*/  LDCU UR4, c[0x0][0x3b0] ;  /* 0x00007600ff0477ac */ /* 0x000e620008000800 */
[----:B------:R-:W-:-:S03]  /*22130*/  @!P1 IMAD.IADD R5, R5, 0x1, -R8 ;  /* 0x0000000105059824 */ /* 0x000fc600078e0a08 */
[----:B------:R0:W3:Y:S01]  /*22140*/  @P0 LDG.E.U8 R65, desc[UR18][R22.64] ;  /* 0x0000001216410981 */ /* 0x0000e2000c1e1100 */
[----:B----4-:R-:W-:-:S03]  /*22150*/  ISETP.GE.AND P1, PT, R10, RZ, PT ;  /* 0x000000ff0a00720c */ /* 0x010fc60003f26270 */
[----:B------:R-:W4:Y:S04]  /*22160*/  LDL.LU R10, [R1+0xb8] ;  /* 0x0000b800010a7983 */ /* 0x000f280000300800 */
[----:B------:R1:W-:Y:S01]  /*22170*/  STL [R1+0x894], R4 ;  /* 0x0008940401007387 */ /* 0x0003e20000100800 */
[----:B0-----:R-:W-:-:S03]  /*22180*/  IMAD.MOV.U32 R22, RZ, RZ, R85 ;  /* 0x000000ffff167224 */ /* 0x001fc600078e0055 */
[----:B------:R-:W4:Y:S01]  /*22190*/  LDL R85, [R1+0x1270] ;  /* 0x0012700001557983 */ /* 0x000f220000100800 */
[----:B------:R-:W-:Y:S02]  /*221a0*/  @!P3 IMAD.IADD R15, R15, 0x1, -R8 ;  /* 0x000000010f0fb824 */ /* 0x000fe400078e0a08 */
[----:B------:R-:W-:Y:S01]  /*221b0*/  @!P1 IMAD.MOV R22, RZ, RZ, -R22 ;  /* 0x000000ffff169224 */ /* 0x000fe200078e0a16 */
[----:B------:R-:W-:Y:S02]  /*221c0*/  ISETP.GT.U32.AND P5, PT, R8, R5, PT ;  /* 0x000000050800720c */ /* 0x000fe40003fa4070 */
[----:B------:R-:W-:Y:S02]  /*221d0*/  IADD3 R3, P6, PT, R24, R7, RZ ;  /* 0x0000000718037210 */ /* 0x000fe40007fde0ff */
[----:B------:R-:W-:Y:S02]  /*221e0*/  ISETP.GT.U32.AND P3, PT, R8, R15, PT ;  /* 0x0000000f0800720c */ /* 0x000fe40003f64070 */
[----:B-1----:R-:W-:-:S02]  /*221f0*/  LEA.HI.X.SX32 R4, R24, R6, 0x1, P6 ;  /* 0x0000000618047211 */ /* 0x002fc400030f0eff */
[----:B------:R-:W-:Y:S01]  /*22200*/  SEL R24, R11, R22, !P4 ;  /* 0x000000160b187207 */ /* 0x000fe20006000000 */
[----:B------:R-:W-:Y:S01]  /*22210*/  STL [R1+0x8a0], R3 ;  /* 0x0008a00301007387 */ /* 0x000fe20000100800 */
[----:B------:R-:W-:Y:S02]  /*22220*/  @P0 IMAD.MOV.U32 R22, RZ, RZ, R3 ;  /* 0x000000ffff160224 */ /* 0x000fe400078e0003 */
[----:B------:R-:W-:Y:S01]  /*22230*/  @P0 IMAD.MOV.U32 R23, RZ, RZ, R4 ;  /* 0x000000ffff170224 */ /* 0x000fe200078e0004 */
[----:B------:R0:W-:Y:S01]  /*22240*/  STL [R1+0x89c], R4 ;  /* 0x00089c0401007387 */ /* 0x0001e20000100800 */
[----:B------:R-:W-:Y:S01]  /*22250*/  IMAD R24, R24, UR5, RZ ;  /* 0x0000000518187c24 */ /* 0x000fe2000f8e02ff */
[----:B------:R-:W1:Y:S01]  /*22260*/  LDCU UR5, c[0x0][0x3b0] ;  /* 0x00007600ff0577ac */ /* 0x000e620008000800 */
[--C-:B------:R-:W-:Y:S01]  /*22270*/  @!P5 IMAD.IADD R5, R5, 0x1, -R8.reuse ;  /* 0x000000010505d824 */ /* 0x100fe200078e0a08 */
[----:B------:R0:W4:Y:S01]  /*22280*/  @P0 LDG.E.U8 R64, desc[UR18][R22.64] ;  /* 0x0000001216400981 */ /* 0x000122000c1e1100 */
[----:B------:R-:W-:Y:S01]  /*22290*/  @!P3 IMAD.IADD R15, R15, 0x1, -R8 ;  /* 0x000000010f0fb824 */ /* 0x000fe200078e0a08 */
[----:B0-----:R-:W-:Y:S01]  /*222a0*/  IADD3 R4, P3, PT, R24, R7, RZ ;  /* 0x0000000718047210 */ /* 0x001fe20007f7e0ff */
[----:B------:R-:W-:-:S03]  /*222b0*/  IMAD.MOV.U32 R23, RZ, RZ, R5 ;  /* 0x000000ffff177224 */ /* 0x000fc600078e0005 */
[----:B------:R-:W-:Y:S01]  /*222c0*/  LEA.HI.X.SX32 R5, R24, R6, 0x1, P3 ;  /* 0x0000000618057211 */ /* 0x000fe200018f0eff */
[----:B------:R-:W-:Y:S02]  /*222d0*/  IMAD.MOV.U32 R22, RZ, RZ, R15 ;  /* 0x000000ffff167224 */ /* 0x000fe400078e000f */
[----:B------:R-:W-:Y:S02]  /*222e0*/  @P0 IMAD.MOV.U32 R24, RZ, RZ, R4 ;  /* 0x000000ffff180224 */ /* 0x000fe400078e0004 */
[----:B------:R-:W-:-:S05]  /*222f0*/  @P0 IMAD.MOV.U32 R25, RZ, RZ, R5 ;  /* 0x000000ffff190224 */ /* 0x000fca00078e0005 */
[----:B------:R0:W4:Y:S01]  /*22300*/  @P0 LDG.E.U8 R63, desc[UR18][R24.64] ;  /* 0x00000012183f0981 */ /* 0x000122000c1e1100 */
[----:B--2---:R-:W-:Y:S02]  /*22310*/  ISETP.GT.U32.AND P1, PT, R8, R12, PT ;  /* 0x0000000c0800720c */ /* 0x004fe40003f24070 */
[----:B------:R-:W-:-:S11]  /*22320*/  ISETP.GE.AND P6, PT, R13, RZ, PT ;  /* 0x000000ff0d00720c */ /* 0x000fd60003fc6270 */
[----:B------:R-:W-:Y:S01]  /*22330*/  @!P1 IMAD.IADD R12, R12, 0x1, -R8 ;  /* 0x000000010c0c9824 */ /* 0x000fe200078e0a08 */
[----:B------:R-:W2:Y:S04]  /*22340*/  LDL R13, [R1+0x1280] ;  /* 0x00128000010d7983 */ /* 0x000ea80000100800 */
[----:B------:R-:W2:Y:S01]  /*22350*/  LDL.LU R3, [R1+0xac] ;  /* 0x0000ac0001037983 */ /* 0x000ea20000300800 */
[----:B---3--:R-:W-:Y:S02]  /*22360*/  ISETP.GE.AND P1, PT, R16, RZ, PT ;  /* 0x000000ff1000720c */ /* 0x008fe40003f26270 */
[----:B------:R-:W-:Y:S01]  /*22370*/  ISETP.GT.U32.AND P3, PT, R8, R12, PT ;  /* 0x0000000c0800720c */ /* 0x000fe20003f64070 */
[----:B------:R-:W-:Y:S01]  /*22380*/  @!P6 IMAD.MOV R23, RZ, RZ, -R23 ;  /* 0x000000ffff17e224 */ /* 0x000fe200078e0a17 */
[----:B------:R-:W-:Y:S04]  /*22390*/  STL [R1+0x8b8], R4 ;  /* 0x0008b80401007387 */ /* 0x000fe80000100800 */
[----:B------:R3:W-:Y:S01]  /*223a0*/  STL [R1+0x8b4], R5 ;  /* 0x0008b40501007387 */ /* 0x0007e20000100800 */
[----:B------:R-:W-:-:S04]  /*223b0*/  SEL R23, R11, R23, !P4 ;  /* 0x000000170b177207 */ /* 0x000fc80006000000 */
[----:B------:R-:W-:Y:S01]  /*223c0*/  @!P1 IMAD.MOV R22, RZ, RZ, -R22 ;  /* 0x000000ffff169224 */ /* 0x000fe200078e0a16 */
[----:B------:R-:W2:Y:S01]  /*223d0*/  LDL.LU R16, [R1+0xa8] ;  /* 0x0000a80001107983 */ /* 0x000ea20000300800 */
[C---:B----4-:R-:W-:Y:S01]  /*223e0*/  ISETP.GT.U32.AND P6, PT, R8.reuse, R10, PT ;  /* 0x0000000a0800720c */ /* 0x050fe20003fc4070 */
[----:B0-----:R-:W-:Y:S01]  /*223f0*/  IMAD R24, R23, UR4, RZ ;  /* 0x0000000417187c24 */ /* 0x001fe2000f8e02ff */
[----:B------:R-:W-:Y:S01]  /*22400*/  ISETP.GT.U32.AND P5, PT, R8, R14, PT ;  /* 0x0000000e0800720c */ /* 0x000fe20003fa4070 */
[--C-:B------:R-:W-:Y:S01]  /*22410*/  @!P3 IMAD.IADD R12, R12, 0x1, -R8.reuse ;  /* 0x000000010c0cb824 */ /* 0x100fe200078e0a08 */
[----:B------:R-:W-:Y:S01]  /*22420*/  ISETP.GE.AND P1, PT, R85, RZ, PT ;  /* 0x000000ff5500720c */ /* 0x000fe20003f26270 */
[----:B------:R-:W0:Y:S01]  /*22430*/  LDCU UR4, c[0x0][0x3b0] ;  /* 0x00007600ff0477ac */ /* 0x000e220008000800 */
[----:B------:R-:W4:Y:S07]  /*22440*/  LDL R85, [R1+0x1258] ;  /* 0x0012580001557983 */ /* 0x000f2e0000100800 */
[----:B------:R-:W-:Y:S01]  /*22450*/  @!P6 IMAD.IADD R10, R10, 0x1, -R8 ;  /* 0x000000010a0ae824 */ /* 0x000fe200078e0a08 */
[----:B---3--:R-:W-:Y:S01]  /*22460*/  IADD3 R5, P6, PT, R24, R7, RZ ;  /* 0x0000000718057210 */ /* 0x008fe20007fde0ff */
[----:B------:R-:W-:-:S03]  /*22470*/  IMAD.MOV.U32 R23, RZ, RZ, R12 ;  /* 0x000000ffff177224 */ /* 0x000fc600078e000c */
[----:B------:R-:W-:Y:S01]  /*22480*/  LEA.HI.X.SX32 R12, R24, R6, 0x1, P6 ;  /* 0x00000006180c7211 */ /* 0x000fe200030f0eff */
[----:B------:R-:W-:Y:S04]  /*22490*/  STL [R1+0x8c0], R5 ;  /* 0x0008c00501007387 */ /* 0x000fe80000100800 */
[----:B------:R3:W-:Y:S01]  /*224a0*/  STL [R1+0x8bc], R12 ;  /* 0x0008bc0c01007387 */ /* 0x0007e20000100800 */
[----:B------:R-:W-:-:S03]  /*224b0*/  @P0 IMAD.MOV.U32 R25, RZ, RZ, R12 ;  /* 0x000000ffff190224 */ /* 0x000fc600078e000c */
[----:B---3--:R-:W3:Y:S01]  /*224c0*/  LDL R12, [R1+0x126c] ;  /* 0x00126c00010c7983 */ /* 0x008ee20000100800 */
[----:B------:R-:W-:-:S05]  /*224d0*/  @!P5 IMAD.IADD R14, R14, 0x1, -R8 ;  /* 0x000000010e0ed824 */ /* 0x000fca00078e0a08 */
[----:B------:R-:W-:Y:S02]  /*224e0*/  ISETP.GT.U32.AND P5, PT, R8, R14, PT ;  /* 0x0000000e0800720c */ /* 0x000fe40003fa4070 */
[----:B------:R-:W-:Y:S01]  /*224f0*/  SEL R22, R11, R22, !P4 ;  /* 0x000000160b167207 */ /* 0x000fe20006000000 */
[----:B------:R-:W-:-:S04]  /*22500*/  @!P1 IMAD.MOV R23, RZ, RZ, -R23 ;  /* 0x000000ffff179224 */ /* 0x000fc800078e0a17 */
[----:B-1----:R-:W-:Y:S01]  /*22510*/  IMAD R22, R22, UR5, RZ ;  /* 0x0000000516167c24 */ /* 0x002fe2000f8e02ff */
[----:B------:R-:W-:Y:S01]  /*22520*/  PRMT R62, RZ, 0x7610, R62 ;  /* 0x00007610ff3e7816 */ /* 0x000fe2000000003e */
[----:B------:R-:W-:Y:S01]  /*22530*/  @P0 IMAD.MOV.U32 R24, RZ, RZ, R5 ;  /* 0x000000ffff180224 */ /* 0x000fe200078e0005 */
[----:B------:R-:W-:Y:S01]  /*22540*/  ISETP.GT.U32.AND P6, PT, R8, R10, PT ;  /* 0x0000000a0800720c */ /* 0x000fe20003fc4070 */
[----:B------:R-:W1:Y:S02]  /*22550*/  LDCU UR5, c[0x0][0x3b0] ;  /* 0x00007600ff0577ac */ /* 0x000e640008000800 */
[----:B------:R-:W-:Y:S01]  /*22560*/  @!P5 IMAD.IADD R14, R14, 0x1, -R8 ;  /* 0x000000010e0ed824 */ /* 0x000fe200078e0a08 */
[C---:B------:R-:W-:Y:S01]  /*22570*/  IADD3 R4, P1, PT, R22.reuse, R7, RZ ;  /* 0x0000000716047210 */ /* 0x040fe20007f3e0ff */
[----:B------:R0:W3:Y:S03]  /*22580*/  @P0 LDG.E.U8 R62, desc[UR18][R24.64] ;  /* 0x00000012183e0981 */ /* 0x0000e6000c1e1100 */
[----:B------:R-:W-:Y:S01]  /*22590*/  LEA.HI.X.SX32 R5, R22, R6, 0x1, P1 ;  /* 0x0000000616057211 */ /* 0x000fe200008f0eff */
[----:B------:R-:W-:Y:S01]  /*225a0*/  IMAD.MOV.U32 R22, RZ, RZ, R14 ;  /* 0x000000ffff167224 */ /* 0x000fe200078e000e */
[----:B------:R-:W-:Y:S01]  /*225b0*/  PRMT R61, RZ, 0x7610, R61 ;  /* 0x00007610ff3d7816 */ /* 0x000fe2000000003d */
[----:B0-----:R-:W-:-:S02]  /*225c0*/  @P0 IMAD.MOV.U32 R24, RZ, RZ, R4 ;  /* 0x000000ffff180224 */ /* 0x001fc400078e0004 */
[----:B------:R-:W-:Y:S02]  /*225d0*/  @P0 IMAD.MOV.U32 R25, RZ, RZ, R5 ;  /* 0x000000ffff190224 */ /* 0x000fe400078e0005 */
[----:B------:R-:W-:-:S03]  /*225e0*/  @!P6 IMAD.IADD R10, R10, 0x1, -R8 ;  /* 0x000000010a0ae824 */ /* 0x000fc600078e0a08 */
[----:B------:R0:W3:Y:S02]  /*225f0*/  @P0 LDG.E.U8 R61, desc[UR18][R24.64] ;  /* 0x00000012183d0981 */ /* 0x0000e4000c1e1100 */
[----:B0-----:R-:W-:-:S05]  /*22600*/  SEL R24, R11, R23, !P4 ;  /* 0x000000170b187207 */ /* 0x001fca0006000000 */
[----:B------:R-:W-:Y:S01]  /*22610*/  IMAD R24, R24, UR12, RZ ;  /* 0x0000000c18187c24 */ /* 0x000fe2000f8e02ff */
[----:B------:R-:W-:Y:S01]  /*22620*/  PRMT R60, RZ, 0x7610, R60 ;  /* 0x00007610ff3c7816 */ /* 0x000fe2000000003c */
[----:B------:R-:W0:Y:S01]  /*22630*/  LDCU UR12, c[0x0][0x3b0] ;  /* 0x00007600ff0c77ac */ /* 0x000e220008000800 */
[----:B--2---:R-:W-:Y:S02]  /*22640*/  ISETP.GE.AND P3, PT, R13, RZ, PT ;  /* 0x000000ff0d00720c */ /* 0x004fe40003f66270 */
[----:B------:R-:W2:Y:S01]  /*22650*/  LDL.LU R13, [R1+0xa4] ;  /* 0x0000a400010d7983 */ /* 0x000ea20000300800 */
[----:B------:R-:W-:-:S03]  /*22660*/  ISETP.GT.U32.AND P5, PT, R8, R3, PT ;  /* 0x000000030800720c */ /* 0x000fc60003fa4070 */
[----:B------:R0:W-:Y:S04]  /*22670*/  STL [R1+0x8c8], R4 ;  /* 0x0008c80401007387 */ /* 0x0001e80000100800 */
[----:B------:R0:W-:Y:S03]  /*22680*/  STL [R1+0x8c4], R5 ;  /* 0x0008c40501007387 */ /* 0x0001e60000100800 */
[----:B------:R-:W-:Y:S01]  /*22690*/  @!P3 IMAD.MOV R22, RZ, RZ, -R22 ;  /* 0x000000ffff16b224 */ /* 0x000fe200078e0a16 */
[----:B------:R-:W2:Y:S02]  /*226a0*/  LDL R14, [R1+0x1278] ;  /* 0x00127800010e7983 */ /* 0x000ea40000100800 */
[----:B------:R-:W-:-:S02]  /*226b0*/  @!P5 IMAD.IADD R3, R3, 0x1, -R8 ;  /* 0x000000010303d824 */ /* 0x000fc400078e0a08 */
[----:B------:R-:W-:-:S03]  /*226c0*/  SEL R23, R11, R22, !P4 ;  /* 0x000000160b177207 */ /* 0x000fc60006000000 */
[----:B------:R-:W-:Y:S02]  /*226d0*/  ISETP.GT.U32.AND P3, PT, R8, R3, PT ;  /* 0x000000030800720c */ /* 0x000fe40003f64070 */
[----:B----4-:R-:W-:Y:S02]  /*226e0*/  ISETP.GE.AND P5, PT, R85, RZ, PT ;  /* 0x000000ff5500720c */ /* 0x010fe40003fa6270 */
[----:B------:R-:W4:Y:S01]  /*226f0*/  LDL.LU R85, [R1+0xa0] ;  /* 0x0000a00001557983 */ /* 0x000f220000300800 */
[----:B------:R-:W-:Y:S02]  /*22700*/  IMAD.MOV.U32 R22, RZ, RZ, R10 ;  /* 0x000000ffff167224 */ /* 0x000fe400078e000a */
[----:B------:R-:W-:Y:S01]  /*22710*/  IMAD R23, R23, UR4, RZ ;  /* 0x0000000417177c24 */ /* 0x000fe2000f8e02ff */
[-C--:B------:R-:W-:Y:S01]  /*22720*/  IADD3 R10, P6, PT, R24, R7.reuse, RZ ;  /* 0x00000007180a7210 */ /* 0x080fe20007fde0ff */
[----:B0-----:R-:W4:Y:S04]  /*22730*/  LDL.LU R4, [R1+0x9c] ;  /* 0x00009c0001047983 */ /* 0x001f280000300800 */
[----:B------:R-:W-:Y:S01]  /*22740*/  @!P3 IMAD.IADD R3, R3, 0x1, -R8 ;  /* 0x000000010303b824 */ /* 0x000fe200078e0a08 */
[----:B------:R-:W-:Y:S01]  /*22750*/  ISETP.GT.U32.AND P1, PT, R8, R16, PT ;  /* 0x000000100800720c */ /* 0x000fe20003f24070 */
[----:B------:R-:W0:Y:S01]  /*22760*/  LDCU UR4, c[0x0][0x3b0] ;  /* 0x00007600ff0477ac */ /* 0x000e220008000800 */
[----:B------:R-:W-:Y:S01]  /*22770*/  @!P5 IMAD.MOV R22, RZ, RZ, -R22 ;  /* 0x000000ffff16d224 */ /* 0x000fe200078e0a16 */
[----:B------:R-:W-:Y:S01]  /*22780*/  IADD3 R5, P5, PT, R23, R7, RZ ;  /* 0x0000000717057210 */ /* 0x000fe20007fbe0ff */
[----:B------:R-:W-:Y:S04]  /*22790*/  STL [R1+0x8d0], R10 ;  /* 0x0008d00a01007387 */ /* 0x000fe80000100800 */
[----:B------:R-:W-:Y:S01]  /*227a0*/  STL [R1+0x8d8], R5 ;  /* 0x0008d80501007387 */ /* 0x000fe20000100800 */
[----:B---3--:R-:W-:-:S03]  /*227b0*/  ISETP.GE.AND P3, PT, R12, RZ, PT ;  /* 0x000000ff0c00720c */ /* 0x008fc60003f66270 */
[----:B------:R-:W3:Y:S01]  /*227c0*/  LDL R12, [R1+0x12a8] ;  /* 0x0012a800010c7983 */ /* 0x000ee20000100800 */
[-C--:B------:R-:W-:Y:S02]  /*227d0*/  LEA.HI.X.SX32 R15, R24, R6.reuse, 0x1, P6 ;  /* 0x00000006180f7211 */ /* 0x080fe400030f0eff */
[----:B------:R-:W-:Y:S02]  /*227e0*/  LEA.HI.X.SX32 R25, R23, R6, 0x1, P5 ;  /* 0x0000000617197211 */ /* 0x000fe400028f0eff */
[----:B------:R-:W-:Y:S01]  /*227f0*/  SEL R24, R11, R22, !P4 ;  /* 0x000000160b187207 */ /* 0x000fe20006000000 */
[----:B------:R-:W-:Y:S02]  /*22800*/  @P0 IMAD.MOV.U32 R22, RZ, RZ, R10 ;  /* 0x000000ffff160224 */ /* 0x000fe400078e000a */
[----:B------:R-:W-:Y:S02]  /*22810*/  @P0 IMAD.MOV.U32 R23, RZ, RZ, R15 ;  /* 0x000000ffff170224 */ /* 0x000fe400078e000f */
[----:B------:R-:W-:Y:S01]  /*22820*/  @!P1 IMAD.IADD R16, R16, 0x1, -R8 ;  /* 0x0000000110109824 */ /* 0x000fe200078e0a08 */
[----:B------:R-:W-:-:S02]  /*22830*/  PRMT R59, RZ, 0x7610, R59 ;  /* 0x00007610ff3b7816 */ /* 0x000fc4000000003b */
[----:B------:R0:W3:Y:S02]  /*22840*/  @P0 LDG.E.U8 R60, desc[UR18][R22.64] ;  /* 0x00000012163c0981 */ /* 0x0000e4000c1e1100 */
[----:B------:R-:W-:Y:S01]  /*22850*/  ISETP.GT.U32.AND P1, PT, R8, R16, PT ;  /* 0x000000100800720c */ /* 0x000fe20003f24070 */
[----:B0-----:R-:W-:Y:S02]  /*22860*/  @P0 IMAD.MOV.U32 R22, RZ, RZ, R5 ;  /* 0x000000ffff160224 */ /* 0x001fe400078e0005 */
[----:B------:R-:W-:-:S05]  /*22870*/  @P0 IMAD.MOV.U32 R23, RZ, RZ, R25 ;  /* 0x000000ffff170224 */ /* 0x000fca00078e0019 */
[----:B------:R0:W3:Y:S01]  /*22880*/  @P0 LDG.E.U8 R59, desc[UR18][R22.64] ;  /* 0x00000012163b0981 */ /* 0x0000e2000c1e1100 */
[----:B-1----:R-:W-:Y:S01]  /*22890*/  IMAD R24, R24, UR5, RZ ;  /* 0x0000000518187c24 */ /* 0x002fe2000f8e02ff */
[----:B------:R-:W-:-:S03]  /*228a0*/  PRMT R58, RZ, 0x7610, R58 ;  /* 0x00007610ff3a7816 */ /* 0x000fc6000000003a */
[----:B------:R-:W-:Y:S01]  /*228b0*/  @!P1 IMAD.IADD R16, R16, 0x1, -R8 ;  /* 0x0000000110109824 */ /* 0x000fe200078e0a08 */
[----:B------:R1:W-:Y:S01]  /*228c0*/  STL [R1+0x8cc], R15 ;  /* 0x0008cc0f01007387 */ /* 0x0003e20000100800 */
[----:B------:R-:W-:Y:S01]  /*228d0*/  PRMT R57, RZ, 0x7610, R57 ;  /* 0x00007610ff397816 */ /* 0x000fe20000000039 */
[----:B------:R-:W2:Y:S01]  /*228e0*/  LDCU UR5, c[0x0][0x3b0] ;  /* 0x00007600ff0577ac */ /* 0x000ea20008000800 */
[----:B0-----:R-:W-:-:S04]  /*228f0*/  IMAD.MOV.U32 R22, RZ, RZ, R3 ;  /* 0x000000ffff167224 */ /* 0x001fc800078e0003 */
[----:B------:R-:W-:Y:S01]  /*22900*/  @!P3 IMAD.MOV R22, RZ, RZ, -R22 ;  /* 0x000000ffff16b224 */ /* 0x000fe200078e0a16 */
[C---:B------:R-:W-:Y:S01]  /*22910*/  IADD3 R3, P3, PT, R24.reuse, R7, RZ ;  /* 0x0000000718037210 */ /* 0x040fe20007f7e0ff */
[----:B-1----:R-:W3:Y:S03]  /*22920*/  LDL.LU R15, [R1+0x1304] ;  /* 0x00130400010f7983 */ /* 0x002ee60000300800 */
[----:B------:R-:W-:Y:S01]  /*22930*/  SEL R23, R11, R22, !P4 ;  /* 0x000000160b177207 */ /* 0x000fe20006000000 */
[----:B------:R-:W-:Y:S01]  /*22940*/  IMAD.MOV.U32 R22, RZ, RZ, R16 ;  /* 0x000000ffff167224 */ /* 0x000fe200078e0010 */
[----:B------:R-:W3:Y:S01]  /*22950*/  LDL.LU R10, [R1+0x1300] ;  /* 0x00130000010a7983 */ /* 0x000ee20000300800 */
[----:B------:R-:W-:Y:S02]  /*22960*/  LEA.HI.X.SX32 R5, R24, R6, 0x1, P3 ;  /* 0x0000000618057211 */ /* 0x000fe400018f0eff */
[----:B------:R-:W-:Y:S01]  /*22970*/  IMAD R23, R23, UR13, RZ ;  /* 0x0000000d17177c24 */ /* 0x000fe2000f8e02ff */
[----:B------:R0:W-:Y:S01]  /*22980*/  STL [R1+0x8d4], R25 ;  /* 0x0008d41901007387 */ /* 0x0001e20000100800 */
[----:B------:R-:W-:Y:S01]  /*22990*/  @P0 IMAD.MOV.U32 R24, RZ, RZ, R3 ;  /* 0x000000ffff180224 */ /* 0x000fe200078e0003 */
[----:B------:R-:W-:Y:S01]  /*229a0*/  PRMT R56, RZ, 0x7610, R56 ;  /* 0x00007610ff387816 */ /* 0x000fe20000000038 */
[----:B------:R-:W1:Y:S01]  /*229b0*/  LDCU UR13, c[0x0][0x3b0] ;  /* 0x00007600ff0d77ac */ /* 0x000e620008000800 */
[----:B0-----:R-:W-:-:S05]  /*229c0*/  @P0 IMAD.MOV.U32 R25, RZ, RZ, R5 ;  /* 0x000000ffff190224 */ /* 0x001fca00078e0005 */
[----:B------:R0:W3:Y:S01]  /*229d0*/  @P0 LDG.E.U8 R58, desc[UR18][R24.64] ;  /* 0x00000012183a0981 */ /* 0x0000e2000c1e1100 */
[----:B--2---:R-:W-:Y:S02]  /*229e0*/  ISETP.GT.U32.AND P6, PT, R8, R13, PT ;  /* 0x0000000d0800720c */ /* 0x004fe40003fc4070 */
[----:B------:R-:W-:-:S11]  /*229f0*/  ISETP.GE.AND P5, PT, R14, RZ, PT ;  /* 0x000000ff0e00720c */ /* 0x000fd60003fa6270 */
[----:B------:R-:W-:Y:S01]  /*22a00*/  @!P6 IMAD.IADD R13, R13, 0x1, -R8 ;  /* 0x000000010d0de824 */ /* 0x000fe200078e0a08 */
[----:B------:R-:W2:Y:S04]  /*22a10*/  LDL.LU R14, [R1+0x98] ;  /* 0x00009800010e7983 */ /* 0x000ea80000300800 */
[C---:B------:R-:W-:Y:S01]  /*22a20*/  ISETP.GT.U32.AND P6, PT, R8.reuse, R13, PT ;  /* 0x0000000d0800720c */ /* 0x040fe20003fc4070 */
[----:B------:R0:W-:Y:S01]  /*22a30*/  STL [R1+0x8e0], R3 ;  /* 0x0008e00301007387 */ /* 0x0001e20000100800 */
[----:B------:R-:W-:Y:S01]  /*22a40*/  @!P5 IMAD.MOV R22, RZ, RZ, -R22 ;  /* 0x000000ffff16d224 */ /* 0x000fe200078e0a16 */
[----:B----4-:R-:W-:Y:S02]  /*22a50*/  ISETP.GT.U32.AND P1, PT, R8, R85, PT ;  /* 0x000000550800720c */ /* 0x010fe40003f24070 */
[----:B0-----:R-:W-:Y:S01]  /*22a60*/  IADD3 R3, P5, PT, R23, R7, RZ ;  /* 0x0000000717037210 */ /* 0x001fe20007fbe0ff */
[----:B------:R0:W-:Y:S01]  /*22a70*/  STL [R1+0x8dc], R5 ;  /* 0x0008dc0501007387 */ /* 0x0001e20000100800 */
[----:B------:R-:W-:-:S06]  /*22a80*/  SEL R22, R11, R22, !P4 ;  /* 0x000000160b167207 */ /* 0x000fcc0006000000 */
[--C-:B------:R-:W-:Y:S01]  /*22a90*/  @!P6 IMAD.IADD R13, R13, 0x1, -R8.reuse ;  /* 0x000000010d0de824 */ /* 0x100fe200078e0a08 */
[----:B------:R-:W4:Y:S01]  /*22aa0*/  LDL.LU R16, [R1+0x94] ;  /* 0x0000940001107983 */ /* 0x000f220000300800 */
[----:B------:R-:W-:Y:S01]  /*22ab0*/  IMAD R24, R22, UR4, RZ ;  /* 0x0000000416187c24 */ /* 0x000fe2000f8e02ff */
[----:B------:R-:W-:Y:S02]  /*22ac0*/  ISETP.GT.U32.AND P3, PT, R8, R4, PT ;  /* 0x000000040800720c */ /* 0x000fe40003f64070 */
[----:B0-----:R-:W-:Y:S01]  /*22ad0*/  LEA.HI.X.SX32 R5, R23, R6, 0x1, P5 ;  /* 0x0000000617057211 */ /* 0x001fe200028f0eff */
[----:B------:R-:W-:Y:S01]  /*22ae0*/  @!P1 IMAD.IADD R85, R85, 0x1, -R8 ;  /* 0x0000000155559824 */ /* 0x000fe200078e0a08 */
[----:B------:R-:W4:Y:S01]  /*22af0*/  LDL R25, [R1+0x12a4] ;  /* 0x0012a40001197983 */ /* 0x000f220000100800 */
[----:B------:R-:W-:Y:S01]  /*22b00*/  @P0 IMAD.MOV.U32 R22, RZ, RZ, R3 ;  /* 0x000000ffff160224 */ /* 0x000fe200078e0003 */
[----:B------:R-:W0:Y:S01]  /*22b10*/  LDCU UR4, c[0x0][0x3b0] ;  /* 0x00007600ff0477ac */ /* 0x000e220008000800 */
[----:B------:R-:W-:Y:S01]  /*22b20*/  @P0 IMAD.MOV.U32 R23, RZ, RZ, R5 ;  /* 0x000000ffff170224 */ /* 0x000fe200078e0005 */
[----:B---3--:R-:W-:-:S04]  /*22b30*/  ISETP.GE.AND P1, PT, R12, RZ, PT ;  /* 0x000000ff0c00720c */ /* 0x008fc80003f26270 */
[----:B------:R3:W4:Y:S04]  /*22b40*/  @P0 LDG.E.U8 R57, desc[UR18][R22.64] ;  /* 0x0000001216390981 */ /* 0x000728000c1e1100 */
[----:B------:R-:W4:Y:S04]  /*22b50*/  LDL.LU R12, [R1+0x84] ;  /* 0x00008400010c7983 */ /* 0x000f280000300800 */
[----:B------:R0:W-:Y:S01]  /*22b60*/  STL [R1+0x8f8], R3 ;  /* 0x0008f80301007387 */ /* 0x0001e20000100800 */
[----:B---3--:R-:W-:-:S03]  /*22b70*/  IMAD.MOV.U32 R22, RZ, RZ, R13 ;  /* 0x000000ffff167224 */ /* 0x008fc600078e000d */
[----:B------:R3:W-:Y:S01]  /*22b80*/  STL [R1+0x8f4], R5 ;  /* 0x0008f40501007387 */ /* 0x0007e20000100800 */
[----:B------:R-:W-:-:S03]  /*22b90*/  @!P1 IMAD.MOV R22, RZ, RZ, -R22 ;  /* 0x000000ffff169224 */ /* 0x000fc600078e0a16 */
[----:B------:R-:W4:Y:S01]  /*22ba0*/  LDL R13, [R1+0x1288] ;  /* 0x00128800010d7983 */ /* 0x000f220000100800 */
[----:B0-----:R-:W-:-:S04]  /*22bb0*/  IADD3 R3, P6, PT, R24, R7, RZ ;  /* 0x0000000718037210 */ /* 0x001fc80007fde0ff */
[----:B---3--:R-:W-:Y:S02]  /*22bc0*/  LEA.HI.X.SX32 R5, R24, R6, 0x1, P6 ;  /* 0x0000000618057211 */ /* 0x008fe400030f0eff */
[----:B------:R-:W-:Y:S01]  /*22bd0*/  SEL R24, R11, R22, !P4 ;  /* 0x000000160b187207 */ /* 0x000fe20006000000 */
[----:B------:R-:W-:Y:S02]  /*22be0*/  @P0 IMAD.MOV.U32 R22, RZ, RZ, R3 ;  /* 0x000000ffff160224 */ /* 0x000fe400078e0003 */
[----:B------:R-:W-:Y:S01]  /*22bf0*/  @P0 IMAD.MOV.U32 R23, RZ, RZ, R5 ;  /* 0x000000ffff170224 */ /* 0x000fe200078e0005 */
[----:B------:R0:W-:Y:S04]  /*22c00*/  STL [R1+0x900], R3 ;  /* 0x0009000301007387 */ /* 0x0001e80000100800 */
[----:B------:R3:W-:Y:S04]  /*22c10*/  STL [R1+0x8fc], R5 ;  /* 0x0008fc0501007387 */ /* 0x0007e80000100800 */
[----:B------:R1:W4:Y:S04]  /*22c20*/  @P0 LDG.E.U8 R56, desc[UR18][R22.64] ;  /* 0x0000001216380981 */ /* 0x000328000c1e1100 */
[----:B0-----:R-:W4:Y:S04]  /*22c30*/  LDL R3, [R1+0x12a0] ;  /* 0x0012a00001037983 */ /* 0x001f280000100800 */
[----:B---3--:R-:W3:Y:S04]  /*22c40*/  LDL.LU R5, [R1+0x88] ;  /* 0x0000880001057983 */ /* 0x008ee80000300800 */
[----:B------:R-:W3:Y:S01]  /*22c50*/  LDL R22, [R1+0x1284] ;  /* 0x0012840001167983 */ /* 0x000ee20000100800 */
[----:B------:R-:W-:Y:S01]  /*22c60*/  @!P3 IMAD.IADD R4, R4, 0x1, -R8 ;  /* 0x000000010404b824 */ /* 0x000fe200078e0a08 */
[----:B------:R-:W-:-:S04]  /*22c70*/  ISETP.GT.U32.AND P5, PT, R8, R85, PT ;  /* 0x000000550800720c */ /* 0x000fc80003fa4070 */
[----:B------:R-:W-:Y:S01]  /*22c80*/  ISETP.GT.U32.AND P3, PT, R8, R4, PT ;  /* 0x000000040800720c */ /* 0x000fe20003f64070 */
[----:B------:R-:W-:Y:S01]  /*22c90*/  IMAD R24, R24, UR5, RZ ;  /* 0x0000000518187c24 */ /* 0x000fe2000f8e02ff */
[----:B------:R-:W-:Y:S01]  /*22ca0*/  PRMT R55, RZ, 0x7610, R55 ;  /* 0x00007610ff377816 */ /* 0x000fe20000000037 */
[----:B------:R-:W0:Y:S06]  /*22cb0*/  LDCU UR5, c[0x0][0x3b0] ;  /* 0x00007600ff0577ac */ /* 0x000e2c0008000800 */
[----:B------:R-:W-:-:S04]  /*22cc0*/  @!P5 IMAD.IADD R85, R85, 0x1, -R8 ;  /* 0x000000015555d824 */ /* 0x000fc800078e0a08 */
[----:B------:R-:W-:Y:S02]  /*22cd0*/  @!P3 IMAD.IADD R4, R4, 0x1, -R8 ;  /* 0x000000010404b824 */ /* 0x000fe400078e0a08 */
[----:B-1----:R-:W-:Y:S02]  /*22ce0*/  IMAD.MOV.U32 R23, RZ, RZ, R85 ;  /* 0x000000ffff177224 */ /* 0x002fe400078e0055 */
[----:B------:R-:W3:Y:S01]  /*22cf0*/  LDL.LU R85, [R1+0x12fc] ;  /* 0x0012fc0001557983 */ /* 0x000ee20000300800 */
[----:B--2---:R-:W-:-:S13]  /*22d00*/  ISETP.GT.U32.AND P1, PT, R8, R14, PT ;  /* 0x0000000e0800720c */ /* 0x004fda0003f24070 */
[----:B------:R-:W-:Y:S01]  /*22d10*/  @!P1 IMAD.IADD R14, R14, 0x1, -R8 ;  /* 0x000000010e0e9824 */ /* 0x000fe200078e0a08 */
[----:B----4-:R-:W-:Y:S02]  /*22d20*/  ISETP.GE.AND P6, PT, R25, RZ, PT ;  /* 0x000000ff1900720c */ /* 0x010fe40003fc6270 */
[----:B------:R-:W-:-:S05]  /*22d30*/  IADD3 R25, P3, PT, R24, R7, RZ ;  /* 0x0000000718197210 */ /* 0x000fca0007f7e0ff */
[----:B------:R1:W-:Y:S06]  /*22d40*/  STL [R1+0x908], R25 ;  /* 0x0009081901007387 */ /* 0x0003ec0000100800 */
[----:B------:R-:W-:Y:S01]  /*22d50*/  @!P6 IMAD.MOV R23, RZ, RZ, -R23 ;  /* 0x000000ffff17e224 */ /* 0x000fe200078e0a17 */
[----:B------:R-:W-:-:S04]  /*22d60*/  ISETP.GT.U32.AND P6, PT, R8, R12, PT ;  /* 0x0000000c0800720c */ /* 0x000fc80003fc4070 */
[----:B------:R-:W-:-:S09]  /*22d70*/  SEL R23, R11, R23, !P4 ;  /* 0x000000170b177207 */ /* 0x000fd20006000000 */
[----:B------:R-:W-:Y:S01]  /*22d80*/  @!P6 IMAD.IADD R12, R12, 0x1, -R8 ;  /* 0x000000010c0ce824 */ /* 0x000fe200078e0a08 */
[----:B---3--:R-:W-:Y:S02]  /*22d90*/  ISETP.GE.AND P1, PT, R22, RZ, PT ;  /* 0x000000ff1600720c */ /* 0x008fe40003f26270 */
[----:B------:R-:W-:Y:S01]  /*22da0*/  LEA.HI.X.SX32 R22, R24, R6, 0x1, P3 ;  /* 0x0000000618167211 */ /* 0x000fe200018f0eff */
[----:B------:R-:W-:Y:S01]  /*22db0*/  @P0 IMAD.MOV.U32 R24, RZ, RZ, R25 ;  /* 0x000000ffff180224 */ /* 0x000fe200078e0019 */
[----:B------:R-:W-:-:S03]  /*22dc0*/  ISETP.GT.U32.AND P3, PT, R8, R14, PT ;  /* 0x0000000e0800720c */ /* 0x000fc60003f64070 */
[----:B------:R2:W-:Y:S01]  /*22dd0*/  STL [R1+0x904], R22 ;  /* 0x0009041601007387 */ /* 0x0005e20000100800 */
[----:B-1----:R-:W-:-:S05]  /*22de0*/  @P0 IMAD.MOV.U32 R25, RZ, RZ, R22 ;  /* 0x000000ffff190224 */ /* 0x002fca00078e0016 */
[----:B------:R1:W3:Y:S01]  /*22df0*/  @P0 LDG.E.U8 R55, desc[UR18][R24.64] ;  /* 0x0000001218370981 */ /* 0x0002e2000c1e1100 */
[----:B--2---:R-:W-:-:S04]  /*22e00*/  IMAD.MOV.U32 R22, RZ, RZ, R4 ;  /* 0x000000ffff167224 */ /* 0x004fc800078e0004 */
[----:B------:R-:W-:Y:S01]  /*22e10*/  @!P1 IMAD.MOV R22, RZ, RZ, -R22 ;  /* 0x000000ffff169224 */ /* 0x000fe200078e0a16 */
[----:B------:R-:W-:Y:S02]  /*22e20*/  ISETP.GE.AND P1, PT, R13, RZ, PT ;  /* 0x000000ff0d00720c */ /* 0x000fe40003f26270 */
[----:B------:R-:W2:Y:S01]  /*22e30*/  LDL R13, [R1+0x1268] ;  /* 0x00126800010d7983 */ /* 0x000ea20000100800 */
[----:B-1----:R-:W-:Y:S02]  /*22e40*/  IMAD R24, R23, UR4, RZ ;  /* 0x0000000417187c24 */ /* 0x002fe4000f8e02ff */
[----:B------:R-:W-:Y:S01]  /*22e50*/  @!P3 IMAD.IADD R14, R14, 0x1, -R8 ;  /* 0x000000010e0eb824 */ /* 0x000fe200078e0a08 */
[----:B------:R-:W-:Y:S01]  /*22e60*/  ISETP.GT.U32.AND P5, PT, R8, R16, PT ;  /* 0x000000100800720c */ /* 0x000fe20003fa4070 */
[----:B------:R-:W1:Y:S01]  /*22e70*/  LDCU UR4, c[0x0][0x3b0] ;  /* 0x00007600ff0477ac */ /* 0x000e620008000800 */
[----:B------:R-:W-:Y:S01]  /*22e80*/  IADD3 R4, P6, PT, R24, R7, RZ ;  /* 0x0000000718047210 */ /* 0x000fe20007fde0ff */
[----:B------:R-:W-:-:S03]  /*22e90*/  IMAD.MOV.U32 R23, RZ, RZ, R14 ;  /* 0x000000ffff177224 */ /* 0x000fc600078e000e */
[----:B------:R-:W-:Y:S01]  /*22ea0*/  LEA.HI.X.SX32 R14, R24, R6, 0x1, P6 ;  /* 0x00000006180e7211 */ /* 0x000fe200030f0eff */
[----:B------:R-:W-:Y:S04]  /*22eb0*/  STL [R1+0x910], R4 ;  /* 0x0009100401007387 */ /* 0x000fe80000100800 */
[----:B------:R4:W-:Y:S01]  /*22ec0*/  STL [R1+0x90c], R14 ;  /* 0x00090c0e01007387 */ /* 0x0009e20000100800 */
[----:B------:R-:W-:-:S03]  /*22ed0*/  @P0 IMAD.MOV.U32 R25, RZ, RZ, R14 ;  /* 0x000000ffff190224 */ /* 0x000fc600078e000e */
[----:B----4-:R-:W4:Y:S01]  /*22ee0*/  LDL R14, [R1+0x12b4] ;  /* 0x0012b400010e7983 */ /* 0x010f220000100800 */
[----:B------:R-:W-:Y:S01]  /*22ef0*/  @!P5 IMAD.IADD R16, R16, 0x1, -R8 ;  /* 0x000000011010d824 */ /* 0x000fe200078e0a08 */
[----:B------:R-:W-:-:S04]  /*22f00*/  SEL R22, R11, R22, !P4 ;  /* 0x000000160b167207 */ /* 0x000fc80006000000 */
[----:B------:R-:W-:Y:S01]  /*22f10*/  ISETP.GT.U32.AND P5, PT, R8, R16, PT ;  /* 0x000000100800720c */ /* 0x000fe20003fa4070 */
[----:B0-----:R-:W-:Y:S01]  /*22f20*/  IMAD R22, R22, UR5, RZ ;  /* 0x0000000516167c24 */ /* 0x001fe2000f8e02ff */
[----:B------:R-:W-:Y:S01]  /*22f30*/  ISETP.GE.AND P3, PT, R3, RZ, PT ;  /* 0x000000ff0300720c */ /* 0x000fe20003f66270 */
[----:B------:R-:W-:Y:S01]  /*22f40*/  @!P1 IMAD.MOV R23, RZ, RZ, -R23 ;  /* 0x000000ffff179224 */ /* 0x000fe200078e0a17 */
[----:B------:R-:W-:Y:S01]  /*22f50*/  PRMT R54, RZ, 0x7610, R54 ;  /* 0x00007610ff367816 */ /* 0x000fe20000000036 */
[----:B------:R-:W-:Y:S01]  /*22f60*/  @P0 IMAD.MOV.U32 R24, RZ, RZ, R4 ;  /* 0x000000ffff180224 */ /* 0x000fe200078e0004 */
[----:B------:R-:W-:Y:S01]  /*22f70*/  IADD3 R3, P1, PT, R22, R7, RZ ;  /* 0x0000000716037210 */ /* 0x000fe20007f3e0ff */
[----:B------:R-:W0:Y:S06]  /*22f80*/  LDCU UR5, c[0x0][0x3b0] ;  /* 0x00007600ff0577ac */ /* 0x000e2c0008000800 */
[----:B------:R-:W-:Y:S01]  /*22f90*/  @!P5 IMAD.IADD R16, R16, 0x1, -R8 ;  /* 0x000000011010d824 */ /* 0x000fe200078e0a08 */
[----:B------:R-:W-:Y:S01]  /*22fa0*/  ISETP.GT.U32.AND P5, PT, R8, R5, PT ;  /* 0x000000050800720c */ /* 0x000fe20003fa4070 */
[----:B------:R0:W3:Y:S01]  /*22fb0*/  @P0 LDG.E.U8 R54, desc[UR18][R24.64] ;  /* 0x0000001218360981 */ /* 0x0000e2000c1e1100 */
[----:B------:R-:W-:-:S02]  /*22fc0*/  LEA.HI.X.SX32 R4, R22, R6, 0x1, P1 ;  /* 0x0000000616047211 */ /* 0x000fc400008f0eff */
[----:B------:R-:W-:Y:S01]  /*22fd0*/  ISETP.GT.U32.AND P6, PT, R8, R12, PT ;  /* 0x0000000c0800720c */ /* 0x000fe20003fc4070 */
[----:B------:R-:W-:Y:S01]  /*22fe0*/  IMAD.MOV.U32 R22, RZ, RZ, R16 ;  /* 0x000000ffff167224 */ /* 0x000fe200078e0010 */
[----:B------:R-:W-:Y:S01]  /*22ff0*/  PRMT R53, RZ, 0x7610, R53 ;  /* 0x00007610ff357816 */ /* 0x000fe20000000035 */
[----:B0-----:R-:W-:Y:S02]  /*23000*/  @P0 IMAD.MOV.U32 R24, RZ, RZ, R3 ;  /* 0x000000ffff180224 */ /* 0x001fe400078e0003 */
[----:B------:R-:W-:-:S04]  /*23010*/  @P0 IMAD.MOV.U32 R25, RZ, RZ, R4 ;  /* 0x000000ffff190224 */ /* 0x000fc800078e0004 */
[----:B------:R-:W-:Y:S02]  /*23020*/  @!P5 IMAD.IADD R5, R5, 0x1, -R8 ;  /* 0x000000010505d824 */ /* 0x000fe400078e0a08 */
[----:B------:R-:W-:Y:S01]  /*23030*/  @!P3 IMAD.MOV R22, RZ, RZ, -R22 ;  /* 0x000000ffff16b224 */ /* 0x000fe200078e0a16 */
[----:B------:R0:W3:Y:S01]  /*23040*/  @P0 LDG.E.U8 R53, desc[UR18][R24.64] ;  /* 0x0000001218350981 */ /* 0x0000e2000c1e1100 */
[----:B------:R-:W-:Y:S01]  /*23050*/  @!P6 IMAD.IADD R12, R12, 0x1, -R8 ;  /* 0x000000010c0ce824 */ /* 0x000fe200078e0a08 */
[----:B------:R-:W-:Y:S02]  /*23060*/  ISETP.GT.U32.AND P3, PT, R8, R5, PT ;  /* 0x000000050800720c */ /* 0x000fe40003f64070 */
[C---:B0-----:R-:W-:Y:S02]  /*23070*/  SEL R24, R11.reuse, R23, !P4 ;  /* 0x000000170b187207 */ /* 0x041fe40006000000 */
[----:B------:R-:W-:-:S03]  /*23080*/  SEL R23, R11, R22, !P4 ;  /* 0x000000160b177207 */ /* 0x000fc60006000000 */
[----:B------:R-:W-:Y:S01]  /*23090*/  IMAD R24, R24, UR12, RZ ;  /* 0x0000000c18187c24 */ /* 0x000fe2000f8e02ff */
[----:B------:R0:W-:Y:S01]  /*230a0*/  STL [R1+0x918], R3 ;  /* 0x0009180301007387 */ /* 0x0001e20000100800 */
[----:B------:R-:W-:Y:S01]  /*230b0*/  IMAD.MOV.U32 R22, RZ, RZ, R12 ;  /* 0x000000ffff167224 */ /* 0x000fe200078e000c */
[----:B------:R-:W-:Y:S01]  /*230c0*/  ISETP.GT.U32.AND P1, PT, R8, R85, PT ;  /* 0x000000550800720c */ /* 0x000fe20003f24070 */
[----:B-1----:R-:W-:Y:S01]  /*230d0*/  IMAD R23, R23, UR4, RZ ;  /* 0x0000000417177c24 */ /* 0x002fe2000f8e02ff */
[C---:B------:R-:W-:Y:S01]  /*230e0*/  IADD3 R12, P6, PT, R24.reuse, R7, RZ ;  /* 0x00000007180c7210 */ /* 0x040fe20007fde0ff */
[----:B------:R1:W-:Y:S01]  /*230f0*/  STL [R1+0x914], R4 ;  /* 0x0009140401007387 */ /* 0x0003e20000100800 */
[----:B------:R-:W-:Y:S01]  /*23100*/  @!P3 IMAD.IADD R5, R5, 0x1, -R8 ;  /* 0x000000010505b824 */ /* 0x000fe200078e0a08 */
[----:B------:R-:W-:Y:S01]  /*23110*/  PRMT R52, RZ, 0x7610, R52 ;  /* 0x00007610ff347816 */ /* 0x000fe20000000034 */
[----:B------:R-:W2:Y:S01]  /*23120*/  LDCU UR4, c[0x0][0x3b0] ;  /* 0x00007600ff0477ac */ /* 0x000ea20008000800 */
[----:B------:R-:W-:Y:S01]  /*23130*/  LEA.HI.X.SX32 R16, R24, R6, 0x1, P6 ;  /* 0x0000000618107211 */ /* 0x000fe200030f0eff */
[----:B0-----:R-:W3:Y:S01]  /*23140*/  LDL R3, [R1+0xf84] ;  /* 0x000f840001037983 */ /* 0x001ee20000100800 */
[----:B------:R-:W-:Y:S01]  /*23150*/  PRMT R51, RZ, 0x7610, R51 ;  /* 0x00007610ff337816 */ /* 0x000fe20000000033 */
[----:B------:R-:W0:Y:S02]  /*23160*/  LDCU UR12, c[0x0][0x3b0] ;  /* 0x00007600ff0c77ac */ /* 0x000e240008000800 */
[----:B-1----:R-:W3:Y:S04]  /*23170*/  LDL R4, [R1+0xf30] ;  /* 0x000f300001047983 */ /* 0x002ee80000100800 */
[----:B------:R-:W-:Y:S01]  /*23180*/  STL [R1+0x920], R12 ;  /* 0x0009200c01007387 */ /* 0x000fe20000100800 */
[----:B--2---:R-:W-:-:S13]  /*23190*/  ISETP.GE.AND P5, PT, R13, RZ, PT ;  /* 0x000000ff0d00720c */ /* 0x004fda0003fa6270 */
[----:B------:R-:W-:Y:S01]  /*231a0*/  @!P5 IMAD.MOV R22, RZ, RZ, -R22 ;  /* 0x000000ffff16d224 */ /* 0x000fe200078e0a16 */
[----:B------:R-:W-:-:S04]  /*231b0*/  IADD3 R13, P5, PT, R23, R7, RZ ;  /* 0x00000007170d7210 */ /* 0x000fc80007fbe0ff */
[----:B------:R-:W-:Y:S01]  /*231c0*/  SEL R24, R11, R22, !P4 ;  /* 0x000000160b187207 */ /* 0x000fe20006000000 */
[----:B------:R-:W-:Y:S01]  /*231d0*/  STL [R1+0x938], R13 ;  /* 0x0009380d01007387 */ /* 0x000fe20000100800 */
[----:B------:R-:W-:-:S03]  /*231e0*/  @P0 IMAD.MOV.U32 R22, RZ, RZ, R12 ;  /* 0x000000ffff160224 */ /* 0x000fc600078e000c */
[----:B------:R1:W-:Y:S01]  /*231f0*/  STL [R1+0x91c], R16 ;  /* 0x00091c1001007387 */ /* 0x0003e20000100800 */
[----:B----4-:R-:W-:Y:S02]  /*23200*/  ISETP.GE.AND P3, PT, R14, RZ, PT ;  /* 0x000000ff0e00720c */ /* 0x010fe40003f66270 */
[----:B------:R-:W-:Y:S01]  /*23210*/  LEA.HI.X.SX32 R14, R23, R6, 0x1, P5 ;  /* 0x00000006170e7211 */ /* 0x000fe200028f0eff */
[----:B------:R-:W-:Y:S02]  /*23220*/  @P0 IMAD.MOV.U32 R23, RZ, RZ, R16 ;  /* 0x000000ffff170224 */ /* 0x000fe400078e0010 */
[----:B-1----:R-:W2:Y:S04]  /*23230*/  LDL.LU R16, [R1+0x12f8] ;  /* 0x0012f80001107983 */ /* 0x002ea80000300800 */
[----:B------:R-:W4:Y:S01]  /*23240*/  LDL.LU R12, [R1+0x12f4] ;  /* 0x0012f400010c7983 */ /* 0x000f220000300800 */
[----:B------:R-:W-:-:S03]  /*23250*/  @!P1 IMAD.IADD R85, R85, 0x1, -R8 ;  /* 0x0000000155559824 */ /* 0x000fc600078e0a08 */
[----:B------:R1:W2:Y:S02]  /*23260*/  @P0 LDG.E.U8 R52, desc[UR18][R22.64] ;  /* 0x0000001216340981 */ /* 0x0002a4000c1e1100 */
[C---:B------:R-:W-:Y:S01]  /*23270*/  ISETP.GT.U32.AND P1, PT, R8.reuse, R85, PT ;  /* 0x000000550800720c */ /* 0x040fe20003f24070 */
[----:B-1----:R-:W-:Y:S02]  /*23280*/  @P0 IMAD.MOV.U32 R22, RZ, RZ, R13 ;  /* 0x000000ffff160224 */ /* 0x002fe400078e000d */
[----:B------:R-:W-:Y:S01]  /*23290*/  @P0 IMAD.MOV.U32 R23, RZ, RZ, R14 ;  /* 0x000000ffff170224 */ /* 0x000fe200078e000e */
[----:B------:R-:W-:-:S04]  /*232a0*/  ISETP.GT.U32.AND P6, PT, R8, R10, PT ;  /* 0x0000000a0800720c */ /* 0x000fc80003fc4070 */
[----:B------:R1:W2:Y:S01]  /*232b0*/  @P0 LDG.E.U8 R51, desc[UR18][R22.64] ;  /* 0x0000001216330981 */ /* 0x0002a2000c1e1100 */
[----:B------:R-:W-:Y:S01]  /*232c0*/  IMAD R24, R24, UR5, RZ ;  /* 0x0000000518187c24 */ /* 0x000fe2000f8e02ff */
[----:B------:R-:W-:-:S03]  /*232d0*/  PRMT R50, RZ, 0x7610, R50 ;  /* 0x00007610ff327816 */ /* 0x000fc60000000032 */
[----:B------:R-:W-:Y:S01]  /*232e0*/  @!P1 IMAD.IADD R85, R85, 0x1, -R8 ;  /* 0x0000000155559824 */ /* 0x000fe200078e0a08 */
[----:B------:R0:W-:Y:S01]  /*232f0*/  STL [R1+0x934], R14 ;  /* 0x0009340e01007387 */ /* 0x0001e20000100800 */
[----:B------:R-:W-:Y:S01]  /*23300*/  PRMT R49, RZ, 0x7610, R49 ;  /* 0x00007610ff317816 */ /* 0x000fe20000000031 */
[----:B------:R-:W2:Y:S01]  /*23310*/  LDCU UR5, c[0x0][0x3b0] ;  /* 0x00007600ff0577ac */ /* 0x000ea20008000800 */
[----:B-1----:R-:W-:-:S04]  /*23320*/  IMAD.MOV.U32 R22, RZ, RZ, R5 ;  /* 0x000000ffff167224 */ /* 0x002fc800078e0005 */
[----:B------:R-:W-:Y:S01]  /*23330*/  @!P3 IMAD.MOV R22, RZ, RZ, -R22 ;  /* 0x000000ffff16b224 */ /* 0x000fe200078e0a16 */
[----:B0-----:R-:W2:Y:S04]  /*23340*/  LDL.LU R14, [R1+0x12f0] ;  /* 0x0012f000010e7983 */ /* 0x001ea80000300800 */
[----:B------:R-:W-:Y:S01]  /*23350*/  SEL R22, R11, R22, !P4 ;  /* 0x000000160b167207 */ /* 0x000fe20006000000 */
[----:B------:R-:W2:Y:S01]  /*23360*/  LDL.LU R13, [R1+0x12ec] ;  /* 0x0012ec00010d7983 */ /* 0x000ea20000300800 */
[----:B------:R-:W-:Y:S01]  /*23370*/  @!P6 IMAD.IADD R10, R10, 0x1, -R8 ;  /* 0x000000010a0ae824 */ /* 0x000fe200078e0a08 */
[----:B---3--:R-:W-:Y:S02]  /*23380*/  ISETP.GE.AND P5, PT, R3, RZ, PT ;  /* 0x000000ff0300720c */ /* 0x008fe40003fa6270 */
[----:B------:R-:W-:-:S04]  /*23390*/  IADD3 R3, P3, PT, R24, R7, RZ ;  /* 0x0000000718037210 */ /* 0x000fc80007f7e0ff */
[----:B------:R-:W-:Y:S01]  /*233a0*/  LEA.HI.X.SX32 R5, R24, R6, 0x1, P3 ;  /* 0x0000000618057211 */ /* 0x000fe200018f0eff */
[----:B------:R-:W-:Y:S01]  /*233b0*/  IMAD R24, R22, UR13, RZ ;  /* 0x0000000d16187c24 */ /* 0x000fe2000f8e02ff */
[----:B------:R0:W-:Y:S01]  /*233c0*/  STL [R1+0x940], R3 ;  /* 0x0009400301007387 */ /* 0x0001e20000100800 */
[----:B------:R-:W-:Y:S01]  /*233d0*/  @P0 IMAD.MOV.U32 R22, RZ, RZ, R3 ;  /* 0x000000ffff160224 */ /* 0x000fe200078e0003 */
[----:B------:R-:W-:-:S03]  /*233e0*/  ISETP.GT.U32.AND P6, PT, R8, R10, PT ;  /* 0x0000000a0800720c */ /* 0x000fc60003fc4070 */
[----:B------:R-:W-:Y:S01]  /*233f0*/  @!P5 IMAD.MOV R85, RZ, RZ, -R85 ;  /* 0x000000ffff55d224 */ /* 0x000fe200078e0a55 */
[----:B------:R-:W-:Y:S01]  /*23400*/  PRMT R48, RZ, 0x7610, R48 ;  /* 0x00007610ff307816 */ /* 0x000fe20000000030 */
[----:B------:R-:W-:Y:S01]  /*23410*/  @P0 IMAD.MOV.U32 R23, RZ, RZ, R5 ;  /* 0x000000ffff170224 */ /* 0x000fe200078e0005 */
[----:B------:R-:W-:Y:S01]  /*23420*/  PRMT R46, RZ, 0x7610, R46 ;  /* 0x00007610ff2e7816 */ /* 0x000fe2000000002e */
[----:B------:R-:W1:Y:S01]  /*23430*/  LDCU UR13, c[0x0][0x3b0] ;  /* 0x00007600ff0d77ac */ /* 0x000e620008000800 */
[----:B0-----:R-:W-:Y:S02]  /*23440*/  IADD3 R3, P5, PT, R24, R7, RZ ;  /* 0x0000000718037210 */ /* 0x001fe40007fbe0ff */
[----:B------:R-:W-:Y:S01]  /*23450*/  SEL R85, R11, R85, !P4 ;  /* 0x000000550b557207 */ /* 0x000fe20006000000 */
[----:B------:R0:W3:Y:S04]  /*23460*/  @P0 LDG.E.U8 R50, desc[UR18][R22.64] ;  /* 0x0000001216320981 */ /* 0x0000e8000c1e1100 */
[----:B------:R-:W-:Y:S01]  /*23470*/  IMAD R85, R85, UR4, RZ ;  /* 0x0000000455557c24 */ /* 0x000fe2000f8e02ff */
[----:B------:R-:W-:Y:S01]  /*23480*/  STL [R1+0x93c], R5 ;  /* 0x00093c0501007387 */ /* 0x000fe20000100800 */
[----:B------:R-:W-:Y:S01]  /*23490*/  @!P6 IMAD.IADD R10, R10, 0x1, -R8 ;  /* 0x000000010a0ae824 */ /* 0x000fe200078e0a08 */
[----:B------:R-:W1:Y:S01]  /*234a0*/  LDCU UR4, c[0x0][0x3b0] ;  /* 0x00007600ff0477ac */ /* 0x000e620008000800 */
[----:B0-----:R-:W-:Y:S01]  /*234b0*/  @P0 IMAD.MOV.U32 R22, RZ, RZ, R3 ;  /* 0x000000ffff160224 */ /* 0x001fe200078e0003 */
[----:B------:R0:W-:Y:S01]  /*234c0*/  STL [R1+0x948], R3 ;  /* 0x0009480301007387 */ /* 0x0001e20000100800 */
[----:B----4-:R-:W-:-:S13]  /*234d0*/  ISETP.GT.U32.AND P1, PT, R8, R12, PT ;  /* 0x0000000c0800720c */ /* 0x010fda0003f24070 */
[----:B------:R-:W-:Y:S01]  /*234e0*/  @!P1 IMAD.IADD R12, R12, 0x1, -R8 ;  /* 0x000000010c0c9824 */ /* 0x000fe200078e0a08 */
[----:B------:R-:W-:Y:S02]  /*234f0*/  ISETP.GE.AND P1, PT, R4, RZ, PT ;  /* 0x000000ff0400720c */ /* 0x000fe40003f26270 */
[----:B------:R-:W-:-:S05]  /*23500*/  LEA.HI.X.SX32 R4, R24, R6, 0x1, P5 ;  /* 0x0000000618047211 */ /* 0x000fca00028f0eff */
[----:B------:R-:W-:Y:S01]  /*23510*/  @P0 IMAD.MOV.U32 R23, RZ, RZ, R4 ;  /* 0x000000ffff170224 */ /* 0x000fe200078e0004 */
[----:B------:R4:W-:Y:S04]  /*23520*/  STL [R1+0x944], R4 ;  /* 0x0009440401007387 */ /* 0x0009e80000100800 */
[----:B------:R1:W3:Y:S04]  /*23530*/  @P0 LDG.E.U8 R49, desc[UR18][R22.64] ;  /* 0x0000001216310981 */ /* 0x0002e8000c1e1100 */
[----:B0-----:R-:W3:Y:S01]  /*23540*/  LDL R3, [R1+0xf38] ;  /* 0x000f380001037983 */ /* 0x001ee20000100800 */
[----:B----4-:R-:W-:-:S03]  /*23550*/  IADD3 R4, P6, PT, R85, R7, RZ ;  /* 0x0000000755047210 */ /* 0x010fc60007fde0ff */
[----:B------:R-:W4:Y:S01]  /*23560*/  LDL R23, [R1+0xf34] ;  /* 0x000f340001177983 */ /* 0x000f220000100800 */
[----:B------:R-:W-:-:S03]  /*23570*/  LEA.HI.X.SX32 R5, R85, R6, 0x1, P6 ;  /* 0x0000000655057211 */ /* 0x000fc600030f0eff */
[----:B------:R0:W-:Y:S04]  /*23580*/  STL [R1+0x950], R4 ;  /* 0x0009500401007387 */ /* 0x0001e80000100800 */
[----:B------:R-:W3:Y:S01]  /*23590*/  LDL R85, [R1+0xf3c] ;  /* 0x000f3c0001557983 */ /* 0x000ee20000100800 */
[----:B-1----:R-:W-:-:S03]  /*235a0*/  @P0 IMAD.MOV.U32 R22, RZ, RZ, R4 ;  /* 0x000000ffff160224 */ /* 0x002fc600078e0004 */
[----:B------:R1:W-:Y:S04]  /*235b0*/  STL [R1+0x94c], R5 ;  /* 0x00094c0501007387 */ /* 0x0003e80000100800 */
[----:B0-----:R-:W3:Y:S01]  /*235c0*/  LDL R4, [R1+0xf40] ;  /* 0x000f400001047983 */ /* 0x001ee20000100800 */
[C---:B--2---:R-:W-:Y:S01]  /*235d0*/  ISETP.GT.U32.AND P3, PT, R8.reuse, R13, PT ;  /* 0x0000000d0800720c */ /* 0x044fe20003f64070 */
[----:B------:R-:W-:Y:S01]  /*235e0*/  @!P1 IMAD.MOV R10, RZ, RZ, -R10 ;  /* 0x000000ffff0a9224 */ /* 0x000fe200078e0a0a */
[C---:B------:R-:W-:Y:S02]  /*235f0*/  ISETP.GT.U32.AND P1, PT, R8.reuse, R14, PT ;  /* 0x0000000e0800720c */ /* 0x040fe40003f24070 */
[----:B------:R-:W-:-:S09]  /*23600*/  ISETP.GT.U32.AND P5, PT, R8, R12, PT ;  /* 0x0000000c0800720c */ /* 0x000fd20003fa4070 */
[----:B------:R-:W-:Y:S01]  /*23610*/  @!P3 IMAD.IADD R13, R13, 0x1, -R8 ;  /* 0x000000010d0db824 */ /* 0x000fe200078e0a08 */
[----:B------:R-:W-:-:S04]  /*23620*/  SEL R10, R11, R10, !P4 ;  /* 0x0000000a0b0a7207 */ /* 0x000fc80006000000 */
[----:B------:R-:W-:Y:S01]  /*23630*/  ISETP.GT.U32.AND P3, PT, R8, R13, PT ;  /* 0x0000000d0800720c */ /* 0x000fe20003f64070 */
[--C-:B------:R-:W-:Y:S02]  /*23640*/  @!P1 IMAD.IADD R14, R14, 0x1, -R8.reuse ;  /* 0x000000010e0e9824 */ /* 0x100fe400078e0a08 */
[----:B------:R-:W-:Y:S01]  /*23650*/  IMAD R10, R10, UR5, RZ ;  /* 0x000000050a0a7c24 */ /* 0x000fe2000f8e02ff */
[----:B------:R-:W0:Y:S01]  /*23660*/  LDCU UR5, c[0x0][0x3b0] ;  /* 0x00007600ff0577ac */ /* 0x000e220008000800 */
[----:B------:R-:W-:-:S08]  /*23670*/  @!P5 IMAD.IADD R12, R12, 0x1, -R8 ;  /* 0x000000010c0cd824 */ /* 0x000fd000078e0a08 */
[----:B------:R-:W-:Y:S01]  /*23680*/  @!P3 IMAD.IADD R13, R13, 0x1, -R8 ;  /* 0x000000010d0db824 */ /* 0x000fe200078e0a08 */
[----:B----4-:R-:W-:Y:S01]  /*23690*/  ISETP.GE.AND P6, PT, R23, RZ, PT ;  /* 0x000000ff1700720c */ /* 0x010fe20003fc6270 */
[----:B------:R-:W-:Y:S01]  /*236a0*/  @P0 IMAD.MOV.U32 R23, RZ, RZ, R5 ;  /* 0x000000ffff170224 */ /* 0x000fe200078e0005 */
[C---:B-1----:R-:W-:Y:S02]  /*236b0*/  IADD3 R5, P3, PT, R10.reuse, R7, RZ ;  /* 0x000000070a057210 */ /* 0x042fe40007f7e0ff */
[----:B---3--:R-:W-:Y:S02]  /*236c0*/  ISETP.GE.AND P1, PT, R85, RZ, PT ;  /* 0x000000ff5500720c */ /* 0x008fe40003f26270 */
[----:B------:R1:W2:Y:S01]  /*236d0*/  @P0 LDG.E.U8 R48, desc[UR18][R22.64] ;  /* 0x0000001216300981 */ /* 0x0002a2000c1e1100 */
[----:B------:R-:W-:-:S06]  /*236e0*/  LEA.HI.X.SX32 R10, R10, R6, 0x1, P3 ;  /* 0x000000060a0a7211 */ /* 0x000fcc00018f0eff */
[----:B------:R-:W-:Y:S01]  /*236f0*/  @!P6 IMAD.MOV R12, RZ, RZ, -R12 ;  /* 0x000000ffff0ce224 */ /* 0x000fe200078e0a0c */
[C---:B------:R-:W-:Y:S01]  /*23700*/  ISETP.GT.U32.AND P6, PT, R8.reuse, R15, PT ;  /* 0x0000000f0800720c */ /* 0x040fe20003fc4070 */
[----:B------:R3:W-:Y:S01]  /*23710*/  STL [R1+0x958], R5 ;  /* 0x0009580501007387 */ /* 0x0007e20000100800 */
[----:B------:R-:W-:Y:S02]  /*23720*/  ISETP.GT.U32.AND P3, PT, R8, R14, PT ;  /* 0x0000000e0800720c */ /* 0x000fe40003f64070 */
[----:B------:R-:W-:Y:S01]  /*23730*/  SEL R12, R11, R12, !P4 ;  /* 0x0000000c0b0c7207 */ /* 0x000fe20006000000 */
[----:B------:R0:W-:Y:S01]  /*23740*/  STL [R1+0x954], R10 ;  /* 0x0009540a01007387 */ /* 0x0001e20000100800 */
[----:B------:R-:W-:Y:S01]  /*23750*/  @!P1 IMAD.MOV R13, RZ, RZ, -R13 ;  /* 0x000000ffff0d9224 */ /* 0x000fe200078e0a0d */
[----:B------:R-:W-:Y:S02]  /*23760*/  ISETP.GE.AND P1, PT, R3, RZ, PT ;  /* 0x000000ff0300720c */ /* 0x000fe40003f26270 */
[----:B------:R-:W4:Y:S01]  /*23770*/  LDL R3, [R1+0xf2c] ;  /* 0x000f2c0001037983 */ /* 0x000f220000100800 */
[----:B------:R-:W-:Y:S01]  /*23780*/  IMAD R12, R12, UR4, RZ ;  /* 0x000000040c0c7c24 */ /* 0x000fe2000f8e02ff */
[----:B------:R-:W-:Y:S01]  /*23790*/  SEL R13, R11, R13, !P4 ;  /* 0x0000000d0b0d7207 */ /* 0x000fe20006000000 */
[----:B-1----:R-:W-:Y:S01]  /*237a0*/  @P0 IMAD.MOV.U32 R22, RZ, RZ, R5 ;  /* 0x000000ffff160224 */ /* 0x002fe200078e0005 */
[----:B------:R-:W-:Y:S01]  /*237b0*/  ISETP.GT.U32.AND P5, PT, R8, R16, PT ;  /* 0x000000100800720c */ /* 0x000fe20003fa4070 */
[----:B------:R-:W-:Y:S01]  /*237c0*/  @!P6 IMAD.IADD R15, R15, 0x1, -R8 ;  /* 0x000000010f0fe824 */ /* 0x000fe200078e0a08 */
[----:B---3--:R-:W-:Y:S01]  /*237d0*/  IADD3 R5, P6, PT, R12, R7, RZ ;  /* 0x000000070c057210 */ /* 0x008fe20007fde0ff */
[----:B------:R-:W-:Y:S01]  /*237e0*/  @P0 IMAD.MOV.U32 R23, RZ, RZ, R10 ;  /* 0x000000ffff170224 */ /* 0x000fe200078e000a */
[----:B------:R-:W1:Y:S01]  /*237f0*/  LDCU UR4, c[0x0][0x3b0] ;  /* 0x00007600ff0477ac */ /* 0x000e620008000800 */
[----:B------:R-:W-:-:S02]  /*23800*/  @!P3 IMAD.IADD R14, R14, 0x1, -R8 ;  /* 0x000000010e0eb824 */ /* 0x000fc400078e0a08 */
[----:B0-----:R-:W-:Y:S01]  /*23810*/  IMAD R10, R13, UR5, RZ ;  /* 0x000000050d0a7c24 */ /* 0x001fe2000f8e02ff */
[-C--:B------:R-:W-:Y:S01]  /*23820*/  LEA.HI.X.SX32 R12, R12, R6.reuse, 0x1, P6 ;  /* 0x000000060c0c7211 */ /* 0x080fe200030f0eff */
[----:B------:R-:W-:Y:S01]  /*23830*/  @!P1 IMAD.MOV R14, RZ, RZ, -R14 ;  /* 0x000000ffff0e9224 */ /* 0x000fe200078e0a0e */
[----:B------:R-:W-:Y:S01]  /*23840*/  ISETP.GE.AND P3, PT, R4, RZ, PT ;  /* 0x000000ff0400720c */ /* 0x000fe20003f66270 */
[----:B------:R-:W-:Y:S01]  /*23850*/  STL [R1+0x960], R5 ;  /* 0x0009600501007387 */ /* 0x000fe20000100800 */
[C---:B------:R-:W-:Y:S01]  /*23860*/  IADD3 R4, P1, PT, R10.reuse, R7, RZ ;  /* 0x000000070a047210 */ /* 0x040fe20007f3e0ff */
[----:B------:R-:W-:Y:S01]  /*23870*/  @P0 IMAD.MOV.U32 R13, RZ, RZ, R12 ;  /* 0x000000ffff0d0224 */ /* 0x000fe200078e000c */
[----:B------:R-:W-:Y:S01]  /*23880*/  PRMT R45, RZ, 0x7610, R45 ;  /* 0x00007610ff2d7816 */ /* 0x000fe2000000002d */
[----:B------:R0:W-:Y:S01]  /*23890*/  STL [R1+0x95c], R12 ;  /* 0x00095c0c01007387 */ /* 0x0001e20000100800 */
[----:B------:R-:W-:Y:S01]  /*238a0*/  LEA.HI.X.SX32 R10, R10, R6, 0x1, P1 ;  /* 0x000000060a0a7211 */ /* 0x000fe200008f0eff */
[----:B------:R-:W-:Y:S01]  /*238b0*/  @!P5 IMAD.IADD R16, R16, 0x1, -R8 ;  /* 0x000000011010d824 */ /* 0x000fe200078e0a08 */
[----:B------:R-:W3:Y:S01]  /*238c0*/  LDCU UR5, c[0x0][0x3b0] ;  /* 0x00007600ff0577ac */ /* 0x000ee20008000800 */
[----:B0-----:R-:W-:-:S02]  /*238d0*/  @P0 IMAD.MOV.U32 R12, RZ, RZ, R5 ;  /* 0x000000ffff0c0224 */ /* 0x001fc400078e0005 */
[----:B------:R-:W2:Y:S04]  /*238e0*/  LDL R5, [R1+0xf28] ;  /* 0x000f280001057983 */ /* 0x000ea80000100800 */
[----:B------:R0:W3:Y:S04]  /*238f0*/  @P0 LDG.E.U8 R46, desc[UR18][R12.64] ;  /* 0x000000120c2e0981 */ /* 0x0000e8000c1e1100 */
[----:B------:R1:W-:Y:S04]  /*23900*/  STL [R1+0x978], R4 ;  /* 0x0009780401007387 */ /* 0x0003e80000100800 */
[----:B------:R4:W-:Y:S01]  /*23910*/  STL [R1+0x974], R10 ;  /* 0x0009740a01007387 */ /* 0x0009e20000100800 */
[----:B0-----:R-:W-:-:S03]  /*23920*/  @P0 IMAD.MOV.U32 R12, RZ, RZ, R4 ;  /* 0x000000ffff0c0224 */ /* 0x001fc600078e0004 */
[----:B-1----:R-:W3:Y:S01]  /*23930*/  LDL R4, [R1+0xf24] ;  /* 0x000f240001047983 */ /* 0x002ee20000100800 */
[C---:B------:R-:W-:Y:S02]  /*23940*/  ISETP.GT.U32.AND P5, PT, R8.reuse, R16, PT ;  /* 0x000000100800720c */ /* 0x040fe40003fa4070 */
[----:B------:R-:W-:-:S11]  /*23950*/  ISETP.GT.U32.AND P6, PT, R8, R15, PT ;  /* 0x0000000f0800720c */ /* 0x000fd60003fc4070 */
[----:B------:R-:W-:Y:S01]  /*23960*/  @!P5 IMAD.IADD R16, R16, 0x1, -R8 ;  /* 0x000000011010d824 */ /* 0x000fe200078e0a08 */
[----:B------:R-:W-:-:S03]  /*23970*/  ISETP.GT.U32.AND P5, PT, R8, R17, PT ;  /* 0x000000110800720c */ /* 0x000fc60003fa4070 */
[----:B------:R-:W-:Y:S01]  /*23980*/  @!P3 IMAD.MOV R16, RZ, RZ, -R16 ;  /* 0x000000ffff10b224 */ /* 0x000fe200078e0a10 */
[----:B------:R-:W-:Y:S01]  /*23990*/  SEL R14, R11, R14, !P4 ;  /* 0x0000000e0b0e7207 */ /* 0x000fe20006000000 */
[----:B------:R-:W-:-:S03]  /*239a0*/  @P0 IMAD.MOV.U32 R13, RZ, RZ, R10 ;  /* 0x000000ffff0d0224 */ /* 0x000fc600078e000a */
[----:B------:R-:W-:-:S05]  /*239b0*/  SEL R16, R11, R16, !P4 ;  /* 0x000000100b107207 */ /* 0x000fca0006000000 */
[--C-:B------:R-:W-:Y:S01]  /*239c0*/  @!P5 IMAD.IADD R17, R17, 0x1, -R8.reuse ;  /* 0x000000011111d824 */ /* 0x100fe200078e0a08 */
[----:B------:R0:W3:Y:S01]  /*239d0*/  @P0 LDG.E.U8 R45, desc[UR18][R12.64] ;  /* 0x000000120c2d0981 */ /* 0x0000e2000c1e1100 */
[----:B------:R-:W-:Y:S01]  /*239e0*/  IMAD R14, R14, UR12, RZ ;  /* 0x0000000c0e0e7c24 */ /* 0x000fe2000f8e02ff */
[C---:B------:R-:W-:Y:S01]  /*239f0*/  ISETP.GT.U32.AND P1, PT, R8.reuse, R18, PT ;  /* 0x000000120800720c */ /* 0x040fe20003f24070 */
[----:B------:R-:W-:Y:S01]  /*23a00*/  @!P6 IMAD.IADD R15, R15, 0x1, -R8 ;  /* 0x000000010f0fe824 */ /* 0x000fe200078e0a08 */
[----:B------:R-:W-:Y:S01]  /*23a10*/  ISETP.GT.U32.AND P3, PT, R8, R17, PT ;  /* 0x000000110800720c */ /* 0x000fe20003f64070 */
[----:B------:R-:W-:Y:S01]  /*23a20*/  IMAD R16, R16, UR4, RZ ;  /* 0x0000000410107c24 */ /* 0x000fe2000f8e02ff */
[----:B------:R-:W-:Y:S01]  /*23a30*/  PRMT R44, RZ, 0x7610, R44 ;  /* 0x00007610ff2c7816 */ /* 0x000fe2000000002c */
[----:B------:R-:W1:Y:S01]  /*23a40*/  LDCU UR4, c[0x0][0x3b0] ;  /* 0x00007600ff0477ac */ /* 0x000e620008000800 */
[C---:B0-----:R-:W-:Y:S01]  /*23a50*/  IADD3 R12, P6, PT, R14.reuse, R7, RZ ;  /* 0x000000070e0c7210 */ /* 0x041fe20007fde0ff */
[----:B------:R-:W0:Y:S03]  /*23a60*/  LDCU UR12, c[0x0][0x3b0] ;  /* 0x00007600ff0c77ac */ /* 0x000e260008000800 */
[----:B------:R-:W-:Y:S01]  /*23a70*/  LEA.HI.X.SX32 R13, R14, R6, 0x1, P6 ;  /* 0x000000060e0d7211 */ /* 0x000fe200030f0eff */
[----:B------:R0:W-:Y:S04]  /*23a80*/  STL [R1+0x980], R12 ;  /* 0x0009800c01007387 */ /* 0x0001e80000100800 */
[--C-:B------:R-:W-:Y:S01]  /*23a90*/  @!P3 IMAD.IADD R17, R17, 0x1, -R8.reuse ;  /* 0x000000011111b824 */ /* 0x100fe200078e0a08 */
[----:B----4-:R-:W-:Y:S01]  /*23aa0*/  ISETP.GE.AND P5, PT, R3, RZ, PT ;  /* 0x000000ff0300720c */ /* 0x010fe20003fa6270 */
[----:B------:R-:W-:Y:S01]  /*23ab0*/  @!P1 IMAD.IADD R18, R18, 0x1, -R8 ;  /* 0x0000000112129824 */ /* 0x000fe200078e0a08 */
[----:B------:R-:W-:Y:S01]  /*23ac0*/  ISETP.GT.U32.AND P6, PT, R8, R19, PT ;  /* 0x000000130800720c */ /* 0x000fe20003fc4070 */
[----:B------:R0:W4:Y:S10]  /*23ad0*/  @P0 LDG.E.U8 R44, desc[UR18][R12.64] ;  /* 0x000000120c2c0981 */ /* 0x000134000c1e1100 */
[----:B------:R-:W-:Y:S01]  /*23ae0*/  @!P5 IMAD.MOV R15, RZ, RZ, -R15 ;  /* 0x000000ffff0fd224 */ /* 0x000fe200078e0a0f */
[----:B------:R-:W-:-:S04]  /*23af0*/  IADD3 R3, P5, PT, R16, R7, RZ ;  /* 0x0000000710037210 */ /* 0x000fc80007fbe0ff */
[----:B------:R-:W-:Y:S01]  /*23b00*/  LEA.HI.X.SX32 R10, R16, R6, 0x1, P5 ;  /* 0x00000006100a7211 */ /* 0x000fe200028f0eff */
[----:B------:R0:W-:Y:S01]  /*23b10*/  STL [R1+0x988], R3 ;  /* 0x0009880301007387 */ /* 0x0001e20000100800 */
[----:B--2---:R-:W-:-:S03]  /*23b20*/  ISETP.GE.AND P3, PT, R5, RZ, PT ;  /* 0x000000ff0500720c */ /* 0x004fc60003f66270 */
[----:B------:R-:W2:Y:S04]  /*23b30*/  LDL R5, [R1+0xf20] ;  /* 0x000f200001057983 */ /* 0x000ea80000100800 */
[----:B------:R0:W-:Y:S04]  /*23b40*/  STL [R1+0x97c], R13 ;  /* 0x00097c0d01007387 */ /* 0x0001e80000100800 */
[----:B------:R0:W-:Y:S01]  /*23b50*/  STL [R1+0x984], R10 ;  /* 0x0009840a01007387 */ /* 0x0001e20000100800 */
[----:B---3--:R-:W-:-:S03]  /*23b60*/  ISETP.GE.AND P5, PT, R4, RZ, PT ;  /* 0x000000ff0400720c */ /* 0x008fc60003fa6270 */
[----:B------:R-:W3:Y:S01]  /*23b70*/  LDL R4, [R1+0xf1c] ;  /* 0x000f1c0001047983 */ /* 0x000ee20000100800 */
[----:B------:R-:W-:Y:S01]  /*23b80*/  ISETP.GT.U32.AND P1, PT, R8, R18, PT ;  /* 0x000000120800720c */ /* 0x000fe20003f24070 */
[----:B------:R-:W-:Y:S01]  /*23b90*/  @!P3 IMAD.MOV R17, RZ, RZ, -R17 ;  /* 0x000000ffff11b224 */ /* 0x000fe200078e0a11 */
[----:B------:R-:W-:Y:S01]  /*23ba0*/  SEL R15, R11, R15, !P4 ;  /* 0x0000000f0b0f7207 */ /* 0x000fe20006000000 */
[----:B------:R-:W-:Y:S01]  /*23bb0*/  @!P6 IMAD.IADD R19, R19, 0x1, -R8 ;  /* 0x000000011313e824 */ /* 0x000fe200078e0a08 */
[----:B------:R-:W-:Y:S02]  /*23bc0*/  PRMT R43, RZ, 0x7610, R43 ;  /* 0x00007610ff2b7816 */ /* 0x000fe4000000002b */
[----:B------:R-:W-:Y:S01]  /*23bd0*/  SEL R17, R11, R17, !P4 ;  /* 0x000000110b117207 */ /* 0x000fe20006000000 */
[----:B------:R-:W-:-:S06]  /*23be0*/  IMAD R15, R15, UR5, RZ ;  /* 0x000000050f0f7c24 */ /* 0x000fcc000f8e02ff */
[----:B------:R-:W-:Y:S01]  /*23bf0*/  @!P1 IMAD.IADD R18, R18, 0x1, -R8 ;  /* 0x0000000112129824 */ /* 0x000fe200078e0a08 */
[C---:B------:R-:W-:Y:S01]  /*23c00*/  ISETP.GT.U32.AND P1, PT, R8.reuse, R20, PT ;  /* 0x000000140800720c */ /* 0x040fe20003f24070 */
[----:B0-----:R-:W-:Y:S01]  /*23c10*/  @P0 IMAD.MOV.U32 R12, RZ, RZ, R3 ;  /* 0x000000ffff0c0224 */ /* 0x001fe200078e0003 */
[----:B------:R-:W-:Y:S01]  /*23c20*/  IADD3 R3, P3, PT, R15, R7, RZ ;  /* 0x000000070f037210 */ /* 0x000fe20007f7e0ff */
[----:B------:R-:W-:Y:S01]  /*23c30*/  @P0 IMAD.MOV.U32 R13, RZ, RZ, R10 ;  /* 0x000000ffff0d0224 */ /* 0x000fe200078e000a */
[----:B------:R-:W-:Y:S01]  /*23c40*/  ISETP.GT.U32.AND P6, PT, R8, R19, PT ;  /* 0x000000130800720c */ /* 0x000fe20003fc4070 */
[----:B------:R-:W-:Y:S01]  /*23c50*/  IMAD R17, R17, UR13, RZ ;  /* 0x0000000d11117c24 */ /* 0x000fe2000f8e02ff */
[----:B------:R-:W-:Y:S01]  /*23c60*/  LEA.HI.X.SX32 R10, R15, R6, 0x1, P3 ;  /* 0x000000060f0a7211 */ /* 0x000fe200018f0eff */
[----:B------:R0:W-:Y:S01]  /*23c70*/  STL [R1+0x990], R3 ;  /* 0x0009900301007387 */ /* 0x0001e20000100800 */
[----:B------:R-:W-:Y:S01]  /*23c80*/  @!P5 IMAD.MOV R18, RZ, RZ, -R18 ;  /* 0x000000ffff12d224 */ /* 0x000fe200078e0a12 */
[----:B------:R-:W-:Y:S01]  /*23c90*/  PRMT R42, RZ, 0x7610, R42 ;  /* 0x00007610ff2a7816 */ /* 0x000fe2000000002a */
[----:B------:R-:W1:Y:S01]  /*23ca0*/  LDCU UR5, c[0x0][0x3b0] ;  /* 0x00007600ff0577ac */ /* 0x000e620008000800 */
[----:B------:R0:W4:Y:S02]  /*23cb0*/  @P0 LDG.E.U8 R43, desc[UR18][R12.64] ;  /* 0x000000120c2b0981 */ /* 0x000124000c1e1100 */
[----:B------:R-:W-:Y:S01]  /*23cc0*/  @!P1 IMAD.IADD R20, R20, 0x1, -R8 ;  /* 0x0000000114149824 */ /* 0x000fe200078e0a08 */
[----:B------:R-:W-:Y:S01]  /*23cd0*/  PRMT R41, RZ, 0x7610, R41 ;  /* 0x00007610ff297816 */ /* 0x000fe20000000029 */
[----:B------:R1:W-:Y:S01]  /*23ce0*/  STL [R1+0x98c], R10 ;  /* 0x00098c0a01007387 */ /* 0x0003e20000100800 */
[----:B------:R-:W-:Y:S01]  /*23cf0*/  PRMT R36, RZ, 0x7610, R36 ;  /* 0x00007610ff247816 */ /* 0x000fe20000000024 */
[----:B------:R-:W-:Y:S01]  /*23d00*/  @!P6 IMAD.IADD R19, R19, 0x1, -R8 ;  /* 0x000000011313e824 */ /* 0x000fe200078e0a08 */
[----:B------:R-:W-:Y:S01]  /*23d10*/  PRMT R35, RZ, 0x7610, R35 ;  /* 0x00007610ff237816 */ /* 0x000fe20000000023 */
[----:B------:R-:W2:Y:S01]  /*23d20*/  LDCU UR13, c[0x0][0x3b0] ;  /* 0x00007600ff0d77ac */ /* 0x000ea20008000800 */
[----:B0-----:R-:W-:Y:S01]  /*23d30*/  @P0 IMAD.MOV.U32 R12, RZ, RZ, R3 ;  /* 0x000000ffff0c0224 */ /* 0x001fe200078e0003 */
[----:B------:R-:W-:Y:S01]  /*23d40*/  IADD3 R3, P5, PT, R17, R7, RZ ;  /* 0x0000000711037210 */ /* 0x000fe20007fbe0ff */
[----:B------:R-:W-:-:S02]  /*23d50*/  @P0 IMAD.MOV.U32 R13, RZ, RZ, R10 ;  /* 0x000000ffff0d0224 */ /* 0x000fc400078e000a */
[----:B-1----:R-:W4:Y:S04]  /*23d60*/  LDL R10, [R1+0xf18] ;  /* 0x000f1800010a7983 */ /* 0x002f280000100800 */
[----:B------:R0:W-:Y:S01]  /*23d70*/  STL [R1+0x998], R3 ;  /* 0x0009980301007387 */ /* 0x0001e20000100800 */
[----:B------:R-:W-:Y:S02]  /*23d80*/  ISETP.GT.U32.AND P3, PT, R8, R21, PT ;  /* 0x000000150800720c */ /* 0x000fe40003f64070 */
[----:B------:R-:W-:Y:S01]  /*23d90*/  SEL R18, R11, R18, !P4 ;  /* 0x000000120b127207 */ /* 0x000fe20006000000 */
[----:B------:R1:W4:Y:S01]  /*23da0*/  @P0 LDG.E.U8 R42, desc[UR18][R12.64] ;  /* 0x000000120c2a0981 */ /* 0x000322000c1e1100 */
[----:B--2---:R-:W-:Y:S02]  /*23db0*/  ISETP.GE.AND P1, PT, R5, RZ, PT ;  /* 0x000000ff0500720c */ /* 0x004fe40003f26270 */
[----:B------:R-:W-:-:S05]  /*23dc0*/  LEA.HI.X.SX32 R5, R17, R6, 0x1, P5 ;  /* 0x0000000611057211 */ /* 0x000fca00028f0eff */
[----:B------:R2:W-:Y:S01]  /*23dd0*/  STL [R1+0x994], R5 ;  /* 0x0009940501007387 */ /* 0x0005e20000100800 */
[----:B---3--:R-:W-:-:S03]  /*23de0*/  ISETP.GE.AND P6, PT, R4, RZ, PT ;  /* 0x000000ff0400720c */ /* 0x008fc60003fc6270 */
[----:B------:R-:W3:Y:S01]  /*23df0*/  LDL R4, [R1+0xf14] ;  /* 0x000f140001047983 */ /* 0x000ee20000100800 */
[----:B------:R-:W-:Y:S01]  /*23e00*/  ISETP.GT.U32.AND P5, PT, R8, R20, PT ;  /* 0x000000140800720c */ /* 0x000fe20003fa4070 */
[----:B------:R-:W-:Y:S01]  /*23e10*/  IMAD R18, R18, UR4, RZ ;  /* 0x0000000412127c24 */ /* 0x000fe2000f8e02ff */
[----:B------:R-:W4:Y:S01]  /*23e20*/  LDCU UR4, c[0x0][0x3b0] ;  /* 0x00007600ff0477ac */ /* 0x000f220008000800 */
[----:B-1----:R-:W-:Y:S02]  /*23e30*/  @P0 IMAD.MOV.U32 R12, RZ, RZ, R3 ;  /* 0x000000ffff0c0224 */ /* 0x002fe400078e0003 */
[----:B------:R-:W-:Y:S01]  /*23e40*/  @!P3 IMAD.IADD R21, R21, 0x1, -R8 ;  /* 0x000000011515b824 */ /* 0x000fe200078e0a08 */
[----:B0-----:R-:W-:Y:S01]  /*23e50*/  IADD3 R3, P3, PT, R18, R7, RZ ;  /* 0x0000000712037210 */ /* 0x001fe20007f7e0ff */
[----:B------:R-:W-:-:S06]  /*23e60*/  @P0 IMAD.MOV.U32 R13, RZ, RZ, R5 ;  /* 0x000000ffff0d0224 */ /* 0x000fcc00078e0005 */
[----:B------:R-:W-:Y:S01]  /*23e70*/  @!P5 IMAD.IADD R20, R20, 0x1, -R8 ;  /* 0x000000011414d824 */ /* 0x000fe200078e0a08 */
[----:B------:R-:W-:Y:S01]  /*23e80*/  ISETP.GT.U32.AND P5, PT, R8, R39, PT ;  /* 0x000000270800720c */ /* 0x000fe20003fa4070 */
[----:B------:R-:W-:Y:S01]  /*23e90*/  STL [R1+0x9a0], R3 ;  /* 0x0009a00301007387 */ /* 0x000fe20000100800 */
[----:B--2---:R-:W-:Y:S02]  /*23ea0*/  LEA.HI.X.SX32 R5, R18, R6, 0x1, P3 ;  /* 0x0000000612057211 */ /* 0x004fe400018f0eff */
[C---:B------:R-:W-:Y:S01]  /*23eb0*/  ISETP.GT.U32.AND P3, PT, R8.reuse, R38, PT ;  /* 0x000000260800720c */ /* 0x040fe20003f64070 */
[----:B------:R-:W-:Y:S01]  /*23ec0*/  @!P1 IMAD.MOV R19, RZ, RZ, -R19 ;  /* 0x000000ffff139224 */ /* 0x000fe200078e0a13 */
[----:B------:R0:W2:Y:S04]  /*23ed0*/  @P0 LDG.E.U8 R41, desc[UR18][R12.64] ;  /* 0x000000120c290981 */ /* 0x0000a8000c1e1100 */
[----:B------:R1:W-:Y:S01]  /*23ee0*/  STL [R1+0x99c], R5 ;  /* 0x00099c0501007387 */ /* 0x0003e20000100800 */
[----:B------:R-:W-:-:S03]  /*23ef0*/  ISETP.GT.U32.AND P1, PT, R8, R21, PT ;  /* 0x000000150800720c */ /* 0x000fc60003f24070 */
[----:B------:R-:W2:Y:S01]  /*23f00*/  LDL R85, [R1+0xf10] ;  /* 0x000f100001557983 */ /* 0x000ea20000100800 */
[----:B------:R-:W-:Y:S01]  /*23f10*/  @!P5 IMAD.IADD R39, R39, 0x1, -R8 ;  /* 0x000000012727d824 */ /* 0x000fe200078e0a08 */
[----:B------:R-:W-:Y:S01]  /*23f20*/  SEL R19, R11, R19, !P4 ;  /* 0x000000130b137207 */ /* 0x000fe20006000000 */
[----:B------:R-:W-:Y:S02]  /*23f30*/  @!P6 IMAD.MOV R20, RZ, RZ, -R20 ;  /* 0x000000ffff14e224 */ /* 0x000fe400078e0a14 */
[--C-:B------:R-:W-:Y:S01]  /*23f40*/  @!P3 IMAD.IADD R38, R38, 0x1, -R8.reuse ;  /* 0x000000012626b824 */ /* 0x100fe200078e0a08 */
[C---:B------:R-:W-:Y:S01]  /*23f50*/  ISETP.GT.U32.AND P3, PT, R8.reuse, R39, PT ;  /* 0x000000270800720c */ /* 0x040fe20003f64070 */
[----:B0-----:R-:W-:Y:S02]  /*23f60*/  @P0 IMAD.MOV.U32 R13, RZ, RZ, R5 ;  /* 0x000000ffff0d0224 */ /* 0x001fe400078e0005 */
[----:B-1----:R-:W2:Y:S01]  /*23f70*/  LDL R5, [R1+0xf0c] ;  /* 0x000f0c0001057983 */ /* 0x002ea20000100800 */
[----:B------:R-:W-:Y:S01]  /*23f80*/  IMAD R19, R19, UR5, RZ ;  /* 0x0000000513137c24 */ /* 0x000fe2000f8e02ff */
[----:B------:R-:W-:Y:S01]  /*23f90*/  ISETP.GT.U32.AND P6, PT, R8, R37, PT ;  /* 0x000000250800720c */ /* 0x000fe20003fc4070 */
[----:B------:R-:W-:Y:S01]  /*23fa0*/  @P0 IMAD.MOV.U32 R12, RZ, RZ, R3 ;  /* 0x000000ffff0c0224 */ /* 0x000fe200078e0003 */
[----:B------:R-:W-:Y:S01]  /*23fb0*/  SEL R20, R11, R20, !P4 ;  /* 0x000000140b147207 */ /* 0x000fe20006000000 */
[--C-:B------:R-:W-:Y:S01]  /*23fc0*/  @!P1 IMAD.IADD R21, R21, 0x1, -R8.reuse ;  /* 0x0000000115159824 */ /* 0x100fe200078e0a08 */
[C---:B------:R-:W-:Y:S01]  /*23fd0*/  IADD3 R3, P1, PT, R19.reuse, R7, RZ ;  /* 0x0000000713037210 */ /* 0x040fe20007f3e0ff */
[----:B------:R-:W0:Y:S01]  /*23fe0*/  LDCU UR5, c[0x0][0x3b0] ;  /* 0x00007600ff0577ac */ /* 0x000e220008000800 */
[----:B----4-:R-:W-:Y:S01]  /*23ff0*/  ISETP.GE.AND P5, PT, R10, RZ, PT ;  /* 0x000000ff0a00720c */ /* 0x010fe20003fa6270 */
[----:B------:R-:W-:Y:S01]  /*24000*/  IMAD R20, R20, UR4, RZ ;  /* 0x0000000414147c24 */ /* 0x000fe2000f8e02ff */
[----:B------:R1:W4:Y:S01]  /*24010*/  @P0 LDG.E.U8 R36, desc[UR18][R12.64] ;  /* 0x000000120c240981 */ /* 0x000322000c1e1100 */
[----:B------:R-:W-:Y:S01]  /*24020*/  LEA.HI.X.SX32 R10, R19, R6, 0x1, P1 ;  /* 0x00000006130a7211 */ /* 0x000fe200008f0eff */
[--C-:B------:R-:W-:Y:S01]  /*24030*/  @!P3 IMAD.IADD R39, R39, 0x1, -R8.reuse ;  /* 0x000000012727b824 */ /* 0x100fe200078e0a08 */
[----:B------:R-:W0:Y:S01]  /*24040*/  LDCU UR4, c[0x0][0x3b0] ;  /* 0x00007600ff0477ac */ /* 0x000e220008000800 */
[----:B------:R1:W-:Y:S01]  /*24050*/  STL [R1+0x9b8], R3 ;  /* 0x0009b80301007387 */ /* 0x0003e20000100800 */
[----:B------:R-:W-:-:S02]  /*24060*/  @!P6 IMAD.IADD R37, R37, 0x1, -R8 ;  /* 0x000000012525e824 */ /* 0x000fc400078e0a08 */
[----:B-1----:R-:W-:Y:S01]  /*24070*/  @P0 IMAD.MOV.U32 R12, RZ, RZ, R3 ;  /* 0x000000ffff0c0224 */ /* 0x002fe200078e0003 */
[----:B------:R-:W-:Y:S01]  /*24080*/  IADD3 R3, P3, PT, R20, R7, RZ ;  /* 0x0000000714037210 */ /* 0x000fe20007f7e0ff */
[----:B------:R-:W-:Y:S01]  /*24090*/  @P0 IMAD.MOV.U32 R13, RZ, RZ, R10 ;  /* 0x000000ffff0d0224 */ /* 0x000fe200078e000a */
[----:B------:R-:W-:Y:S04]  /*240a0*/  STL [R1+0x9b4], R10 ;  /* 0x0009b40a01007387 */ /* 0x000fe80000100800 */
[----:B------:R1:W4:Y:S04]  /*240b0*/  @P0 LDG.E.U8 R35, desc[UR18][R12.64] ;  /* 0x000000120c230981 */ /* 0x000328000c1e1100 */
[----:B------:R-:W-:Y:S01]  /*240c0*/  STL [R1+0x9c0], R3 ;  /* 0x0009c00301007387 */ /* 0x000fe20000100800 */
[----:B---3--:R-:W-:-:S02]  /*240d0*/  ISETP.GE.AND P6, PT, R4, RZ, PT ;  /* 0x000000ff0400720c */ /* 0x008fc40003fc6270 */
[----:B------:R-:W-:-:S05]  /*240e0*/  LEA.HI.X.SX32 R4, R20, R6, 0x1, P3 ;  /* 0x0000000614047211 */ /* 0x000fca00018f0eff */
[----:B------:R3:W-:Y:S01]  /*240f0*/  STL [R1+0x9bc], R4 ;  /* 0x0009bc0401007387 */ /* 0x0007e20000100800 */
[----:B-1----:R-:W-:-:S03]  /*24100*/  @P0 IMAD.MOV.U32 R13, RZ, RZ, R4 ;  /* 0x000000ffff0d0224 */ /* 0x002fc600078e0004 */
[----:B---3--:R-:W3:Y:S01]  /*24110*/  LDL R4, [R1+0xf08] ;  /* 0x000f080001047983 */ /* 0x008ee20000100800 */
[C---:B------:R-:W-:Y:S01]  /*24120*/  ISETP.GT.U32.AND P1, PT, R8.reuse, R38, PT ;  /* 0x000000260800720c */ /* 0x040fe20003f24070 */
[----:B------:R-:W-:Y:S01]  /*24130*/  @!P5 IMAD.MOV R21, RZ, RZ, -R21 ;  /* 0x000000ffff15d224 */ /* 0x000fe200078e0a15 */
[----:B------:R-:W-:Y:S01]  /*24140*/  ISETP.GT.U32.AND P5, PT, R8, R37, PT ;  /* 0x000000250800720c */ /* 0x000fe20003fa4070 */
[----:B------:R-:W-:-:S10]  /*24150*/  @!P6 IMAD.MOV R39, RZ, RZ, -R39 ;  /* 0x000000ffff27e224 */ /* 0x000fd400078e0a27 */
[--C-:B------:R-:W-:Y:S01]  /*24160*/  @!P1 IMAD.IADD R38, R38, 0x1, -R8.reuse ;  /* 0x0000000126269824 */ /* 0x100fe200078e0a08 */
[----:B--2---:R-:W-:Y:S02]  /*24170*/  ISETP.GE.AND P1, PT, R85, RZ, PT ;  /* 0x000000ff5500720c */ /* 0x004fe40003f26270 */
[----:B------:R-:W-:Y:S01]  /*24180*/  SEL R21, R11, R21, !P4 ;  /* 0x000000150b157207 */ /* 0x000fe20006000000 */
[----:B------:R-:W-:Y:S01]  /*24190*/  @!P5 IMAD.IADD R37, R37, 0x1, -R8 ;  /* 0x000000012525d824 */ /* 0x000fe200078e0a08 */
[----:B------:R-:W-:Y:S02]  /*241a0*/  ISETP.GT.U32.AND P5, PT, R8, R40, PT ;  /* 0x000000280800720c */ /* 0x000fe40003fa4070 */
[----:B------:R-:W-:Y:S01]  /*241b0*/  ISETP.GE.AND P3, PT, R5, RZ, PT ;  /* 0x000000ff0500720c */ /* 0x000fe20003f66270 */
[----:B0-----:R-:W-:Y:S01]  /*241c0*/  IMAD R21, R21, UR5, RZ ;  /* 0x0000000515157c24 */ /* 0x001fe2000f8e02ff */
[----:B------:R-:W-:Y:S01]  /*241d0*/  SEL R39, R11, R39, !P4 ;  /* 0x000000270b277207 */ /* 0x000fe20006000000 */
[----:B------:R-:W-:Y:S01]  /*241e0*/  @P0 IMAD.MOV.U32 R12, RZ, RZ, R3 ;  /* 0x000000ffff0c0224 */ /* 0x000fe200078e0003 */
[----:B------:R-:W-:Y:S01]  /*241f0*/  PRMT R34, RZ, 0x7610, R34 ;  /* 0x00007610ff227816 */ /* 0x000fe20000000022 */
[----:B------:R-:W0:Y:S02]  /*24200*/  LDCU UR5, c[0x0][0x3b0] ;  /* 0x00007600ff0577ac */ /* 0x000e240008000800 */
[----:B------:R-:W-:Y:S01]  /*24210*/  @!P1 IMAD.MOV R38, RZ, RZ, -R38 ;  /* 0x000000ffff269224 */ /* 0x000fe200078e0a26 */
[-C--:B------:R-:W-:Y:S01]  /*24220*/  IADD3 R5, P6, PT, R21, R7.reuse, RZ ;  /* 0x0000000715057210 */ /* 0x080fe20007fde0ff */
[----:B------:R-:W-:Y:S01]  /*24230*/  IMAD R39, R39, UR12, RZ ;  /* 0x0000000c27277c24 */ /* 0x000fe2000f8e02ff */
[----:B------:R1:W2:Y:S02]  /*24240*/  @P0 LDG.E.U8 R34, desc[UR18][R12.64] ;  /* 0x000000120c220981 */ /* 0x0002a4000c1e1100 */
[----:B------:R-:W-:Y:S01]  /*24250*/  SEL R38, R11, R38, !P4 ;  /* 0x000000260b267207 */ /* 0x000fe20006000000 */
[----:B------:R-:W-:Y:S01]  /*24260*/  @!P3 IMAD.MOV R37, RZ, RZ, -R37 ;  /* 0x000000ffff25b224 */ /* 0x000fe200078e0a25 */
[-C--:B------:R-:W-:Y:S01]  /*24270*/  LEA.HI.X.SX32 R10, R21, R6.reuse, 0x1, P6 ;  /* 0x00000006150a7211 */ /* 0x080fe200030f0eff */
[----:B------:R-:W-:Y:S01]  /*24280*/  @!P5 IMAD.IADD R40, R40, 0x1, -R8 ;  /* 0x000000012828d824 */ /* 0x000fe200078e0a08 */
[----:B------:R-:W-:Y:S01]  /*24290*/  IADD3 R3, P1, PT, R39, R7, RZ ;  /* 0x0000000727037210 */ /* 0x000fe20007f3e0ff */
[----:B------:R-:W-:Y:S01]  /*242a0*/  IMAD R38, R38, UR4, RZ ;  /* 0x0000000426267c24 */ /* 0x000fe2000f8e02ff */
[----:B------:R0:W-:Y:S01]  /*242b0*/  STL [R1+0x9c8], R5 ;  /* 0x0009c80501007387 */ /* 0x0001e20000100800 */
[----:B------:R-:W-:Y:S01]  /*242c0*/  PRMT R33, RZ, 0x7610, R33 ;  /* 0x00007610ff217816 */ /* 0x000fe20000000021 */
[----:B-1----:R-:W-:Y:S01]  /*242d0*/  @P0 IMAD.MOV.U32 R12, RZ, RZ, R5 ;  /* 0x000000ffff0c0224 */ /* 0x002fe200078e0005 */
[----:B------:R-:W-:Y:S01]  /*242e0*/  SEL R37, R11, R37, !P4 ;  /* 0x000000250b257207 */ /* 0x000fe20006000000 */
[----:B------:R1:W-:Y:S01]  /*242f0*/  STL [R1+0x9c4], R10 ;  /* 0x0009c40a01007387 */ /* 0x0003e20000100800 */
[----:B------:R-:W-:Y:S01]  /*24300*/  @P0 IMAD.MOV.U32 R13, RZ, RZ, R10 ;  /* 0x000000ffff0d0224 */ /* 0x000fe200078e000a */
[----:B------:R-:W-:Y:S01]  /*24310*/  PRMT R32, RZ, 0x7610, R32 ;  /* 0x00007610ff207816 */ /* 0x000fe20000000020 */
[----:B------:R-:W3:Y:S01]  /*24320*/  LDCU UR4, c[0x0][0x3b0] ;  /* 0x00007600ff0477ac */ /* 0x000ee20008000800 */
[----:B0-----:R-:W-:Y:S01]  /*24330*/  LEA.HI.X.SX32 R5, R39, R6, 0x1, P1 ;  /* 0x0000000627057211 */ /* 0x001fe200008f0eff */
[----:B------:R-:W-:Y:S01]  /*24340*/  IMAD R37, R37, UR13, RZ ;  /* 0x0000000d25257c24 */ /* 0x000fe2000f8e02ff */
[----:B------:R-:W-:Y:S01]  /*24350*/  ISETP.GT.U32.AND P1, PT, R8, R40, PT ;  /* 0x000000280800720c */ /* 0x000fe20003f24070 */
[----:B------:R0:W2:Y:S01]  /*24360*/  @P0 LDG.E.U8 R33, desc[UR18][R12.64] ;  /* 0x000000120c210981 */ /* 0x0000a2000c1e1100 */
[----:B-1----:R-:W-:-:S04]  /*24370*/  IADD3 R10, P3, PT, R38, R7, RZ ;  /* 0x00000007260a7210 */ /* 0x002fc80007f7e0ff */
[----:B------:R-:W-:Y:S01]  /*24380*/  LEA.HI.X.SX32 R14, R38, R6, 0x1, P3 ;  /* 0x00000006260e7211 */ /* 0x000fe200018f0eff */
[----:B------:R1:W-:Y:S01]  /*24390*/  STL [R1+0x9d0], R3 ;  /* 0x0009d00301007387 */ /* 0x0003e20000100800 */
[----:B0-----:R-:W-:Y:S02]  /*243a0*/  @P0 IMAD.MOV.U32 R12, RZ, RZ, R3 ;  /* 0x000000ffff0c0224 */ /* 0x001fe400078e0003 */
[----:B------:R-:W-:Y:S01]  /*243b0*/  @P0 IMAD.MOV.U32 R13, RZ, RZ, R5 ;  /* 0x000000ffff0d0224 */ /* 0x000fe200078e0005 */
[----:B------:R-:W-:Y:S02]  /*243c0*/  PRMT R31, RZ, 0x7610, R31 ;  /* 0x00007610ff1f7816 */ /* 0x000fe4000000001f */
[----:B-1----:R-:W-:Y:S02]  /*243d0*/  IADD3 R3, P5, PT, R37, R7, RZ ;  /* 0x0000000725037210 */ /* 0x002fe40007fbe0ff */
[----:B------:R0:W2:Y:S01]  /*243e0*/  @P0 LDG.E.U8 R32, desc[UR18][R12.64] ;  /* 0x000000120c200981 */ /* 0x0000a2000c1e1100 */
[----:B------:R-:W-:-:S03]  /*243f0*/  @!P1 IMAD.IADD R40, R40, 0x1, -R8 ;  /* 0x0000000128289824 */ /* 0x000fc600078e0a08 */
[----:B------:R1:W-:Y:S01]  /*24400*/  STL [R1+0x9cc], R5 ;  /* 0x0009cc0501007387 */ /* 0x0003e20000100800 */
[----:B------:R-:W-:Y:S01]  /*24410*/  PRMT R30, RZ, 0x7610, R30 ;  /* 0x00007610ff1e7816 */ /* 0x000fe2000000001e */
[----:B0-----:R-:W-:Y:S02]  /*24420*/  @P0 IMAD.MOV.U32 R12, RZ, RZ, R10 ;  /* 0x000000ffff0c0224 */ /* 0x001fe400078e000a */
[----:B------:R-:W-:Y:S01]  /*24430*/  @P0 IMAD.MOV.U32 R13, RZ, RZ, R14 ;  /* 0x000000ffff0d0224 */ /* 0x000fe200078e000e */
[----:B-1----:R-:W-:Y:S01]  /*24440*/  LEA.HI.X.SX32 R5, R37, R6, 0x1, P5 ;  /* 0x0000000625057211 */ /* 0x002fe200028f0eff */
[----:B------:R0:W-:Y:S04]  /*24450*/  STL [R1+0x9d8], R10 ;  /* 0x0009d80a01007387 */ /* 0x0001e80000100800 */
[----:B------:R1:W2:Y:S02]  /*24460*/  @P0 LDG.E.U8 R31, desc[UR18][R12.64] ;  /* 0x000000120c1f0981 */ /* 0x0002a4000c1e1100 */
[----:B-1----:R-:W-:-:S02]  /*24470*/  @P0 IMAD.MOV.U32 R12, RZ, RZ, R3 ;  /* 0x000000ffff0c0224 */ /* 0x002fc400078e0003 */
[----:B------:R-:W-:-:S05]  /*24480*/  @P0 IMAD.MOV.U32 R13, RZ, RZ, R5 ;  /* 0x000000ffff0d0224 */ /* 0x000fca00078e0005 */
[----:B------:R1:W2:Y:S04]  /*24490*/  @P0 LDG.E.U8 R30, desc[UR18][R12.64] ;  /* 0x000000120c1e0981 */ /* 0x0002a8000c1e1100 */
[----:B------:R0:W-:Y:S04]  /*244a0*/  STL [R1+0x9e0], R3 ;  /* 0x0009e00301007387 */ /* 0x0001e80000100800 */
[----:B------:R-:W-:Y:S04]  /*244b0*/  STL [R1+0x9d4], R14 ;  /* 0x0009d40e01007387 */ /* 0x000fe80000100800 */
[----:B------:R0:W-:Y:S01]  /*244c0*/  STL [R1+0x9dc], R5 ;  /* 0x0009dc0501007387 */ /* 0x0001e20000100800 */
[----:B------:R-:W-:-:S02]  /*244d0*/  PRMT R29, RZ, 0x7610, R29 ;  /* 0x00007610ff1d7816 */ /* 0x000fc4000000001d */
[----:B------:R-:W-:Y:S02]  /*244e0*/  PRMT R27, RZ, 0x7610, R27 ;  /* 0x00007610ff1b7816 */ /* 0x000fe4000000001b */
[----:B------:R-:W-:Y:S02]  /*244f0*/  PRMT R28, RZ, 0x7610, R28 ;  /* 0x00007610ff1c7816 */ /* 0x000fe4000000001c */
[----:B---3--:R-:W-:Y:S01]  /*24500*/  ISETP.GE.AND P3, PT, R4, RZ, PT ;  /* 0x000000ff0400720c */ /* 0x008fe20003f66270 */
[----:B------:R-:W-:-:S05]  /*24510*/  VIADD R4, R0, 0xeb ;  /* 0x000000eb00047836 */ /* 0x000fca0000000000 */
[----:B0-----:R-:W-:-:S07]  /*24520*/  IABS R10, R4 ;  /* 0x00000004000a7213 */ /* 0x001fce0000000000 */
[----:B------:R-:W-:Y:S02]  /*24530*/  @!P3 IMAD.MOV R40, RZ, RZ, -R40 ;  /* 0x000000ffff28b224 */ /* 0x000fe400078e0a28 */
[----:B-1----:R-:W-:-:S03]  /*24540*/  IMAD.HI.U32 R12, R9, R10, RZ ;  /* 0x0000000a090c7227 */ /* 0x002fc600078e00ff */
[----:B------:R-:W-:Y:S01]  /*24550*/  SEL R40, R11, R40, !P4 ;  /* 0x000000280b287207 */ /* 0x000fe20006000000 */
[----:B------:R-:W-:-:S04]  /*24560*/  IMAD.MOV R12, RZ, RZ, -R12 ;  /* 0x000000ffff0c7224 */ /* 0x000fc800078e0a0c */
[----:B------:R-:W-:Y:S01]  /*24570*/  IMAD R40, R40, UR4, RZ ;  /* 0x0000000428287c24 */ /* 0x000fe2000f8e02ff */
[----:B------:R-:W-:Y:S01]  /*24580*/  STL [R1+0xf00], R4 ;  /* 0x000f000401007387 */ /* 0x000fe20000100800 */
[----:B------:R-:W-:Y:S01]  /*24590*/  IMAD R10, R8, R12, R10 ;  /* 0x0000000c080a7224 */ /* 0x000fe200078e020a */
[----:B------:R-:W-:Y:S01]  /*245a0*/  ISETP.GE.AND P3, PT, R4, RZ, PT ;  /* 0x000000ff0400720c */ /* 0x000fe20003f66270 */
[----:B------:R-:W0:Y:S01]  /*245b0*/  LDCU UR4, c[0x0][0x3b0] ;  /* 0x00007600ff0477ac */ /* 0x000e220008000800 */
[----:B------:R-:W-:-:S04]  /*245c0*/  IADD3 R3, P1, PT, R40, R7, RZ ;  /* 0x0000000728037210 */ /* 0x000fc80007f3e0ff */
[----:B------:R-:W-:Y:S02]  /*245d0*/  LEA.HI.X.SX32 R5, R40, R6, 0x1, P1 ;  /* 0x0000000628057211 */ /* 0x000fe400008f0eff */
[----:B------:R-:W-:Y:S01]  /*245e0*/  ISETP.GT.U32.AND P1, PT, R8, R10, PT ;  /* 0x0000000a0800720c */ /* 0x000fe20003f24070 */
[----:B------:R1:W-:Y:S01]  /*245f0*/  STL [R1+0x9f8], R3 ;  /* 0x0009f80301007387 */ /* 0x0003e20000100800 */
[----:B------:R-:W-:Y:S02]  /*24600*/  @P0 IMAD.MOV.U32 R12, RZ, RZ, R3 ;  /* 0x000000ffff0c0224 */ /* 0x000fe400078e0003 */
[----:B------:R-:W-:-:S05]  /*24610*/  @P0 IMAD.MOV.U32 R13, RZ, RZ, R5 ;  /* 0x000000ffff0d0224 */ /* 0x000fca00078e0005 */
[----:B------:R3:W2:Y:S01]  /*24620*/  @P0 LDG.E.U8 R29, desc[UR18][R12.64] ;  /* 0x000000120c1d0981 */ /* 0x0006a2000c1e1100 */
[----:B-1----:R-:W-:-:S03]  /*24630*/  VIADD R3, R0, 0xec ;  /* 0x000000ec00037836 */ /* 0x002fc60000000000 */
[----:B------:R-:W-:Y:S02]  /*24640*/  @!P1 IMAD.IADD R10, R10, 0x1, -R8 ;  /* 0x000000010a0a9824 */ /* 0x000fe400078e0a08 */
[----:B---3--:R-:W-:-:S03]  /*24650*/  IABS R12, R3 ;  /* 0x00000003000c7213 */ /* 0x008fc60000000000 */
[----:B------:R-:W-:Y:S02]  /*24660*/  ISETP.GT.U32.AND P1, PT, R8, R10, PT ;  /* 0x0000000a0800720c */ /* 0x000fe40003f24070 */
[----:B------:R-:W-:-:S04]  /*24670*/  IMAD.HI.U32 R13, R9, R12, RZ ;  /* 0x0000000c090d7227 */ /* 0x000fc800078e00ff */
[----:B------:R-:W-:-:S04]  /*24680*/  IMAD.MOV R13, RZ, RZ, -R13 ;  /* 0x000000ffff0d7224 */ /* 0x000fc800078e0a0d */
[----:B------:R-:W-:-:S03]  /*24690*/  IMAD R12, R8, R13, R12 ;  /* 0x0000000d080c7224 */ /* 0x000fc600078e020c */
[----:B------:R-:W-:Y:S02]  /*246a0*/  @!P1 IMAD.IADD R10, R10, 0x1, -R8 ;  /* 0x000000010a0a9824 */ /* 0x000fe400078e0a08 */
[----:B------:R-:W-:Y:S02]  /*246b0*/  ISETP.GT.U32.AND P1, PT, R8, R12, PT ;  /* 0x0000000c0800720c */ /* 0x000fe40003f24070 */
[----:B------:R-:W-:-:S05]  /*246c0*/  @!P3 IMAD.MOV R10, RZ, RZ, -R10 ;  /* 0x000000ffff0ab224 */ /* 0x000fca00078e0a0a */
[----:B------:R-:W-:-:S05]  /*246d0*/  SEL R10, R11, R10, !P4 ;  /* 0x0000000a0b0a7207 */ /* 0x000fca0006000000 */
[----:B0-----:R-:W-:Y:S01]  /*246e0*/  IMAD R10, R10, UR4, RZ ;  /* 0x000000040a0a7c24 */ /* 0x001fe2000f8e02ff */
[----:B------:R0:W-:Y:S01]  /*246f0*/  STL [R1+0x9f4], R5 ;  /* 0x0009f40501007387 */ /* 0x0001e20000100800 */
[----:B------:R-:W-:Y:S01]  /*24700*/  @!P1 IMAD.IADD R12, R12, 0x1, -R8 ;  /* 0x000000010c0c9824 */ /* 0x000fe200078e0a08 */
[----:B------:R-:W1:Y:S02]  /*24710*/  LDCU UR4, c[0x0][0x3b0] ;  /* 0x00007600ff0477ac */ /* 0x000e640008000800 */
[----:B------:R-:W-:Y:S02]  /*24720*/  IADD3 R4, P3, PT, R10, R7, RZ ;  /* 0x000000070a047210 */ /* 0x000fe40007f7e0ff */
[----:B------:R-:W-:Y:S02]  /*24730*/  ISETP.GT.U32.AND P1, PT, R8, R12, PT ;  /* 0x0000000c0800720c */ /* 0x000fe40003f24070 */
[----:B0-----:R-:W-:Y:S02]  /*24740*/  LEA.HI.X.SX32 R5, R10, R6, 0x1, P3 ;  /* 0x000000060a057211 */ /* 0x001fe400018f0eff */
[----:B------:R-:W-:Y:S01]  /*24750*/  ISETP.GE.AND P3, PT, R3, RZ, PT ;  /* 0x000000ff0300720c */ /* 0x000fe20003f66270 */
[----:B------:R-:W-:Y:S01]  /*24760*/  STL [R1+0xefc], R3 ;  /* 0x000efc0301007387 */ /* 0x000fe20000100800 */
[----:B------:R-:W-:-:S03]  /*24770*/  @P0 IMAD.MOV.U32 R14, RZ, RZ, R4 ;  /* 0x000000ffff0e0224 */ /* 0x000fc600078e0004 */
[----:B------:R0:W-:Y:S04]  /*24780*/  STL [R1+0xa00], R4 ;  /* 0x000a000401007387 */ /* 0x0001e80000100800 */
[----:B------:R-:W-:Y:S02]  /*24790*/  @!P1 IMAD.IADD R12, R12, 0x1, -R8 ;  /* 0x000000010c0c9824 */ /* 0x000fe400078e0a08 */
[----:B0-----:R-:W-:Y:S02]  /*247a0*/  VIADD R4, R0, 0xed ;  /* 0x000000ed00047836 */ /* 0x001fe40000000000 */
[----:B------:R-:W-:-:S03]  /*247b0*/  @!P3 IMAD.MOV R12, RZ, RZ, -R12 ;  /* 0x000000ffff0cb224 */ /* 0x000fc600078e0a0c */
[----:B------:R-:W-:Y:S02]  /*247c0*/  IABS R10, R4 ;  /* 0x00000004000a7213 */ /* 0x000fe40000000000 */
[----:B------:R-:W-:-:S03]  /*247d0*/  SEL R13, R11, R12, !P4 ;  /* 0x0000000c0b0d7207 */ /* 0x000fc60006000000 */
[----:B------:R-:W-:-:S04]  /*247e0*/  IMAD.HI.U32 R12, R9, R10, RZ ;  /* 0x0000000a090c7227 */ /* 0x000fc800078e00ff */
[----:B-1----:R-:W-:Y:S01]  /*247f0*/  IMAD R13, R13, UR4, RZ ;  /* 0x000000040d0d7c24 */ /* 0x002fe2000f8e02ff */
[----:B------:R0:W-:Y:S01]  /*24800*/  STL [R1+0x9fc], R5 ;  /* 0x0009fc0501007387 */ /* 0x0001e20000100800 */
[----:B------:R-:W-:Y:S02]  /*24810*/  IMAD.MOV R12, RZ, RZ, -R12 ;  /* 0x000000ffff0c7224 */ /* 0x000fe400078e0a0c */
[----:B------:R-:W-:Y:S01]  /*24820*/  @P0 IMAD.MOV.U32 R15, RZ, RZ, R5 ;  /* 0x000000ffff0f0224 */ /* 0x000fe200078e0005 */
[C---:B------:R-:W-:Y:S01]  /*24830*/  IADD3 R3, P1, PT, R13.reuse, R7, RZ ;  /* 0x000000070d037210 */ /* 0x040fe20007f3e0ff */
[----:B------:R-:W-:Y:S01]  /*24840*/  IMAD R10, R8, R12, R10 ;  /* 0x0000000c080a7224 */ /* 0x000fe200078e020a */
[----:B------:R-:W-:Y:S01]  /*24850*/  STL [R1+0xef8], R4 ;  /* 0x000ef80401007387 */ /* 0x000fe20000100800 */
[----:B------:R-:W-:Y:S01]  /*24860*/  ISETP.GE.AND P3, PT, R4, RZ, PT ;  /* 0x000000ff0400720c */ /* 0x000fe20003f66270 */
[----:B------:R-:W1:Y:S01]  /*24870*/  LDCU UR4, c[0x0][0x3b0] ;  /* 0x00007600ff0477ac */ /* 0x000e620008000800 */
[----:B0-----:R-:W-:Y:S01]  /*24880*/  LEA.HI.X.SX32 R5, R13, R6, 0x1, P1 ;  /* 0x000000060d057211 */ /* 0x001fe200008f0eff */
[----:B------:R-:W3:Y:S01]  /*24890*/  @P0 LDG.E.U8 R28, desc[UR18][R14.64] ;  /* 0x000000120e1c0981 */ /* 0x000ee2000c1e1100 */
[----:B------:R-:W-:Y:S01]  /*248a0*/  ISETP.GT.U32.AND P1, PT, R8, R10, PT ;  /* 0x0000000a0800720c */ /* 0x000fe20003f24070 */
[----:B------:R-:W-:-:S02]  /*248b0*/  @P0 IMAD.MOV.U32 R12, RZ, RZ, R3 ;  /* 0x000000ffff0c0224 */ /* 0x000fc400078e0003 */
[----:B------:R0:W-:Y:S01]  /*248c0*/  STL [R1+0xa08], R3 ;  /* 0x000a080301007387 */ /* 0x0001e20000100800 */
[----:B------:R-:W-:-:S05]  /*248d0*/  @P0 IMAD.MOV.U32 R13, RZ, RZ, R5 ;  /* 0x000000ffff0d0224 */ /* 0x000fca00078e0005 */
[----:B------:R1:W2:Y:S01]  /*248e0*/  @P0 LDG.E.U8 R27, desc[UR18][R12.64] ;  /* 0x000000120c1b0981 */ /* 0x0002a2000c1e1100 */
[----:B0-----:R-:W-:-:S03]  /*248f0*/  VIADD R3, R0, 0xee ;  /* 0x000000ee00037836 */ /* 0x001fc60000000000 */
[----:B------:R-:W-:Y:S02]  /*24900*/  @!P1 IMAD.IADD R10, R10, 0x1, -R8 ;  /* 0x000000010a0a9824 */ /* 0x000fe400078e0a08 */
[----:B-1----:R-:W-:-:S03]  /*24910*/  IABS R12, R3 ;  /* 0x00000003000c7213 */ /* 0x002fc60000000000 */
        /* <DEDUP_REMOVED lines=8> */
[----:B------:R-:W-:Y:S01]  /*249a0*/  IMAD R10, R10, UR4, RZ ;  /* 0x000000040a0a7c24 */ /* 0x000fe2000f8e02ff */
        /* <DEDUP_REMOVED lines=21> */
[C---:B------:R-:W-:Y:S01]  /*24b00*/  IMAD R10, R8.reuse, R12, R10 ;  /* 0x0000000c080a7224 */ /* 0x040fe200078e020a */
[----:B------:R-:W-:Y:S01]  /*24b10*/  PRMT R25, RZ, 0x7610, R25 ;  /* 0x00007610ff197816 */ /* 0x000fe20000000019 */
[----:B------:R-:W1:Y:S01]  /*24b20*/  LDCU UR4, c[0x0][0x3b0] ;  /* 0x00007600ff0477ac */ /* 0x000e620008000800 */
[----:B0-----:R-:W-:Y:S02]  /*24b30*/  LEA.HI.X.SX32 R5, R13, R6, 0x1, P1 ;  /* 0x000000060d057211 */ /* 0x001fe400008f0eff */
[----:B------:R-:W-:Y:S01]  /*24b40*/  ISETP.GT.U32.AND P1, PT, R8, R10, PT ;  /* 0x0000000a0800720c */ /* 0x000fe20003f24070 */
[----:B------:R-:W-:Y:S01]  /*24b50*/  STL [R1+0xef0], R4 ;  /* 0x000ef00401007387 */ /* 0x000fe20000100800 */
[----:B------:R-:W-:-:S02]  /*24b60*/  @P0 IMAD.MOV.U32 R12, RZ, RZ, R3 ;  /* 0x000000ffff0c0224 */ /* 0x000fc400078e0003 */
[----:B------:R-:W-:Y:S01]  /*24b70*/  @P0 IMAD.MOV.U32 R13, RZ, RZ, R5 ;  /* 0x000000ffff0d0224 */ /* 0x000fe200078e0005 */
[----:B------:R0:W-:Y:S04]  /*24b80*/  STL [R1+0xa18], R3 ;  /* 0x000a180301007387 */ /* 0x0001e80000100800 */
[----:B------:R1:W2:Y:S01]  /*24b90*/  @P0 LDG.E.U8 R25, desc[UR18][R12.64] ;  /* 0x000000120c190981 */ /* 0x0002a2000c1e1100 */
[----:B0-----:R-:W-:-:S03]  /*24ba0*/  VIADD R3, R0, 0xf3 ;  /* 0x000000f300037836 */ /* 0x001fc60000000000 */
[----:B------:R-:W-:Y:S02]  /*24bb0*/  @!P1 IMAD.IADD R10, R10, 0x1, -R8 ;  /* 0x000000010a0a9824 */ /* 0x000fe400078e0a08 */
[----:B-1----:R-:W-:-:S03]  /*24bc0*/  IABS R12, R3 ;  /* 0x00000003000c7213 */ /* 0x002fc60000000000 */
[----:B------:R-:W-:Y:S02]  /*24bd0*/  ISETP.GT.U32.AND P1, PT, R8, R10, PT ;  /* 0x0000000a0800720c */ /* 0x000fe40003f24070 */
[----:B------:R-:W-:Y:S01]  /*24be0*/  IMAD.HI.U32 R13, R9, R12, RZ ;  /* 0x0000000c090d7227 */ /* 0x000fe200078e00ff */
[----:B------:R-:W-:-:S03]  /*24bf0*/  ISETP.GE.AND P3, PT, R4, RZ, PT ;  /* 0x000000ff0400720c */ /* 0x000fc60003f66270 */
        /* <DEDUP_REMOVED lines=9> */
[----:B------:R-:W-:Y:S01]  /*24c90*/  PRMT R26, RZ, 0x7610, R26 ;  /* 0x00007610ff1a7816 */ /* 0x000fe2000000001a */
[----:B------:R-:W1:Y:S01]  /*24ca0*/  LDCU UR4, c[0x0][0x3b0] ;  /* 0x00007600ff0477ac */ /* 0x000e620008000800 */
[----:B------:R-:W-:Y:S02]  /*24cb0*/  IADD3 R4, P3, PT, R10, R7, RZ ;  /* 0x000000070a047210 */ /* 0x000fe40007f7e0ff */
[----:B------:R-:W-:Y:S01]  /*24cc0*/  ISETP.GT.U32.AND P1, PT, R8, R12, PT ;  /* 0x0000000c0800720c */ /* 0x000fe20003f24070 */
[----:B------:R-:W-:Y:S01]  /*24cd0*/  STL [R1+0xeec], R3 ;  /* 0x000eec0301007387 */ /* 0x000fe20000100800 */
[----:B0-----:R-:W-:-:S03]  /*24ce0*/  LEA.HI.X.SX32 R5, R10, R6, 0x1, P3 ;  /* 0x000000060a057211 */ /* 0x001fc600018f0eff */
[----:B------:R0:W2:Y:S01]  /*24cf0*/  @P0 LDG.E.U8 R26, desc[UR18][R14.64] ;  /* 0x000000120e1a0981 */ /* 0x0000a2000c1e1100 */
[----:B------:R-:W-:-:S03]  /*24d00*/  ISETP.GE.AND P3, PT, R3, RZ, PT ;  /* 0x000000ff0300720c */ /* 0x000fc60003f66270 */
[----:B------:R1:W-:Y:S04]  /*24d10*/  STL [R1+0xa30], R4 ;  /* 0x000a300401007387 */ /* 0x0003e80000100800 */
[----:B------:R-:W-:Y:S02]  /*24d20*/  @!P1 IMAD.IADD R12, R12, 0x1, -R8 ;  /* 0x000000010c0c9824 */ /* 0x000fe400078e0a08 */
[----:B0-----:R-:W-:Y:S02]  /*24d30*/  @P0 IMAD.MOV.U32 R14, RZ, RZ, R4 ;  /* 0x000000ffff0e0224 */ /* 0x001fe400078e0004 */
[----:B-1----:R-:W-:Y:S02]  /*24d40*/  VIADD R4, R0, 0xf4 ;  /* 0x000000f400047836 */ /* 0x002fe40000000000 */
[----:B------:R-:W-:-:S03]  /*24d50*/  @!P3 IMAD.MOV R12, RZ, RZ, -R12 ;  /* 0x000000ffff0cb224 */ /* 0x000fc600078e0a0c */
[----:B------:R-:W-:Y:S02]  /*24d60*/  IABS R10, R4 ;  /* 0x00000004000a7213 */ /* 0x000fe40000000000 */
[----:B------:R-:W-:-:S03]  /*24d70*/  SEL R13, R11, R12, !P4 ;  /* 0x0000000c0b0d7207 */ /* 0x000fc60006000000 */
[----:B------:R-:W-:-:S04]  /*24d80*/  IMAD.HI.U32 R12, R9, R10, RZ ;  /* 0x0000000a090c7227 */ /* 0x000fc800078e00ff */
[----:B------:R-:W-:Y:S01]  /*24d90*/  IMAD R13, R13, UR4, RZ ;  /* 0x000000040d0d7c24 */ /* 0x000fe2000f8e02ff */
        /* <DEDUP_REMOVED lines=8> */
[----:B------:R-:W-:-:S02]  /*24e20*/  ISETP.GT.U32.AND P1, PT, R8, R10, PT ;  /* 0x0000000a0800720c */ /* 0x000fc40003f24070 */
[----:B------:R0:W2:Y:S01]  /*24e30*/  @P0 LDG.E.U8 R47, desc[UR18][R22.64] ;  /* 0x00000012162f0981 */ /* 0x0000a2000c1e1100 */
[----:B------:R-:W-:Y:S02]  /*24e40*/  @P0 IMAD.MOV.U32 R12, RZ, RZ, R3 ;  /* 0x000000ffff0c0224 */ /* 0x000fe400078e0003 */
[----:B------:R-:W-:Y:S01]  /*24e50*/  @P0 IMAD.MOV.U32 R13, RZ, RZ, R5 ;  /* 0x000000ffff0d0224 */ /* 0x000fe200078e0005 */
[----:B------:R-:W-:Y:S04]  /*24e60*/  STL [R1+0xee8], R4 ;  /* 0x000ee80401007387 */ /* 0x000fe80000100800 */
[----:B------:R1:W-:Y:S01]  /*24e70*/  STL [R1+0xa38], R3 ;  /* 0x000a380301007387 */ /* 0x0003e20000100800 */
[----:B0-----:R-:W-:Y:S02]  /*24e80*/  PRMT R23, RZ, 0x7610, R23 ;  /* 0x00007610ff177816 */ /* 0x001fe40000000017 */
[----:B------:R-:W-:-:S04]  /*24e90*/  @!P1 IMAD.IADD R10, R10, 0x1, -R8 ;  /* 0x000000010a0a9824 */ /* 0x000fc800078e0a08 */
[----:B------:R0:W2:Y:S01]  /*24ea0*/  @P0 LDG.E.U8 R23, desc[UR18][R12.64] ;  /* 0x000000120c170981 */ /* 0x0000a2000c1e1100 */
[----:B-1----:R-:W-:Y:S01]  /*24eb0*/  VIADD R3, R0, 0xf5 ;  /* 0x000000f500037836 */ /* 0x002fe20000000000 */
[----:B------:R-:W-:-:S04]  /*24ec0*/  ISETP.GT.U32.AND P1, PT, R8, R10, PT ;  /* 0x0000000a0800720c */ /* 0x000fc80003f24070 */
[----:B0-----:R-:W-:Y:S02]  /*24ed0*/  IABS R12, R3 ;  /* 0x00000003000c7213 */ /* 0x001fe40000000000 */
[----:B------:R-:W-:-:S03]  /*24ee0*/  ISETP.GE.AND P3, PT, R4, RZ, PT ;  /* 0x000000ff0400720c */ /* 0x000fc60003f66270 */
[----:B------:R-:W-:-:S04]  /*24ef0*/  IMAD.HI.U32 R13, R9, R12, RZ ;  /* 0x0000000c090d7227 */ /* 0x000fc800078e00ff */
[----:B------:R-:W-:-:S04]  /*24f00*/  IMAD.MOV R13, RZ, RZ, -R13 ;  /* 0x000000ffff0d7224 */ /* 0x000fc800078e0a0d */
[----:B------:R-:W-:Y:S02]  /*24f10*/  IMAD R12, R8, R13, R12 ;  /* 0x0000000d080c7224 */ /* 0x000fe400078e020c */
[----:B------:R-:W-:-:S03]  /*24f20*/  @!P1 IMAD.IADD R10, R10, 0x1, -R8 ;  /* 0x000000010a0a9824 */ /* 0x000fc600078e0a08 */
[----:B------:R-:W-:Y:S01]  /*24f30*/  ISETP.GT.U32.AND P1, PT, R8, R12, PT ;  /* 0x0000000c0800720c */ /* 0x000fe20003f24070 */
        /* <DEDUP_REMOVED lines=144> */
[----:B------:R-:W-:Y:S01]  /*25840*/  VIADD R40, R0, 0xfe ;  /* 0x000000fe00287836 */ /* 0x000fe20000000000 */
[----:B------:R-:W-:Y:S01]  /*25850*/  IADD3 R4, P3, PT, R10, R7, RZ ;  /* 0x000000070a047210 */ /* 0x000fe20007f7e0ff */
[----:B------:R-:W1:Y:S01]  /*25860*/  LDCU UR4, c[0x0][0x3b0] ;  /* 0x00007600ff0477ac */ /* 0x000e620008000800 */
[----:B------:R-:W-:Y:S01]  /*25870*/  ISETP.GT.U32.AND P1, PT, R8, R12, PT ;  /* 0x0000000c0800720c */ /* 0x000fe20003f24070 */
[----:B------:R1:W-:Y:S01]  /*25880*/  STL [R1+0xe0c], R3 ;  /* 0x000e0c0301007387 */ /* 0x0003e20000100800 */
[----:B0-----:R-:W-:-:S03]  /*25890*/  LEA.HI.X.SX32 R5, R10, R6, 0x1, P3 ;  /* 0x000000060a057211 */ /* 0x001fc600018f0eff */
[----:B------:R0:W2:Y:S01]  /*258a0*/  @P0 LDG.E.U8 R18, desc[UR18][R14.64] ;  /* 0x000000120e120981 */ /* 0x0000a2000c1e1100 */
[----:B------:R-:W-:-:S07]  /*258b0*/  ISETP.GE.AND P3, PT, R3, RZ, PT ;  /* 0x000000ff0300720c */ /* 0x000fce0003f66270 */
[----:B------:R-:W-:Y:S01]  /*258c0*/  @!P1 IMAD.IADD R12, R12, 0x1, -R8 ;  /* 0x000000010c0c9824 */ /* 0x000fe200078e0a08 */
[----:B------:R-:W-:-:S05]  /*258d0*/  IABS R10, R40 ;  /* 0x00000028000a7213 */ /* 0x000fca0000000000 */
[----:B------:R-:W-:-:S05]  /*258e0*/  @!P3 IMAD.MOV R12, RZ, RZ, -R12 ;  /* 0x000000ffff0cb224 */ /* 0x000fca00078e0a0c */
[----:B------:R-:W-:Y:S01]  /*258f0*/  SEL R13, R11, R12, !P4 ;  /* 0x0000000c0b0d7207 */ /* 0x000fe20006000000 */
[----:B------:R-:W-:-:S04]  /*25900*/  IMAD.HI.U32 R12, R9, R10, RZ ;  /* 0x0000000a090c7227 */ /* 0x000fc800078e00ff */
[----:B------:R-:W-:Y:S02]  /*25910*/  IMAD R13, R13, UR11, RZ ;  /* 0x0000000b0d0d7c24 */ /* 0x000fe4000f8e02ff */
[----:B------:R-:W-:-:S03]  /*25920*/  IMAD.MOV R12, RZ, RZ, -R12 ;  /* 0x000000ffff0c7224 */ /* 0x000fc600078e0a0c */
[----:B-1----:R-:W-:Y:S01]  /*25930*/  IADD3 R3, P1, PT, R13, R7, RZ ;  /* 0x000000070d037210 */ /* 0x002fe20007f3e0ff */
[----:B------:R-:W-:Y:S01]  /*25940*/  IMAD R10, R8, R12, R10 ;  /* 0x0000000c080a7224 */ /* 0x000fe200078e020a */
[----:B------:R-:W-:Y:S01]  /*25950*/  PRMT R16, RZ, 0x7610, R16 ;  /* 0x00007610ff107816 */ /* 0x000fe20000000010 */
[----:B------:R1:W-:Y:S01]  /*25960*/  STL [R1+0xa80], R4 ;  /* 0x000a800401007387 */ /* 0x0003e20000100800 */
[----:B0-----:R-:W-:Y:S02]  /*25970*/  @P0 IMAD.MOV.U32 R14, RZ, RZ, R4 ;  /* 0x000000ffff0e0224 */ /* 0x001fe400078e0004 */
[----:B------:R-:W-:Y:S01]  /*25980*/  @P0 IMAD.MOV.U32 R15, RZ, RZ, R5 ;  /* 0x000000ffff0f0224 */ /* 0x000fe200078e0005 */
[----:B------:R0:W-:Y:S01]  /*25990*/  STL [R1+0xa7c], R5 ;  /* 0x000a7c0501007387 */ /* 0x0001e20000100800 */
[----:B------:R-:W-:-:S03]  /*259a0*/  @P0 IMAD.MOV.U32 R12, RZ, RZ, R3 ;  /* 0x000000ffff0c0224 */ /* 0x000fc600078e0003 */
[----:B------:R0:W2:Y:S01]  /*259b0*/  @P0 LDG.E.U8 R16, desc[UR18][R14.64] ;  /* 0x000000120e100981 */ /* 0x0000a2000c1e1100 */
[----:B-1----:R-:W-:Y:S02]  /*259c0*/  LEA.HI.X.SX32 R4, R13, R6, 0x1, P1 ;  /* 0x000000060d047211 */ /* 0x002fe400008f0eff */
[----:B------:R-:W-:Y:S01]  /*259d0*/  ISETP.GT.U32.AND P1, PT, R8, R10, PT ;  /* 0x0000000a0800720c */ /* 0x000fe20003f24070 */
[----:B------:R-:W-:Y:S02]  /*259e0*/  STL [R1+0xecc], R40 ;  /* 0x000ecc2801007387 */ /* 0x000fe40000100800 */
[----:B------:R-:W-:Y:S02]  /*259f0*/  @P0 IMAD.MOV.U32 R13, RZ, RZ, R4 ;  /* 0x000000ffff0d0224 */ /* 0x000fe400078e0004 */
[----:B------:R-:W-:Y:S01]  /*25a00*/  STL [R1+0x2b0], R3 ;  /* 0x0002b00301007387 */ /* 0x000fe20000100800 */
[----:B0-----:R-:W-:-:S03]  /*25a10*/  PRMT R15, RZ, 0x7610, R15 ;  /* 0x00007610ff0f7816 */ /* 0x001fc6000000000f */
[----:B------:R0:W-:Y:S01]  /*25a20*/  STL [R1+0x2ac], R4 ;  /* 0x0002ac0401007387 */ /* 0x0001e20000100800 */
[----:B------:R-:W-:-:S03]  /*25a30*/  VIADD R5, R0, 0xef ;  /* 0x000000ef00057836 */ /* 0x000fc60000000000 */
[----:B------:R1:W2:Y:S01]  /*25a40*/  @P0 LDG.E.U8 R15, desc[UR18][R12.64] ;  /* 0x000000120c0f0981 */ /* 0x0002a2000c1e1100 */
[C---:B0-----:R-:W-:Y:S02]  /*25a50*/  VIADD R4, R0.reuse, 0xff ;  /* 0x000000ff00047836 */ /* 0x041fe40000000000 */
[----:B------:R-:W-:Y:S02]  /*25a60*/  VIADD R3, R0, 0xf7 ;  /* 0x000000f700037836 */ /* 0x000fe40000000000 */
[----:B------:R-:W-:Y:S01]  /*25a70*/  @!P1 IMAD.IADD R10, R10, 0x1, -R8 ;  /* 0x000000010a0a9824 */ /* 0x000fe200078e0a08 */
[----:B-1----:R-:W-:Y:S02]  /*25a80*/  IABS R12, R4 ;  /* 0x00000004000c7213 */ /* 0x002fe40000000000 */
[----:B------:R-:W-:Y:S02]  /*25a90*/  IABS R13, R5 ;  /* 0x00000005000d7213 */ /* 0x000fe40000000000 */
[----:B------:R-:W-:Y:S01]  /*25aa0*/  IABS R14, R3 ;  /* 0x00000003000e7213 */ /* 0x000fe20000000000 */
[----:B------:R-:W-:Y:S01]  /*25ab0*/  IMAD.HI.U32 R37, R9, R12, RZ ;  /* 0x0000000c09257227 */ /* 0x000fe200078e00ff */
[----:B------:R-:W-:-:S03]  /*25ac0*/  ISETP.GT.U32.AND P3, PT, R8, R10, PT ;  /* 0x0000000a0800720c */ /* 0x000fc60003f64070 */
[----:B------:R-:W-:Y:S01]  /*25ad0*/  IMAD.HI.U32 R38, R9, R13, RZ ;  /* 0x0000000d09267227 */ /* 0x000fe200078e00ff */
[----:B------:R-:W-:-:S03]  /*25ae0*/  ISETP.GE.AND P1, PT, R40, RZ, PT ;  /* 0x000000ff2800720c */ /* 0x000fc60003f26270 */
[----:B------:R-:W-:Y:S02]  /*25af0*/  IMAD.MOV R37, RZ, RZ, -R37 ;  /* 0x000000ffff257224 */ /* 0x000fe400078e0a25 */
[----:B------:R-:W-:-:S04]  /*25b00*/  IMAD.HI.U32 R39, R9, R14, RZ ;  /* 0x0000000e09277227 */ /* 0x000fc800078e00ff */
[----:B------:R-:W-:Y:S02]  /*25b10*/  IMAD.MOV R38, RZ, RZ, -R38 ;  /* 0x000000ffff267224 */ /* 0x000fe400078e0a26 */
[C---:B------:R-:W-:Y:S02]  /*25b20*/  IMAD R9, R8.reuse, R37, R12 ;  /* 0x0000002508097224 */ /* 0x040fe400078e020c */
[----:B------:R-:W-:Y:S02]  /*25b30*/  IMAD.MOV R39, RZ, RZ, -R39 ;  /* 0x000000ffff277224 */ /* 0x000fe400078e0a27 */
[C---:B------:R-:W-:Y:S01]  /*25b40*/  IMAD R13, R8.reuse, R38, R13 ;  /* 0x00000026080d7224 */ /* 0x040fe200078e020d */
[C---:B------:R-:W-:Y:S01]  /*25b50*/  ISETP.GT.U32.AND P6, PT, R8.reuse, R9, PT ;  /* 0x000000090800720c */ /* 0x040fe20003fc4070 */
[----:B------:R-:W-:Y:S02]  /*25b60*/  IMAD R12, R8, R39, R14 ;  /* 0x00000027080c7224 */ /* 0x000fe400078e020e */
[----:B------:R-:W-:Y:S01]  /*25b70*/  @!P3 IMAD.IADD R10, R10, 0x1, -R8 ;  /* 0x000000010a0ab824 */ /* 0x000fe200078e0a08 */
[----:B------:R-:W-:-:S02]  /*25b80*/  ISETP.GT.U32.AND P3, PT, R8, R13, PT ;  /* 0x0000000d0800720c */ /* 0x000fc40003f64070 */
[----:B------:R-:W-:Y:S01]  /*25b90*/  ISETP.GT.U32.AND P5, PT, R8, R12, PT ;  /* 0x0000000c0800720c */ /* 0x000fe20003fa4070 */
[----:B------:R-:W-:-:S05]  /*25ba0*/  @!P1 IMAD.MOV R10, RZ, RZ, -R10 ;  /* 0x000000ffff0a9224 */ /* 0x000fca00078e0a0a */
[----:B------:R-:W-:Y:S01]  /*25bb0*/  SEL R10, R11, R10, !P4 ;  /* 0x0000000a0b0a7207 */ /* 0x000fe20006000000 */
[----:B------:R-:W-:-:S04]  /*25bc0*/  @!P6 IMAD.IADD R9, R9, 0x1, -R8 ;  /* 0x000000010909e824 */ /* 0x000fc800078e0a08 */
[----:B------:R-:W-:Y:S01]  /*25bd0*/  IMAD R10, R10, UR4, RZ ;  /* 0x000000040a0a7c24 */ /* 0x000fe2000f8e02ff */
[----:B------:R-:W0:Y:S01]  /*25be0*/  LDCU UR4, c[0x0][0x3b0] ;  /* 0x00007600ff0477ac */ /* 0x000e220008000800 */
[--C-:B------:R-:W-:Y:S01]  /*25bf0*/  @!P3 IMAD.IADD R13, R13, 0x1, -R8.reuse ;  /* 0x000000010d0db824 */ /* 0x100fe200078e0a08 */
[----:B------:R-:W-:Y:S01]  /*25c00*/  ISETP.GT.U32.AND P3, PT, R8, R9, PT ;  /* 0x000000090800720c */ /* 0x000fe20003f64070 */
[----:B------:R-:W-:Y:S01]  /*25c10*/  @!P5 IMAD.IADD R12, R12, 0x1, -R8 ;  /* 0x000000010c0cd824 */ /* 0x000fe200078e0a08 */
[----:B------:R-:W-:Y:S02]  /*25c20*/  IADD3 R37, P1, PT, R10, R7, RZ ;  /* 0x000000070a257210 */ /* 0x000fe40007f3e0ff */
[C---:B------:R-:W-:Y:S02]  /*25c30*/  ISETP.GT.U32.AND P6, PT, R8.reuse, R13, PT ;  /* 0x0000000d0800720c */ /* 0x040fe40003fc4070 */
[----:B------:R-:W-:Y:S02]  /*25c40*/  ISETP.GT.U32.AND P5, PT, R8, R12, PT ;  /* 0x0000000c0800720c */ /* 0x000fe40003fa4070 */
[----:B------:R-:W-:-:S02]  /*25c50*/  LEA.HI.X.SX32 R38, R10, R6, 0x1, P1 ;  /* 0x000000060a267211 */ /* 0x000fc400008f0eff */
[----:B------:R-:W-:-:S03]  /*25c60*/  ISETP.GE.AND P1, PT, R5, RZ, PT ;  /* 0x000000ff0500720c */ /* 0x000fc60003f26270 */
[----:B------:R-:W-:Y:S01]  /*25c70*/  @!P3 IMAD.IADD R9, R9, 0x1, -R8 ;  /* 0x000000010909b824 */ /* 0x000fe200078e0a08 */
[----:B------:R-:W-:-:S03]  /*25c80*/  ISETP.GE.AND P3, PT, R3, RZ, PT ;  /* 0x000000ff0300720c */ /* 0x000fc60003f66270 */
[--C-:B------:R-:W-:Y:S02]  /*25c90*/  @!P6 IMAD.IADD R13, R13, 0x1, -R8.reuse ;  /* 0x000000010d0de824 */ /* 0x100fe400078e0a08 */
[----:B------:R-:W-:Y:S01]  /*25ca0*/  @!P5 IMAD.IADD R12, R12, 0x1, -R8 ;  /* 0x000000010c0cd824 */ /* 0x000fe200078e0a08 */
[----:B------:R-:W-:-:S03]  /*25cb0*/  ISETP.GE.AND P5, PT, R4, RZ, PT ;  /* 0x000000ff0400720c */ /* 0x000fc60003fa6270 */
[----:B------:R-:W-:Y:S01]  /*25cc0*/  @!P1 IMAD.MOV R13, RZ, RZ, -R13 ;  /* 0x000000ffff0d9224 */ /* 0x000fe200078e0a0d */
[----:B------:R-:W-:Y:S01]  /*25cd0*/  STL [R1+0xdd8], R4 ;  /* 0x000dd80401007387 */ /* 0x000fe20000100800 */
[----:B------:R-:W-:-:S03]  /*25ce0*/  PRMT R10, RZ, 0x7610, R10 ;  /* 0x00007610ff0a7816 */ /* 0x000fc6000000000a */
[----:B------:R1:W-:Y:S01]  /*25cf0*/  STL [R1+0xec8], R5 ;  /* 0x000ec80501007387 */ /* 0x0003e20000100800 */
[----:B------:R-:W-:Y:S01]  /*25d00*/  SEL R13, R11, R13, !P4 ;  /* 0x0000000d0b0d7207 */ /* 0x000fe20006000000 */
[----:B------:R-:W-:Y:S02]  /*25d10*/  @!P3 IMAD.MOV R12, RZ, RZ, -R12 ;  /* 0x000000ffff0cb224 */ /* 0x000fe400078e0a0c */
[----:B------:R1:W-:Y:S01]  /*25d20*/  STL [R1+0xec4], R3 ;  /* 0x000ec40301007387 */ /* 0x0003e20000100800 */
[----:B------:R-:W-:-:S03]  /*25d30*/  @P0 IMAD.MOV.U32 R39, RZ, RZ, R38 ;  /* 0x000000ffff270224 */ /* 0x000fc600078e0026 */
[----:B------:R-:W-:Y:S01]  /*25d40*/  STL [R1+0x320], R37 ;  /* 0x0003202501007387 */ /* 0x000fe20000100800 */
[----:B0-----:R-:W-:Y:S01]  /*25d50*/  IMAD R13, R13, UR4, RZ ;  /* 0x000000040d0d7c24 */ /* 0x001fe2000f8e02ff */
[----:B------:R-:W0:Y:S02]  /*25d60*/  LDCU UR4, c[0x0][0x3b0] ;  /* 0x00007600ff0477ac */ /* 0x000e240008000800 */
[----:B------:R3:W-:Y:S01]  /*25d70*/  STL [R1+0x31c], R38 ;  /* 0x00031c2601007387 */ /* 0x0007e20000100800 */
[----:B------:R-:W-:Y:S01]  /*25d80*/  SEL R12, R11, R12, !P4 ;  /* 0x0000000c0b0c7207 */ /* 0x000fe20006000000 */
[----:B------:R-:W-:Y:S02]  /*25d90*/  @!P5 IMAD.MOV R9, RZ, RZ, -R9 ;  /* 0x000000ffff09d224 */ /* 0x000fe400078e0a09 */
[----:B-1----:R-:W2:Y:S01]  /*25da0*/  LDL.LU R5, [R1+0xe38] ;  /* 0x000e380001057983 */ /* 0x002ea20000300800 */
[----:B------:R-:W-:-:S03]  /*25db0*/  IADD3 R4, P1, PT, R13, R7, RZ ;  /* 0x000000070d047210 */ /* 0x000fc60007f3e0ff */
[----:B------:R-:W4:Y:S01]  /*25dc0*/  LDL.LU R3, [R1+0xe20] ;  /* 0x000e200001037983 */ /* 0x000f220000300800 */
[----:B---3--:R-:W-:Y:S01]  /*25dd0*/  @P0 IMAD.MOV.U32 R38, RZ, RZ, R37 ;  /* 0x000000ffff260224 */ /* 0x008fe200078e0025 */
[----:B------:R-:W-:Y:S01]  /*25de0*/  SEL R11, R11, R9, !P4 ;  /* 0x000000090b0b7207 */ /* 0x000fe20006000000 */
[----:B------:R-:W-:-:S03]  /*25df0*/  IMAD R8, R12, UR5, RZ ;  /* 0x000000050c087c24 */ /* 0x000fc6000f8e02ff */
[----:B------:R-:W3:Y:S01]  /*25e00*/  @P0 LDG.E.U8 R10, desc[UR18][R38.64] ;  /* 0x00000012260a0981 */ /* 0x000ee2000c1e1100 */
[----:B------:R-:W-:Y:S01]  /*25e10*/  PRMT R9, RZ, 0x7610, R9 ;  /* 0x00007610ff097816 */ /* 0x000fe20000000009 */
[----:B------:R-:W-:Y:S01]  /*25e20*/  @P0 IMAD.MOV.U32 R12, RZ, RZ, R4 ;  /* 0x000000ffff0c0224 */ /* 0x000fe200078e0004 */
[----:B------:R-:W-:Y:S01]  /*25e30*/  LEA.HI.X.SX32 R13, R13, R6, 0x1, P1 ;  /* 0x000000060d0d7211 */ /* 0x000fe200008f0eff */
[----:B0-----:R-:W-:-:S04]  /*25e40*/  IMAD R11, R11, UR4, RZ ;  /* 0x000000040b0b7c24 */ /* 0x001fc8000f8e02ff */
[----:B------:R0:W3:Y:S04]  /*25e50*/  @P0 LDG.E.U8 R9, desc[UR18][R12.64] ;  /* 0x000000120c090981 */ /* 0x0000e8000c1e1100 */
[----:B------:R-:W3:Y:S04]  /*25e60*/  LDL.LU R38, [R1+0xb4] ;  /* 0x0000b40001267983 */ /* 0x000ee80000300800 */
[----:B------:R-:W3:Y:S04]  /*25e70*/  LDL.LU R39, [R1+0x78] ;  /* 0x0000780001277983 */ /* 0x000ee80000300800 */
[----:B------:R-:W3:Y:S04]  /*25e80*/  LDL.LU R14, [R1+0x60] ;  /* 0x00006000010e7983 */ /* 0x000ee80000300800 */
[----:B------:R-:W3:Y:S04]  /*25e90*/  LDL.LU R37, [R1+0x48] ;  /* 0x0000480001257983 */ /* 0x000ee80000300800 */
[----:B------:R-:W3:Y:S04]  /*25ea0*/  LDL.LU R40, [R1+0x30] ;  /* 0x0000300001287983 */ /* 0x000ee80000300800 */
[----:B------:R-:W3:Y:S04]  /*25eb0*/  LDL.LU R85, [R1+0x18] ;  /* 0x0000180001557983 */ /* 0x000ee80000300800 */
[----:B------:R1:W-:Y:S04]  /*25ec0*/  STL [R1+0x308], R4 ;  /* 0x0003080401007387 */ /* 0x0003e80000100800 */
[----:B------:R0:W-:Y:S01]  /*25ed0*/  STL [R1+0x304], R13 ;  /* 0x0003040d01007387 */ /* 0x0001e20000100800 */
[----:B-1----:R-:W-:-:S04]  /*25ee0*/  IADD3 R4, P1, PT, R8, R7, RZ ;  /* 0x0000000708047210 */ /* 0x002fc80007f3e0ff */
[----:B0-----:R-:W-:Y:S01]  /*25ef0*/  LEA.HI.X.SX32 R13, R8, R6, 0x1, P1 ;  /* 0x00000006080d7211 */ /* 0x001fe200008f0eff */
[----:B------:R-:W-:Y:S01]  /*25f00*/  @P0 IMAD.MOV.U32 R12, RZ, RZ, R4 ;  /* 0x000000ffff0c0224 */ /* 0x000fe200078e0004 */
[----:B------:R-:W-:Y:S01]  /*25f10*/  PRMT R8, RZ, 0x7610, R8 ;  /* 0x00007610ff087816 */ /* 0x000fe20000000008 */
[----:B------:R-:W-:Y:S04]  /*25f20*/  STL [R1+0x318], R4 ;  /* 0x0003180401007387 */ /* 0x000fe80000100800 */
[----:B------:R0:W-:Y:S04]  /*25f30*/  STL [R1+0x314], R13 ;  /* 0x0003140d01007387 */ /* 0x0001e80000100800 */
[----:B------:R0:W3:Y:S02]  /*25f40*/  @P0 LDG.E.U8 R8, desc[UR18][R12.64] ;  /* 0x000000120c080981 */ /* 0x0000e4000c1e1100 */
[----:B0-----:R-:W-:-:S02]  /*25f50*/  IADD3 R13, P1, PT, R11, R7, RZ ;  /* 0x000000070b0d7210 */ /* 0x001fc40007f3e0ff */
[----:B------:R-:W3:Y:S02]  /*25f60*/  LDL.LU R7, [R1+0x144] ;  /* 0x0001440001077983 */ /* 0x000ee40000300800 */
[----:B------:R-:W-:Y:S02]  /*25f70*/  LEA.HI.X.SX32 R12, R11, R6, 0x1, P1 ;  /* 0x000000060b0c7211 */ /* 0x000fe400008f0eff */
[----:B------:R-:W3:Y:S04]  /*25f80*/  LDL.LU R11, [R1+0xdd0] ;  /* 0x000dd000010b7983 */ /* 0x000ee80000300800 */
[----:B------:R0:W-:Y:S04]  /*25f90*/  STL [R1+0x310], R13 ;  /* 0x0003100d01007387 */ /* 0x0001e80000100800 */
[----:B------:R1:W-:Y:S01]  /*25fa0*/  STL [R1+0x30c], R12 ;  /* 0x00030c0c01007387 */ /* 0x0003e20000100800 */
[----:B0-----:R-:W-:-:S04]  /*25fb0*/  @P0 LOP3.LUT R13, R13, R12, RZ, 0x3c, !PT ;  /* 0x0000000c0d0d0212 */ /* 0x001fc800078e3cff */
[C---:B-1----:R-:W-:Y:S02]  /*25fc0*/  @P0 LOP3.LUT R12, R13.reuse, R12, RZ, 0x3c, !PT ;  /* 0x0000000c0d0c0212 */ /* 0x042fe400078e3cff */
[----:B------:R-:W-:Y:S02]  /*25fd0*/  PRMT R6, RZ, 0x7610, R6 ;  /* 0x00007610ff067816 */ /* 0x000fe40000000006 */
[----:B------:R-:W-:-:S05]  /*25fe0*/  @P0 LOP3.LUT R13, R13, R12, RZ, 0x3c, !PT ;  /* 0x0000000c0d0d0212 */ /* 0x000fca00078e3cff */
[----:B------:R-:W3:Y:S04]  /*25ff0*/  @P0 LDG.E.U8 R6, desc[UR18][R12.64] ;  /* 0x000000120c060981 */ /* 0x000ee8000c1e1100 */
[----:B------:R-:W3:Y:S04]  /*26000*/  LDL.LU R12, [R1+0xe04] ;  /* 0x000e0400010c7983 */ /* 0x000ee80000300800 */
[----:B------:R-:W3:Y:S01]  /*26010*/  LDL.LU R13, [R1+0xdec] ;  /* 0x000dec00010d7983 */ /* 0x000ee20000300800 */
[----:B------:R-:W0:Y:S02]  /*26020*/  S2R R4, SR_TID.X ;  /* 0x0000000000047919 */ /* 0x000e240000002100 */
[----:B0-----:R-:W-:-:S04]  /*26030*/  LOP3.LUT R4, R4, 0x7f, RZ, 0xc0, !PT ;  /* 0x0000007f04047812 */ /* 0x001fc800078ec0ff */
[----:B------:R-:W-:-:S05]  /*26040*/  LOP3.LUT R4, R4, 0x20, RZ, 0x3c, !PT ;  /* 0x0000002004047812 */ /* 0x000fca00078e3cff */
[----:B--2---:R0:W-:Y:S04]  /*26050*/  STS.U8 [R4+UR9+0x1d00], R5 ;  /* 0x001d000504007988 */ /* 0x0041e80008000009 */
[----:B----4-:R1:W-:Y:S04]  /*26060*/  STS.U8 [R4+UR9+0x2100], R3 ;  /* 0x0021000304007988 */ /* 0x0103e80008000009 */
[----:B0-----:R-:W2:Y:S04]  /*26070*/  LDL.LU R5, [R1+0x12e8] ;  /* 0x0012e80001057983 */ /* 0x001ea80000300800 */
[----:B-1----:R-:W4:Y:S04]  /*26080*/  LDL.LU R3, [R1+0x12e4] ;  /* 0x0012e40001037983 */ /* 0x002f280000300800 */
[----:B---3--:R-:W-:Y:S04]  /*26090*/  STS.U8 [R4+UR9+0x2500], R12 ;  /* 0x0025000c04007988 */ /* 0x008fe80008000009 */
        /* <DEDUP_REMOVED lines=9> */
[----:B------:R0:W-:Y:S04]  /*26130*/  STS.U8 [R4+UR9+0x4d00], R2 ;  /* 0x004d000204007988 */ /* 0x0001e80008000009 */
[----:B0-----:R-:W3:Y:S04]  /*26140*/  LDL.LU R2, [R1+0x12e0] ;  /* 0x0012e00001027983 */ /* 0x001ee80000300800 */
        /* <DEDUP_REMOVED lines=28> */
[----:B------:R0:W-:Y:S02]  /*26310*/  STS.U8 [R4+UR9+0x7500], R29 ;  /* 0x0075001d04007988 */ /* 0x0001e40008000009 */
[----:B0-----:R-:W0:Y:S02]  /*26320*/  S2R R29, SR_TID.X ;  /* 0x00000000001d7919 */ /* 0x001e240000002100 */
[----:B------:R-:W3:Y:S01]  /*26330*/  LDL.LU R4, [R1+0x12dc] ;  /* 0x0012dc0001047983 */ /* 0x000ee20000300800 */
[----:B0-----:R-:W-:-:S04]  /*26340*/  LOP3.LUT R29, R29, 0x7f, RZ, 0xc0, !PT ;  /* 0x0000007f1d1d7812 */ /* 0x001fc800078ec0ff */
[----:B------:R-:W-:-:S05]  /*26350*/  LOP3.LUT R29, R29, 0x20, RZ, 0x3c, !PT ;  /* 0x000000201d1d7812 */ /* 0x000fca00078e3cff */
[----:B------:R0:W-:Y:S02]  /*26360*/  STS.U8 [R29+UR9+0x7900], R24 ;  /* 0x007900181d007988 */ /* 0x0001e40008000009 */
[----:B0-----:R-:W0:Y:S02]  /*26370*/  S2R R24, SR_TID.X ;  /* 0x0000000000187919 */ /* 0x001e240000002100 */
[----:B------:R1:W-:Y:S04]  /*26380*/  STS.U8 [R29+UR9+0x7d00], R19 ;  /* 0x007d00131d007988 */ /* 0x0003e80008000009 */
[----:B-1----:R-:W3:Y:S01]  /*26390*/  LDL.LU R29, [R1+0xebc] ;  /* 0x000ebc00011d7983 */ /* 0x002ee20000300800 */
[----:B0-----:R-:W-:-:S04]  /*263a0*/  LOP3.LUT R24, R24, 0x7f, RZ, 0xc0, !PT ;  /* 0x0000007f18187812 */ /* 0x001fc800078ec0ff */
[----:B------:R-:W-:-:S05]  /*263b0*/  LOP3.LUT R24, R24, 0x30, RZ, 0x3c, !PT ;  /* 0x0000003018187812 */ /* 0x000fca00078e3cff */
[----:B--2---:R-:W-:Y:S04]  /*263c0*/  STS.U8 [R24+UR9+0x180], R35 ;  /* 0x0001802318007988 */ /* 0x004fe80008000009 */
[----:B------:R-:W-:Y:S04]  /*263d0*/  STS.U8 [R24+UR9+0x580], R45 ;  /* 0x0005802d18007988 */ /* 0x000fe80008000009 */
[----:B------:R0:W-:Y:S04]  /*263e0*/  STS.U8 [R24+UR9+0x980], R51 ;  /* 0x0009803318007988 */ /* 0x0001e80008000009 */
[----:B------:R1:W-:Y:S04]  /*263f0*/  STS.U8 [R24+UR9+0xd80], R57 ;  /* 0x000d803918007988 */ /* 0x0003e80008000009 */
[----:B------:R2:W-:Y:S04]  /*26400*/  STS.U8 [R24+UR9+0x1180], R63 ;  /* 0x0011803f18007988 */ /* 0x0005e80008000009 */
[----:B0-----:R-:W4:Y:S04]  /*26410*/  LDL.LU R51, [R1+0xeac] ;  /* 0x000eac0001337983 */ /* 0x001f280000300800 */
[----:B-1----:R-:W4:Y:S04]  /*26420*/  LDL.LU R57, [R1+0xe98] ;  /* 0x000e980001397983 */ /* 0x002f280000300800 */
[----:B------:R0:W-:Y:S04]  /*26430*/  STS.U8 [R24+UR9+0x1580], R69 ;  /* 0x0015804518007988 */ /* 0x0001e80008000009 */
[----:B--2---:R-:W2:Y:S04]  /*26440*/  LDL.LU R63, [R1+0xe84] ;  /* 0x000e8400013f7983 */ /* 0x004ea80000300800 */
[----:B------:R1:W-:Y:S04]  /*26450*/  STS.U8 [R24+UR9+0x1980], R75 ;  /* 0x0019804b18007988 */ /* 0x0003e80008000009 */
[----:B0-----:R-:W2:Y:S04]  /*26460*/  LDL.LU R69, [R1+0xe70] ;  /* 0x000e700001457983 */ /* 0x001ea80000300800 */
[----:B------:R0:W-:Y:S04]  /*26470*/  STS.U8 [R24+UR9+0x1d80], R81 ;  /* 0x001d805118007988 */ /* 0x0001e80008000009 */
[----:B-1----:R-:W2:Y:S04]  /*26480*/  LDL.LU R75, [R1+0xe5c] ;  /* 0x000e5c00014b7983 */ /* 0x002ea80000300800 */
        /* <DEDUP_REMOVED lines=22> */
[----:B-1----:R-:W2:Y:S01]  /*265f0*/  LDL.LU R85, [R1+0x28] ;  /* 0x0000280001557983 */ /* 0x002ea20000300800 */
[----:B------:R-:W0:Y:S03]  /*26600*/  S2R R35, SR_TID.X ;  /* 0x0000000000237919 */ /* 0x000e260000002100 */
[----:B------:R-:W-:Y:S04]  /*26610*/  STS.U8 [R24+UR9+0x4d80], R93 ;  /* 0x004d805d18007988 */ /* 0x000fe80008000009 */
[----:B------:R-:W-:Y:S04]  /*26620*/  STS.U8 [R24+UR9+0x5180], R87 ;  /* 0x0051805718007988 */ /* 0x000fe80008000009 */
[----:B------:R-:W-:Y:S04]  /*26630*/  STS.U8 [R24+UR9+0x5580], R80 ;  /* 0x0055805018007988 */ /* 0x000fe80008000009 */
[----:B------:R-:W-:Y:S04]  /*26640*/  STS.U8 [R24+UR9+0x5980], R74 ;  /* 0x0059804a18007988 */ /* 0x000fe80008000009 */
[----:B------:R-:W-:Y:S04]  /*26650*/  STS.U8 [R24+UR9+0x5d80], R68 ;  /* 0x005d804418007988 */ /* 0x000fe80008000009 */
[----:B------:R-:W-:Y:S04]  /*26660*/  STS.U8 [R24+UR9+0x6180], R62 ;  /* 0x0061803e18007988 */ /* 0x000fe80008000009 */
[----:B------:R-:W-:Y:S01]  /*26670*/  STS.U8 [R24+UR9+0x6580], R56 ;  /* 0x0065803818007988 */ /* 0x000fe20008000009 */
[----:B0-----:R-:W-:-:S03]  /*26680*/  LOP3.LUT R35, R35, 0x7f, RZ, 0xc0, !PT ;  /* 0x0000007f23237812 */ /* 0x001fc600078ec0ff */
[----:B------:R-:W-:Y:S01]  /*26690*/  STS.U8 [R24+UR9+0x6980], R50 ;  /* 0x0069803218007988 */ /* 0x000fe20008000009 */
[----:B------:R-:W-:-:S03]  /*266a0*/  LOP3.LUT R45, R35, 0x40, RZ, 0x3c, !PT ;  /* 0x00000040232d7812 */ /* 0x000fc600078e3cff */
[----:B------:R-:W-:Y:S04]  /*266b0*/  STS.U8 [R24+UR9+0x6d80], R44 ;  /* 0x006d802c18007988 */ /* 0x000fe80008000009 */
[----:B------:R-:W-:Y:S04]  /*266c0*/  STS.U8 [R24+UR9+0x7180], R34 ;  /* 0x0071802218007988 */ /* 0x000fe80008000009 */
[----:B------:R-:W-:Y:S04]  /*266d0*/  STS.U8 [R24+UR9+0x7580], R28 ;  /* 0x0075801c18007988 */ /* 0x000fe80008000009 */
[----:B------:R-:W-:Y:S04]  /*266e0*/  STS.U8 [R24+UR9+0x7980], R23 ;  /* 0x0079801718007988 */ /* 0x000fe80008000009 */
[----:B------:R-:W-:Y:S04]  /*266f0*/  STS.U8 [R24+UR9+0x7d80], R18 ;  /* 0x007d801218007988 */ /* 0x000fe80008000009 */
[----:B---3--:R-:W-:Y:S04]  /*26700*/  STS.U8 [R45+UR9+0x200], R29 ;  /* 0x0002001d2d007988 */ /* 0x008fe80008000009 */
[----:B----4-:R-:W-:Y:S04]  /*26710*/  STS.U8 [R45+UR9+0x600], R51 ;  /* 0x000600332d007988 */ /* 0x010fe80008000009 */
[----:B------:R-:W-:Y:S04]  /*26720*/  STS.U8 [R45+UR9+0xa00], R57 ;  /* 0x000a00392d007988 */ /* 0x000fe80008000009 */
[----:B--2---:R-:W-:Y:S04]  /*26730*/  STS.U8 [R45+UR9+0xe00], R63 ;  /* 0x000e003f2d007988 */ /* 0x004fe80008000009 */
        /* <DEDUP_REMOVED lines=15> */
[----:B0-----:R-:W2:Y:S04]  /*26830*/  LDL.LU R4, [R1+0x12d8] ;  /* 0x0012d80001047983 */ /* 0x001ea80000300800 */
[----:B------:R-:W3:Y:S04]  /*26840*/  LDL.LU R51, [R1+0xea8] ;  /* 0x000ea80001337983 */ /* 0x000ee80000300800 */
[----:B------:R-:W4:Y:S04]  /*26850*/  LDL.LU R57, [R1+0xe94] ;  /* 0x000e940001397983 */ /* 0x000f280000300800 */
        /* <DEDUP_REMOVED lines=15> */
[----:B------:R-:W-:Y:S04]  /*26950*/  STS.U8 [R45+UR9+0x4e00], R92 ;  /* 0x004e005c2d007988 */ /* 0x000fe80008000009 */
[----:B------:R-:W-:Y:S04]  /*26960*/  STS.U8 [R45+UR9+0x5200], R86 ;  /* 0x005200562d007988 */ /* 0x000fe80008000009 */
[----:B------:R-:W-:Y:S04]  /*26970*/  STS.U8 [R45+UR9+0x5600], R79 ;  /* 0x0056004f2d007988 */ /* 0x000fe80008000009 */
[----:B------:R-:W-:Y:S04]  /*26980*/  STS.U8 [R45+UR9+0x5a00], R73 ;  /* 0x005a00492d007988 */ /* 0x000fe80008000009 */
[----:B------:R-:W-:Y:S01]  /*26990*/  STS.U8 [R45+UR9+0x5e00], R67 ;  /* 0x005e00432d007988 */ /* 0x000fe20008000009 */
[----:B------:R-:W-:-:S03]  /*269a0*/  LOP3.LUT R29, R35, 0x50, RZ, 0x3c, !PT ;  /* 0x00000050231d7812 */ /* 0x000fc600078e3cff */
        /* <DEDUP_REMOVED lines=9> */
[----:B---3--:R-:W-:Y:S04]  /*26a40*/  STS.U8 [R29+UR9+0x680], R51 ;  /* 0x000680331d007988 */ /* 0x008fe80008000009 */
[----:B----4-:R-:W-:Y:S04]  /*26a50*/  STS.U8 [R29+UR9+0xa80], R57 ;  /* 0x000a80391d007988 */ /* 0x010fe80008000009 */
        /* <DEDUP_REMOVED lines=33> */
[----:B------:R-:W2:Y:S01]  /*26c70*/  LDL.LU R85, [R1+0x38] ;  /* 0x0000380001557983 */ /* 0x000ea20000300800 */
        /* <DEDUP_REMOVED lines=18> */
[----:B--2---:R0:W-:Y:S04]  /*26da0*/  STS.U8 [R51+UR9+0xb00], R57 ;  /* 0x000b003933007988 */ /* 0x0041e80008000009 */
[----:B------:R1:W-:Y:S04]  /*26db0*/  STS.U8 [R51+UR9+0xf00], R63 ;  /* 0x000f003f33007988 */ /* 0x0003e80008000009 */
[----:B------:R2:W-:Y:S04]  /*26dc0*/  STS.U8 [R51+UR9+0x1300], R69 ;  /* 0x0013004533007988 */ /* 0x0005e80008000009 */
[----:B0-----:R-:W3:Y:S04]  /*26dd0*/  LDL.LU R57, [R1+0xeb4] ;  /* 0x000eb40001397983 */ /* 0x001ee80000300800 */
        /* <DEDUP_REMOVED lines=29> */
[----:B-1----:R-:W2:Y:S04]  /*26fb0*/  LDL.LU R3, [R1+0x12cc] ;  /* 0x0012cc0001037983 */ /* 0x002ea80000300800 */
        /* <DEDUP_REMOVED lines=28> */
[----:B------:R0:W-:Y:S02]  /*27180*/  STS.U8 [R40+UR9+0x3b80], R85 ;  /* 0x003b805528007988 */ /* 0x0001e40008000009 */
[----:B0-----:R-:W0:Y:S02]  /*27190*/  LDC R85, c[0x0][0x3a0] ;  /* 0x0000e800ff557b82 */ /* 0x001e240000000800 */
[----:B------:R1:W-:Y:S04]  /*271a0*/  STS.U8 [R40+UR9+0x3f80], R3 ;  /* 0x003f800328007988 */ /* 0x0003e80008000009 */
[----:B------:R2:W-:Y:S04]  /*271b0*/  STS.U8 [R40+UR9+0x4380], R2 ;  /* 0x0043800228007988 */ /* 0x0005e80008000009 */
[----:B------:R3:W-:Y:S04]  /*271c0*/  STS.U8 [R40+UR9+0x4780], R4 ;  /* 0x0047800428007988 */ /* 0x0007e80008000009 */
[----:B-1----:R1:W5:Y:S04]  /*271d0*/  LDL.LU R3, [R1+0x12c8] ;  /* 0x0012c80001037983 */ /* 0x0023680000300800 */
[----:B--2---:R1:W5:Y:S04]  /*271e0*/  LDL.LU R2, [R1+0x12c4] ;  /* 0x0012c40001027983 */ /* 0x0043680000300800 */
[----:B---3--:R1:W5:Y:S04]  /*271f0*/  LDL.LU R4, [R1+0x12c0] ;  /* 0x0012c00001047983 */ /* 0x0083680000300800 */
[----:B------:R2:W-:Y:S04]  /*27200*/  STS.U8 [R40+UR9+0x4b80], R5 ;  /* 0x004b800528007988 */ /* 0x0005e80008000009 */
[----:B--2---:R1:W5:Y:S04]  /*27210*/  LDL.LU R5, [R1+0x12bc] ;  /* 0x0012bc0001057983 */ /* 0x0043680000300800 */
[----:B------:R1:W-:Y:S04]  /*27220*/  STS.U8 [R40+UR9+0x4f80], R89 ;  /* 0x004f805928007988 */ /* 0x0003e80008000009 */
        /* <DEDUP_REMOVED lines=11> */
[----:B------:R1:W-:Y:S01]  /*272e0*/  STS.U8 [R40+UR9+0x7f80], R6 ;  /* 0x007f800628007988 */ /* 0x0003e20008000009 */
[----:B------:R2:W-:Y:S06]  /*272f0*/  MEMBAR.ALL.CTA ;  /* 0x0000000000007992 */ /* 0x0005ec0000008000 */
[----:B--2---:R-:W2:Y:S01]  /*27300*/  FENCE.VIEW.ASYNC.S ;  /* 0x00000000000073c6 */ /* 0x004ea20000000000 */
[----:B0-----:R-:W-:Y:S01]  /*27310*/  VIADD R85, R85, 0x7f ;  /* 0x0000007f55557836 */ /* 0x001fe20000000000 */
[----:B--2---:R-:W-:Y:S01]  /*27320*/  BAR.SYNC.DEFER_BLOCKING 0x0 ;  /* 0x0000000000007b1d */ /* 0x004fe20000010000 */
[----:B------:R-:W-:-:S04]  /*27330*/  ISETP.NE.U32.AND P0, PT, RZ, UR7, PT ;  /* 0x00000007ff007c0c */ /* 0x000fc8000bf05070 */
[C---:B------:R-:W-:Y:S02]  /*27340*/  ISETP.LT.OR P1, PT, R85.reuse, 0x80, P0 ;  /* 0x000000805500780c */ /* 0x040fe40000721670 */
[----:B------:R-:W-:-:S11]  /*27350*/  ISETP.GE.AND P3, PT, R85, 0x100, PT ;  /* 0x000001005500780c */ /* 0x000fd60003f66270 */
[----:B-1----:R-:W-:Y:S05]  /*27360*/  @P1 BRA `(.L_x_6) ;  /* 0x0000000000841947 */ /* 0x002fea0003800000 */
[----:B------:R-:W-:Y:S02]  /*27370*/  UIADD3 UR4, UPT, UPT, UR9, 0x10000, URZ ;  /* 0x0001000009047890 */ /* 0x000fe4000fffe0ff */
[----:B------:R-:W-:Y:S02]  /*27380*/  USHF.R.U32.HI UR14, URZ, 0x4, UR9 ;  /* 0x00000004ff0e7899 */ /* 0x000fe40008011609 */
[----:B------:R-:W-:Y:S02]  /*27390*/  USHF.R.U32.HI UR4, URZ, 0x4, UR4 ;  /* 0x00000004ff047899 */ /* 0x000fe40008011604 */
[----:B------:R-:W-:Y:S02]  /*273a0*/  USGXT.U32 UR14, UR14, 0xe ;  /* 0x0000000e0e0e789a */ /* 0x000fe40008000000 */
[----:B------:R-:W-:Y:S02]  /*273b0*/  USGXT.U32 UR12, UR4, 0xe ;  /* 0x0000000e040c789a */ /* 0x000fe40008000000 */
[----:B------:R-:W-:-:S02]  /*273c0*/  UIADD3 UR26, UP2, UPT, UR14, 0x2, URZ ;  /* 0x000000020e1a7890 */ /* 0x000fc4000ff5e0ff */
[----:B------:R-:W-:Y:S01]  /*273d0*/  UIADD3 UR28, UP1, UPT, UR12, 0x100, URZ ;  /* 0x000001000c1c7890 */ /* 0x000fe2000ff3e0ff */
[----:B------:R-:W-:Y:S01]  /*273e0*/  UMOV UR4, URZ ;  /* 0x000000ff00047c82 */ /* 0x000fe20008000000 */
[----:B------:R-:W-:Y:S01]  /*273f0*/  UMOV UR30, 0x0 ;  /* 0x00000000001e7882 */ /* 0x000fe20000000000 */
[----:B------:R-:W-:Y:S02]  /*27400*/  UIADD3.X UR27, UPT, UPT, UR4, 0x40004040, URZ, UP2, !UPT ;  /* 0x40004040041b7890 */ /* 0x000fe400097fe4ff */
[----:B------:R-:W-:Y:S02]  /*27410*/  UIADD3.X UR29, UPT, UPT, UR4, 0x40004040, URZ, UP1, !UPT ;  /* 0x40004040041d7890 */ /* 0x000fe40008ffe4ff */
[----:B------:R-:W-:Y:S02]  /*27420*/  UIADD3.64 UR20, UPT, UPT, UR26, 0x2, URZ ;  /* 0x000000021a147897 */ /* 0x000fe4000fffe0ff */
[----:B------:R-:W-:Y:S02]  /*27430*/  UIADD3.64 UR16, UPT, UPT, UR28, 0x100, URZ ;  /* 0x000001001c107897 */ /* 0x000fe4000fffe0ff */
[----:B------:R-:W-:-:S02]  /*27440*/  UIADD3.64 UR24, UPT, UPT, UR26, 0x4, URZ ;  /* 0x000000041a187897 */ /* 0x000fc4000fffe0ff */
[----:B------:R-:W-:Y:S01]  /*27450*/  UIADD3.64 UR22, UPT, UPT, UR28, 0x200, URZ ;  /* 0x000002001c167897 */ /* 0x000fe2000fffe0ff */
[----:B------:R-:W-:Y:S01]  /*27460*/  UMOV UR31, 0x8408490 ;  /* 0x08408490001f7882 */ /* 0x000fe20000000000 */
[----:B------:R-:W-:Y:S01]  /*27470*/  UMOV UR15, 0x40004040 ;  /* 0x40004040000f7882 */ /* 0x000fe20000000000 */
[----:B------:R-:W-:Y:S01]  /*27480*/  UMOV UR13, 0x40004040 ;  /* 0x40004040000d7882 */ /* 0x000fe20000000000 */
[----:B------:R-:W-:Y:S01]  /*27490*/  UMOV UR32, 0x0 ;  /* 0x0000000000207882 */ /* 0x000fe20000000000 */
[----:B------:R-:W-:Y:S01]  /*274a0*/  UMOV UR33, 0x8408490 ;  /* 0x0840849000217882 */ /* 0x000fe20000000000 */
[----:B------:R-:W-:Y:S01]  /*274b0*/  UMOV UR34, 0x0 ;  /* 0x0000000000227882 */ /* 0x000fe20000000000 */
[----:B------:R-:W-:Y:S01]  /*274c0*/  UMOV UR35, 0x8408490 ;  /* 0x0840849000237882 */ /* 0x000fe20000000000 */
[----:B------:R-:W-:Y:S01]  /*274d0*/  UMOV UR4, UR6 ;  /* 0x0000000600047c82 */ /* 0x000fe20008000000 */
[----:B------:R-:W-:Y:S01]  /*274e0*/  UMOV UR5, URZ ;  /* 0x000000ff00057c82 */ /* 0x000fe20008000000 */
[----:B------:R0:W-:Y:S01]  /*274f0*/  UTCQMMA gdesc[UR12], gdesc[UR14], tmem[UR8], tmem[UR30], idesc[UR31], !UPT ;  /* 0x00ff1e0e0c0075ea */ /* 0x0001e2000f800308 */
[----:B------:R-:W-:Y:S01]  /*27500*/  UMOV UR36, 0x0 ;  /* 0x0000000000247882 */ /* 0x000fe20000000000 */
[----:B------:R-:W-:Y:S01]  /*27510*/  UMOV UR37, 0x8408490 ;  /* 0x0840849000257882 */ /* 0x000fe20000000000 */
[----:B------:R0:W-:Y:S01]  /*27520*/  UTCQMMA gdesc[UR28], gdesc[UR26], tmem[UR8], tmem[UR32], idesc[UR33], UPT ;  /* 0x00ff201a1c0075ea */ /* 0x0001e2000b800308 */
[----:B------:R-:W-:Y:S01]  /*27530*/  UMOV UR4, UR4 ;  /* 0x0000000400047c82 */ /* 0x000fe20008000000 */
[----:B------:R0:W-:Y:S01]  /*27540*/  UTCQMMA gdesc[UR16], gdesc[UR20], tmem[UR8], tmem[UR34], idesc[UR35], UPT ;  /* 0x00ff2214100075ea */ /* 0x0001e2000b800308 */
[----:B------:R0:W-:Y:S01]  /*27550*/  UTCQMMA gdesc[UR22], gdesc[UR24], tmem[UR8], tmem[UR36], idesc[UR37], UPT ;  /* 0x00ff2418160075ea */ /* 0x0001e2000b800308 */
[----:B------:R0:W-:Y:S01]  /*27560*/  UTCBAR [UR4], URZ ;  /* 0x000000ff040073e9 */ /* 0x0001e200080000ff */
[----:B------:R-:W-:Y:S01]  /*27570*/  NOP ;  /* 0x0000000000007918 */ /* 0x000fe20000000000 */
.L_x_6:
[----:B0-----:R-:W-:Y:S01]  /*27580*/  UMOV UR4, URZ ;  /* 0x000000ff00047c82 */ /* 0x001fe20008000000 */
[----:B------:R-:W-:Y:S05]  /*27590*/  @!P3 BRA `(.L_x_7) ;  /* 0x00000154006cb947 */ /* 0x000fea0003800000 */
[----:B------:R-:W-:Y:S01]  /*275a0*/  SHF.R.S32.HI R6, RZ, 0x1f, R85 ;  /* 0x0000001fff067819 */ /* 0x000fe20000011455 */
[----:B------:R-:W-:Y:S01]  /*275b0*/  UIADD3 UR4, UPT, UPT, UR9, 0x14000, URZ ;  /* 0x0001400009047890 */ /* 0x000fe2000fffe0ff */
[----:B-----5:R-:W-:Y:S01]  /*275c0*/  IMAD.SHL.U32 R4, R4, 0x80, RZ ;  /* 0x0000008004047824 */ /* 0x020fe200078e00ff */
[----:B------:R-:W-:Y:S01]  /*275d0*/  UIADD3 UR5, UPT, UPT, UR9, 0x8000, URZ ;  /* 0x0000800009057890 */ /* 0x000fe2000fffe0ff */
[----:B------:R-:W-:Y:S01]  /*275e0*/  LEA.HI R6, R6, R85, RZ, 0x7 ;  /* 0x0000005506067211 */ /* 0x000fe200078f38ff */
[----:B------:R-:W-:Y:S01]  /*275f0*/  USHF.R.U32.HI UR4, URZ, 0x4, UR4 ;  /* 0x00000004ff047899 */ /* 0x000fe20008011604 */
[----:B------:R-:W-:Y:S01]  /*27600*/  IMAD.SHL.U32 R5, R5, 0x80, RZ ;  /* 0x0000008005057824 */ /* 0x000fe200078e00ff */
[----:B------:R-:W-:Y:S01]  /*27610*/  USHF.R.U32.HI UR5, URZ, 0x4, UR5 ;  /* 0x00000004ff057899 */ /* 0x000fe20008011605 */
[----:B------:R-:W-:Y:S01]  /*27620*/  SHF.R.S32.HI R6, RZ, 0x7, R6 ;  /* 0x00000007ff067819 */ /* 0x000fe20000011406 */
[----:B------:R-:W-:Y:S01]  /*27630*/  USGXT.U32 UR12, UR4, 0xe ;  /* 0x0000000e040c789a */ /* 0x000fe20008000000 */
[----:B------:R-:W-:Y:S01]  /*27640*/  IMAD.MOV.U32 R7, RZ, RZ, RZ ;  /* 0x000000ffff077224 */ /* 0x000fe200078e00ff */
[----:B------:R-:W-:Y:S01]  /*27650*/  USGXT.U32 UR14, UR5, 0xe ;  /* 0x0000000e050e789a */ /* 0x000fe20008000000 */
[----:B------:R-:W-:Y:S01]  /*27660*/  VIMNMX R6, PT, PT, R6, 0x2, !PT ;  /* 0x0000000206067848 */ /* 0x000fe20007fe0100 */
[----:B------:R-:W-:Y:S01]  /*27670*/  UIADD3 UR30, UP1, UPT, UR12, 0x100, URZ ;  /* 0x000001000c1e7890 */ /* 0x000fe2000ff3e0ff */
[----:B------:R-:W-:Y:S01]  /*27680*/  SHF.R.S32.HI R8, RZ, 0x1f, R4 ;  /* 0x0000001fff087819 */ /* 0x000fe20000011404 */
[----:B------:R-:W-:-:S02]  /*27690*/  UIADD3 UR28, UP2, UPT, UR14, 0x2, URZ ;  /* 0x000000020e1c7890 */ /* 0x000fc4000ff5e0ff */
[----:B------:R-:W-:Y:S01]  /*276a0*/  VIADD R6, R6, 0xfffffffe ;  /* 0xfffffffe06067836 */ /* 0x000fe20000000000 */
[----:B------:R-:W-:Y:S01]  /*276b0*/  UMOV UR4, URZ ;  /* 0x000000ff00047c82 */ /* 0x000fe20008000000 */
[----:B------:R-:W-:Y:S01]  /*276c0*/  UMOV UR5, URZ ;  /* 0x000000ff00057c82 */ /* 0x000fe20008000000 */
[----:B------:R-:W-:Y:S02]  /*276d0*/  UIADD3.X UR31, UPT, UPT, UR4, 0x40004040, URZ, UP1, !UPT ;  /* 0x40004040041f7890 */ /* 0x000fe40008ffe4ff */
[----:B------:R0:W-:Y:S01]  /*276e0*/  STL [R1+0xdd4], R6 ;  /* 0x000dd40601007387 */ /* 0x0001e20000100800 */
[----:B------:R-:W-:Y:S01]  /*276f0*/  UIADD3.X UR29, UPT, UPT, UR5, 0x40004040, URZ, UP2, !UPT ;  /* 0x40004040051d7890 */ /* 0x000fe200097fe4ff */
[----:B------:R-:W-:Y:S02]  /*27700*/  UMOV UR11, 0x1 ;  /* 0x00000001000b7882 */ /* 0x000fe40000000000 */
[----:B------:R1:W-:Y:S01]  /*27710*/  STL [R1+0xdcc], RZ ;  /* 0x000dccff01007387 */ /* 0x0003e20000100800 */
[----:B------:R-:W-:-:S02]  /*27720*/  UIADD3.64 UR20, UPT, UPT, UR30, 0x100, URZ ;  /* 0x000001001e147897 */ /* 0x000fc4000fffe0ff */
[----:B------:R-:W-:Y:S02]  /*27730*/  UIADD3.64 UR22, UPT, UPT, UR28, 0x2, URZ ;  /* 0x000000021c167897 */ /* 0x000fe4000fffe0ff */
[----:B------:R-:W-:Y:S01]  /*27740*/  UIADD3.64 UR24, UPT, UPT, UR30, 0x200, URZ ;  /* 0x000002001e187897 */ /* 0x000fe2000fffe0ff */
[----:B0-----:R-:W-:Y:S01]  /*27750*/  SHF.R.S32.HI R6, RZ, 0x1f, R5 ;  /* 0x0000001fff067819 */ /* 0x001fe20000011405 */
[----:B------:R-:W-:-:S12]  /*27760*/  UIADD3.64 UR26, UPT, UPT, UR28, 0x4, URZ ;  /* 0x000000041c1a7897 */ /* 0x000fd8000fffe0ff */
.L_x_10:
[----:B------:R-:W2:Y:S01]  /*27770*/  LDL R9, [R1+0xdcc] ;  /* 0x000dcc0001097983 */ /* 0x000ea20000100800 */
[----:B------:R-:W-:Y:S01]  /*27780*/  IMAD.U32 R7, R7, -0x80000000, RZ ;  /* 0x8000000007077824 */ /* 0x000fe200078e00ff */
[----:B0-----:R-:W0:Y:S02]  /*27790*/  LDC R12, c[0x0][0x3a0] ;  /* 0x0000e800ff0c7b82 */ /* 0x001e240000000800 */
[----:B------:R-:W3:Y:S01]  /*277a0*/  LDL.LU R8, [R1+0x1d8] ;  /* 0x0001d80001087983 */ /* 0x000ee20000300800 */
[----:B------:R-:W4:Y:S01]  /*277b0*/  SYNCS.PHASECHK.TRANS64.TRYWAIT P1, [UR6], R7 ;  /* 0x00000007ff0075a7 */ /* 0x000f220008021106 */
[----:B--2---:R-:W-:Y:S01]  /*277c0*/  VIADD R9, R9, 0x1 ;  /* 0x0000000109097836 */ /* 0x004fe20000000000 */
[----:B---3-5:R-:W-:-:S04]  /*277d0*/  IADD3 R8, P5, PT, R4, R8, RZ ;  /* 0x0000000804087210 */ /* 0x028fc80007fbe0ff */
[----:B------:R2:W-:Y:S01]  /*277e0*/  STL [R1+0xdd0], R9 ;  /* 0x000dd00901007387 */ /* 0x0005e20000100800 */
[----:B0-----:R-:W-:-:S03]  /*277f0*/  IMAD R12, R9, -0x80, R12 ;  /* 0xffffff80090c7824 */ /* 0x001fc600078e020c */
[----:B------:R2:W-:Y:S02]  /*27800*/  STL [R1+0x1d8], R8 ;  /* 0x0001d80801007387 */ /* 0x0005e40000100800 */
[----:B------:R-:W-:Y:S01]  /*27810*/  ISETP.GT.AND P3, PT, R12, 0x1, PT ;  /* 0x000000010c00780c */ /* 0x000fe20003f64270 */
[----:B----4-:R-:W-:-:S12]  /*27820*/  @!P1 BRA `(.L_x_8) ;  /* 0x000001f8001c9947 */ /* 0x010fd80003800000 */
.L_x_16:
[----:B--2---:R-:W2:Y:S04]  /*27830*/  LDL.LU R9, [R1+0x1d4] ;  /* 0x0001d40001097983 */ /* 0x004ea80000300800 */
[----:B------:R-:W3:Y:S04]  /*27840*/  LDL R8, [R1+0x1d8] ;  /* 0x0001d80001087983 */ /* 0x000ee80000100800 */
[----:B------:R-:W-:Y:S04]  /*27850*/  STL [R1+0x15f8], R51 ;  /* 0x0015f83301007387 */ /* 0x000fe80000100800 */
[----:B------:R-:W-:Y:S04]  /*27860*/  STL [R1+0x1604], R51 ;  /* 0x0016043301007387 */ /* 0x000fe80000100800 */
[----:B------:R-:W-:Y:S04]  /*27870*/  STL [R1+0x15e8], R50 ;  /* 0x0015e83201007387 */ /* 0x000fe80000100800 */
[----:B------:R-:W-:Y:S04]  /*27880*/  STL [R1+0x15ec], R50 ;  /* 0x0015ec3201007387 */ /* 0x000fe80000100800 */
[----:B------:R0:W-:Y:S04]  /*27890*/  STL [R1+0x1608], R50 ;  /* 0x0016083201007387 */ /* 0x0001e80000100800 */
[----:B0-----:R-:W4:Y:S04]  /*278a0*/  LDL.LU R50, [R1+0x1e4] ;  /* 0x0001e40001327983 */ /* 0x001f280000300800 */
[----:B------:R-:W-:Y:S04]  /*278b0*/  STL [R1+0x15d8], R11 ;  /* 0x0015d80b01007387 */ /* 0x000fe80000100800 */
[----:B------:R-:W-:Y:S04]  /*278c0*/  STL [R1+0x15e4], R11 ;  /* 0x0015e40b01007387 */ /* 0x000fe80000100800 */
[----:B------:R0:W-:Y:S04]  /*278d0*/  STL [R1+0x15fc], R11 ;  /* 0x0015fc0b01007387 */ /* 0x0001e80000100800 */
[----:B0-----:R-:W2:Y:S04]  /*278e0*/  LDL.LU R11, [R1+0x1e8] ;  /* 0x0001e800010b7983 */ /* 0x001ea80000300800 */
[----:B------:R-:W-:Y:S04]  /*278f0*/  STL [R1+0x15d0], R45 ;  /* 0x0015d02d01007387 */ /* 0x000fe80000100800 */
[----:B------:R-:W-:Y:S04]  /*27900*/  STL [R1+0x15f0], R45 ;  /* 0x0015f02d01007387 */ /* 0x000fe80000100800 */
[----:B------:R0:W-:Y:S04]  /*27910*/  STL [R1+0x15f4], R45 ;  /* 0x0015f42d01007387 */ /* 0x0001e80000100800 */
[----:B0-----:R-:W2:Y:S04]  /*27920*/  LDL.LU R45, [R1+0x1f0] ;  /* 0x0001f000012d7983 */ /* 0x001ea80000300800 */
[----:B--2---:R-:W-:Y:S04]  /*27930*/  STL [R1+0x160c], R45 ;  /* 0x00160c2d01007387 */ /* 0x004fe80000100800 */
[----:B------:R-:W-:Y:S04]  /*27940*/  STL [R1+0x15cc], R46 ;  /* 0x0015cc2e01007387 */ /* 0x000fe80000100800 */
[----:B------:R-:W-:Y:S04]  /*27950*/  STL [R1+0x15d4], R46 ;  /* 0x0015d42e01007387 */ /* 0x000fe80000100800 */
[----:B------:R-:W-:Y:S04]  /*27960*/  STL [R1+0x15dc], R46 ;  /* 0x0015dc2e01007387 */ /* 0x000fe80000100800 */
[----:B------:R-:W-:Y:S04]  /*27970*/  STL [R1+0x1600], R46 ;  /* 0x0016002e01007387 */ /* 0x000fe80000100800 */
[----:B------:R0:W-:Y:S04]  /*27980*/  STL [R1+0x1610], R46 ;  /* 0x0016102e01007387 */ /* 0x0001e80000100800 */
[----:B0-----:R-:W2:Y:S01]  /*27990*/  LDL.LU R46, [R1+0x1e0] ;  /* 0x0001e000012e7983 */ /* 0x001ea20000300800 */
[----:B------:R-:W-:-:S02]  /*279a0*/  ISETP.GT.AND P4, PT, R12, 0x2, PT ;  /* 0x000000020c00780c */ /* 0x000fc40003f84270 */
[----:B------:R-:W-:Y:S01]  /*279b0*/  ISETP.GT.AND P1, PT, R12, 0x3, PT ;  /* 0x000000030c00780c */ /* 0x000fe20003f24270 */
        /* <DEDUP_REMOVED lines=75> */
[----:B--2---:R-:W-:-:S03]  /*27e70*/  IADD3 R46, P6, PT, R4, R46, RZ ;  /* 0x0000002e042e7210 */ /* 0x004fc60007fde0ff */
[----:B------:R-:W-:Y:S04]  /*27e80*/  STL [R1+0x14a0], R48 ;  /* 0x0014a03001007387 */ /* 0x000fe80000100800 */
[----:B------:R0:W-:Y:S04]  /*27e90*/  STL [R1+0x149c], R49 ;  /* 0x00149c3101007387 */ /* 0x0001e80000100800 */
[----:B------:R-:W-:Y:S04]  /*27ea0*/  STL [R1+0x1498], R52 ;  /* 0x0014983401007387 */ /* 0x000fe80000100800 */
[----:B------:R-:W-:Y:S01]  /*27eb0*/  STL [R1+0x1494], R53 ;  /* 0x0014943501007387 */ /* 0x000fe20000100800 */
[----:B0-----:R-:W-:-:S03]  /*27ec0*/  PRMT R49, RZ, 0x7610, R49 ;  /* 0x00007610ff317816 */ /* 0x001fc60000000031 */
[----:B------:R0:W-:Y:S04]  /*27ed0*/  STL [R1+0x1490], R55 ;  /* 0x0014903701007387 */ /* 0x0001e80000100800 */
[----:B------:R-:W-:Y:S04]  /*27ee0*/  STL [R1+0x148c], R57 ;  /* 0x00148c3901007387 */ /* 0x000fe80000100800 */
[----:B------:R-:W-:Y:S01]  /*27ef0*/  STL [R1+0x1488], R59 ;  /* 0x0014883b01007387 */ /* 0x000fe20000100800 */
[----:B0-----:R-:W-:-:S03]  /*27f00*/  SHF.R.S32.HI R55, RZ, 0x1f, R4 ;  /* 0x0000001fff377819 */ /* 0x001fc60000011404 */
[----:B------:R-:W-:Y:S02]  /*27f10*/  STL [R1+0x1484], R61 ;  /* 0x0014843d01007387 */ /* 0x000fe40000100800 */
[----:B------:R-:W-:Y:S02]  /*27f20*/  IMAD.X R9, R55, 0x1, R9, P5 ;  /* 0x0000000137097824 */ /* 0x000fe400028e0609 */
        /* <DEDUP_REMOVED lines=23> */
[----:B------:R-:W2:Y:S04]  /*280a0*/  LDL.LU R7, [R1+0x1f8] ;  /* 0x0001f80001077983 */ /* 0x000ea80000300800 */
[----:B------:R1:W-:Y:S04]  /*280b0*/  STL [R1+0x1e0], R46 ;  /* 0x0001e02e01007387 */ /* 0x0003e80000100800 */
[----:B------:R-:W2:Y:S04]  /*280c0*/  LDL.LU R91, [R1+0x200] ;  /* 0x00020000015b7983 */ /* 0x000ea80000300800 */
[----:B------:R-:W-:Y:S04]  /*280d0*/  STL [R1+0x1e8], R11 ;  /* 0x0001e80b01007387 */ /* 0x000fe80000100800 */
[----:B---3--:R3:W2:Y:S04]  /*280e0*/  @P3 LDG.E.U8 R49, desc[UR18][R8.64] ;  /* 0x0000001208313981 */ /* 0x0086a8000c1e1100 */
[----:B0-----:R-:W2:Y:S01]  /*280f0*/  LDL.LU R9, [R1+0x1dc] ;  /* 0x0001dc0001097983 */ /* 0x001ea20000300800 */
[----:B------:R-:W-:Y:S01]  /*28100*/  PRMT R45, RZ, 0x7610, R45 ;  /* 0x00007610ff2d7816 */ /* 0x000fe2000000002d */
[----:B---3--:R-:W-:Y:S01]  /*28110*/  @P4 IMAD.MOV.U32 R8, RZ, RZ, R46 ;  /* 0x000000ffff084224 */ /* 0x008fe200078e002e */
[----:B------:R-:W-:Y:S01]  /*28120*/  PRMT R51, RZ, 0x7610, R51 ;  /* 0x00007610ff337816 */ /* 0x000fe20000000033 */
[C---:B----4-:R-:W-:Y:S01]  /*28130*/  IMAD.X R50, R55.reuse, 0x1, R50, P5 ;  /* 0x0000000137327824 */ /* 0x050fe200028e0632 */
[----:B------:R-:W-:Y:S01]  /*28140*/  ISETP.GT.AND P3, PT, R12, 0x4, PT ;  /* 0x000000040c00780c */ /* 0x000fe20003f64270 */
[----:B--2---:R-:W-:-:S05]  /*28150*/  IMAD.X R9, R55, 0x1, R9, P6 ;  /* 0x0000000137097824 */ /* 0x004fca00030e0609 */
[----:B------:R0:W2:Y:S04]  /*28160*/  @P4 LDG.E.U8 R45, desc[UR18][R8.64] ;  /* 0x00000012082d4981 */ /* 0x0000a8000c1e1100 */
[----:B------:R3:W-:Y:S04]  /*28170*/  STL [R1+0x1dc], R9 ;  /* 0x0001dc0901007387 */ /* 0x0007e80000100800 */
[----:B-1----:R-:W4:Y:S01]  /*28180*/  LDL.LU R46, [R1+0x1610] ;  /* 0x00161000012e7983 */ /* 0x002f220000300800 */
[----:B0-----:R-:W-:-:S03]  /*28190*/  @P1 IMAD.MOV.U32 R8, RZ, RZ, R11 ;  /* 0x000000ffff081224 */ /* 0x001fc600078e000b */
[----:B------:R-:W-:Y:S01]  /*281a0*/  STL [R1+0x1e4], R50 ;  /* 0x0001e43201007387 */ /* 0x000fe20000100800 */
[----:B---3--:R-:W-:-:S05]  /*281b0*/  IMAD.MOV.U32 R9, RZ, RZ, R50 ;  /* 0x000000ffff097224 */ /* 0x008fca00078e0032 */
[----:B------:R-:W3:Y:S04]  /*281c0*/  @P1 LDG.E.U8 R51, desc[UR18][R8.64] ;  /* 0x0000001208331981 */ /* 0x000ee8000c1e1100 */
[----:B--2---:R0:W-:Y:S04]  /*281d0*/  STL [R1+0x1a8], R45 ;  /* 0x0001a82d01007387 */ /* 0x0041e80000100800 */
[----:B0-----:R-:W2:Y:S04]  /*281e0*/  LDL.LU R45, [R1+0x160c] ;  /* 0x00160c00012d7983 */ /* 0x001ea80000300800 */
[----:B------:R-:W4:Y:S04]  /*281f0*/  LDL.LU R50, [R1+0x1608] ;  /* 0x0016080001327983 */ /* 0x000f280000300800 */
[----:B------:R-:W4:Y:S04]  /*28200*/  LDL.LU R11, [R1+0x1fc] ;  /* 0x0001fc00010b7983 */ /* 0x000f280000300800 */
[----:B---3--:R0:W-:Y:S04]  /*28210*/  STL [R1+0x1a4], R51 ;  /* 0x0001a43301007387 */ /* 0x0081e80000100800 */
[----:B0-----:R-:W3:Y:S01]  /*28220*/  LDL.LU R51, [R1+0x1604] ;  /* 0x0016040001337983 */ /* 0x001ee20000300800 */
[----:B--2---:R-:W-:-:S05]  /*28230*/  IADD3 R45, P5, PT, R4, R45, RZ ;  /* 0x0000002d042d7210 */ /* 0x004fca0007fbe0ff */
[----:B------:R0:W-:Y:S04]  /*28240*/  STL [R1+0x1f0], R45 ;  /* 0x0001f02d01007387 */ /* 0x0001e80000100800 */
[----:B------:R-:W2:Y:S01]  /*28250*/  LDL.LU R8, [R1+0x1ec] ;  /* 0x0001ec0001087983 */ /* 0x000ea20000300800 */
[----:B------:R-:W-:-:S03]  /*28260*/  IMAD.MOV.U32 R9, RZ, RZ, R45 ;  /* 0x000000ffff097224 */ /* 0x000fc600078e002d */
[----:B0-----:R-:W3:Y:S01]  /*28270*/  LDL.LU R45, [R1+0x208] ;  /* 0x00020800012d7983 */ /* 0x001ee20000300800 */
[----:B----4-:R-:W-:Y:S02]  /*28280*/  PRMT R50, RZ, 0x7610, R50 ;  /* 0x00007610ff327816 */ /* 0x010fe40000000032 */
[----:B------:R-:W-:Y:S01]  /*28290*/  IADD3 R7, P6, PT, R4, R7, RZ ;  /* 0x0000000704077210 */ /* 0x000fe20007fde0ff */
[----:B--2---:R-:W-:-:S05]  /*282a0*/  IMAD.X R8, R55, 0x1, R8, P5 ;  /* 0x0000000137087824 */ /* 0x004fca00028e0608 */
[-C--:B------:R-:W-:Y:S01]  /*282b0*/  @P3 LOP3.LUT R9, R9, R8.reuse, RZ, 0x3c, !PT ;  /* 0x0000000809093212 */ /* 0x080fe200078e3cff */
[----:B------:R0:W-:Y:S03]  /*282c0*/  STL [R1+0x1ec], R8 ;  /* 0x0001ec0801007387 */ /* 0x0001e60000100800 */
[----:B0-----:R-:W-:-:S04]  /*282d0*/  @P3 LOP3.LUT R8, R9, R8, RZ, 0x3c, !PT ;  /* 0x0000000809083212 */ /* 0x001fc800078e3cff */
[----:B------:R-:W-:Y:S01]  /*282e0*/  @P3 LOP3.LUT R9, R9, R8, RZ, 0x3c, !PT ;  /* 0x0000000809093212 */ /* 0x000fe200078e3cff */
[----:B------:R0:W-:Y:S04]  /*282f0*/  STL [R1+0x1f8], R7 ;  /* 0x0001f80701007387 */ /* 0x0001e80000100800 */
[----:B------:R1:W2:Y:S04]  /*28300*/  @P3 LDG.E.U8 R50, desc[UR18][R8.64] ;  /* 0x0000001208323981 */ /* 0x0002a8000c1e1100 */
[----:B------:R-:W4:Y:S01]  /*28310*/  LDL.LU R8, [R1+0x1f4] ;  /* 0x0001f40001087983 */ /* 0x000f220000300800 */
[----:B------:R-:W-:Y:S01]  /*28320*/  ISETP.GT.AND P4, PT, R12, 0x5, PT ;  /* 0x000000050c00780c */ /* 0x000fe20003f84270 */
[----:B-1----:R-:W-:Y:S01]  /*28330*/  IMAD.MOV.U32 R9, RZ, RZ, R7 ;  /* 0x000000ffff097224 */ /* 0x002fe200078e0007 */
[----:B------:R-:W-:Y:S01]  /*28340*/  IADD3 R91, P5, PT, R4, R91, RZ ;  /* 0x0000005b045b7210 */ /* 0x000fe20007fbe0ff */
[----:B0-----:R-:W4:Y:S01]  /*28350*/  LDL.LU R7, [R1+0x210] ;  /* 0x0002100001077983 */ /* 0x001f220000300800 */
[----:B------:R-:W-:-:S03]  /*28360*/  ISETP.GT.AND P1, PT, R12, 0x6, PT ;  /* 0x000000060c00780c */ /* 0x000fc60003f24270 */
[----:B------:R-:W-:Y:S01]  /*28370*/  STL [R1+0x200], R91 ;  /* 0x0002005b01007387 */ /* 0x000fe20000100800 */
[----:B------:R-:W-:Y:S01]  /*28380*/  PRMT R46, RZ, 0x7610, R46 ;  /* 0x00007610ff2e7816 */ /* 0x000fe2000000002e */
[C---:B------:R-:W-:Y:S01]  /*28390*/  IMAD.X R11, R55.reuse, 0x1, R11, P5 ;  /* 0x00000001370b7824 */ /* 0x040fe200028e060b */
[----:B---3--:R-:W-:Y:S01]  /*283a0*/  PRMT R51, RZ, 0x7610, R51 ;  /* 0x00007610ff337816 */ /* 0x008fe20000000033 */
[----:B--2---:R0:W-:Y:S01]  /*283b0*/  STL [R1+0x1a0], R50 ;  /* 0x0001a03201007387 */ /* 0x0041e20000100800 */
[----:B----4-:R-:W-:-:S03]  /*283c0*/  IMAD.X R8, R55, 0x1, R8, P6 ;  /* 0x0000000137087824 */ /* 0x010fc600030e0608 */
[----:B0-----:R-:W2:Y:S02]  /*283d0*/  LDL.LU R50, [R1+0x218] ;  /* 0x0002180001327983 */ /* 0x001ea40000300800 */
[-C--:B------:R-:W-:Y:S02]  /*283e0*/  @P4 LOP3.LUT R9, R9, R8.reuse, RZ, 0x3c, !PT ;  /* 0x0000000809094212 */ /* 0x080fe400078e3cff */
[----:B------:R0:W-:Y:S02]  /*283f0*/  STL [R1+0x1f4], R8 ;  /* 0x0001f40801007387 */ /* 0x0001e40000100800 */
[----:B0-----:R-:W-:-:S04]  /*28400*/  @P4 LOP3.LUT R8, R9, R8, RZ, 0x3c, !PT ;  /* 0x0000000809084212 */ /* 0x001fc800078e3cff */
[----:B------:R-:W-:-:S05]  /*28410*/  @P4 LOP3.LUT R9, R9, R8, RZ, 0x3c, !PT ;  /* 0x0000000809094212 */ /* 0x000fca00078e3cff */
[----:B------:R0:W3:Y:S02]  /*28420*/  @P4 LDG.E.U8 R46, desc[UR18][R8.64] ;  /* 0x00000012082e4981 */ /* 0x0000e4000c1e1100 */
[----:B0-----:R-:W-:Y:S02]  /*28430*/  IMAD.MOV.U32 R9, RZ, RZ, R11 ;  /* 0x000000ffff097224 */ /* 0x001fe400078e000b */
[----:B------:R-:W-:-:S05]  /*28440*/  @P1 IMAD.MOV.U32 R8, RZ, RZ, R91 ;  /* 0x000000ffff081224 */ /* 0x000fca00078e005b */
[----:B------:R-:W4:Y:S01]  /*28450*/  @P1 LDG.E.U8 R51, desc[UR18][R8.64] ;  /* 0x0000001208331981 */ /* 0x000f22000c1e1100 */
[----:B------:R-:W-:-:S03]  /*28460*/  IADD3 R45, P5, PT, R4, R45, RZ ;  /* 0x0000002d042d7210 */ /* 0x000fc60007fbe0ff */
[----:B------:R-:W-:Y:S04]  /*28470*/  STL [R1+0x1fc], R11 ;  /* 0x0001fc0b01007387 */ /* 0x000fe80000100800 */
[----:B---3--:R0:W-:Y:S04]  /*28480*/  STL [R1+0x19c], R46 ;  /* 0x00019c2e01007387 */ /* 0x0081e80000100800 */
[----:B0-----:R-:W3:Y:S04]  /*28490*/  LDL.LU R46, [R1+0x1600] ;  /* 0x00160000012e7983 */ /* 0x001ee80000300800 */
[----:B------:R-:W2:Y:S04]  /*284a0*/  LDL.LU R11, [R1+0x15fc] ;  /* 0x0015fc00010b7983 */ /* 0x000ea80000300800 */
[----:B------:R-:W3:Y:S04]  /*284b0*/  LDL.LU R91, [R1+0x214] ;  /* 0x00021400015b7983 */ /* 0x000ee80000300800 */
[----:B----4-:R0:W-:Y:S04]  /*284c0*/  STL [R1+0x198], R51 ;  /* 0x0001983301007387 */ /* 0x0101e80000100800 */
[----:B0-----:R-:W4:Y:S04]  /*284d0*/  LDL.LU R51, [R1+0x15f8] ;  /* 0x0015f80001337983 */ /* 0x001f280000300800 */
[----:B------:R0:W-:Y:S04]  /*284e0*/  STL [R1+0x208], R45 ;  /* 0x0002082d01007387 */ /* 0x0001e80000100800 */
[----:B------:R-:W3:Y:S01]  /*284f0*/  LDL.LU R8, [R1+0x204] ;  /* 0x0002040001087983 */ /* 0x000ee20000300800 */
[----:B------:R-:W-:Y:S01]  /*28500*/  ISETP.GT.AND P3, PT, R12, 0x7, PT ;  /* 0x000000070c00780c */ /* 0x000fe20003f64270 */
[----:B------:R-:W-:-:S02]  /*28510*/  IMAD.MOV.U32 R9, RZ, RZ, R45 ;  /* 0x000000ffff097224 */ /* 0x000fc400078e002d */
[----:B0-----:R-:W4:Y:S01]  /*28520*/  LDL.LU R45, [R1+0x220] ;  /* 0x00022000012d7983 */ /* 0x001f220000300800 */
[----:B------:R-:W-:Y:S02]  /*28530*/  IADD3 R7, P6, PT, R4, R7, RZ ;  /* 0x0000000704077210 */ /* 0x000fe40007fde0ff */
[----:B--2---:R-:W-:Y:S01]  /*28540*/  PRMT R11, RZ, 0x7610, R11 ;  /* 0x00007610ff0b7816 */ /* 0x004fe2000000000b */
[----:B---3--:R-:W-:-:S06]  /*28550*/  IMAD.X R8, R55, 0x1, R8, P5 ;  /* 0x0000000137087824 */ /* 0x008fcc00028e0608 */
[-C--:B------:R-:W-:Y:S01]  /*28560*/  @P3 LOP3.LUT R9, R9, R8.reuse, RZ, 0x3c, !PT ;  /* 0x0000000809093212 */ /* 0x080fe200078e3cff */
[----:B------:R0:W-:Y:S03]  /*28570*/  STL [R1+0x204], R8 ;  /* 0x0002040801007387 */ /* 0x0001e60000100800 */
[----:B0-----:R-:W-:-:S04]  /*28580*/  @P3 LOP3.LUT R8, R9, R8, RZ, 0x3c, !PT ;  /* 0x0000000809083212 */ /* 0x001fc800078e3cff */
[----:B------:R-:W-:Y:S01]  /*28590*/  @P3 LOP3.LUT R9, R9, R8, RZ, 0x3c, !PT ;  /* 0x0000000809093212 */ /* 0x000fe200078e3cff */
[----:B------:R0:W-:Y:S04]  /*285a0*/  STL [R1+0x210], R7 ;  /* 0x0002100701007387 */ /* 0x0001e80000100800 */
[----:B------:R1:W2:Y:S04]  /*285b0*/  @P3 LDG.E.U8 R11, desc[UR18][R8.64] ;  /* 0x00000012080b3981 */ /* 0x0002a8000c1e1100 */
[----:B------:R-:W3:Y:S01]  /*285c0*/  LDL.LU R8, [R1+0x20c] ;  /* 0x00020c0001087983 */ /* 0x000ee20000300800 */
[----:B------:R-:W-:Y:S01]  /*285d0*/  ISETP.GT.AND P4, PT, R12, 0x8, PT ;  /* 0x000000080c00780c */ /* 0x000fe20003f84270 */
[----:B-1----:R-:W-:Y:S01]  /*285e0*/  IMAD.MOV.U32 R9, RZ, RZ, R7 ;  /* 0x000000ffff097224 */ /* 0x002fe200078e0007 */
[----:B------:R-:W-:Y:S01]  /*285f0*/  IADD3 R50, P5, PT, R4, R50, RZ ;  /* 0x0000003204327210 */ /* 0x000fe20007fbe0ff */
[----:B0-----:R-:W3:Y:S01]  /*28600*/  LDL.LU R7, [R1+0x228] ;  /* 0x0002280001077983 */ /* 0x001ee20000300800 */
[----:B------:R-:W-:-:S03]  /*28610*/  ISETP.GT.AND P1, PT, R12, 0x9, PT ;  /* 0x000000090c00780c */ /* 0x000fc60003f24270 */
[----:B------:R-:W-:Y:S01]  /*28620*/  STL [R1+0x218], R50 ;  /* 0x0002183201007387 */ /* 0x000fe20000100800 */
[----:B----4-:R-:W-:Y:S01]  /*28630*/  PRMT R51, RZ, 0x7610, R51 ;  /* 0x00007610ff337816 */ /* 0x010fe20000000033 */
[C---:B------:R-:W-:Y:S01]  /*28640*/  IMAD.X R91, R55.reuse, 0x1, R91, P5 ;  /* 0x00000001375b7824 */ /* 0x040fe200028e065b */
[----:B------:R-:W-:Y:S02]  /*28650*/  PRMT R48, RZ, 0x7610, R48 ;  /* 0x00007610ff307816 */ /* 0x000fe40000000030 */
[----:B------:R-:W-:Y:S01]  /*28660*/  IADD3 R45, P5, PT, R4, R45, RZ ;  /* 0x0000002d042d7210 */ /* 0x000fe20007fbe0ff */
[----:B--2---:R0:W-:Y:S01]  /*28670*/  STL [R1+0x194], R11 ;  /* 0x0001940b01007387 */ /* 0x0041e20000100800 */
[----:B---3--:R-:W-:-:S03]  /*28680*/  IMAD.X R8, R55, 0x1, R8, P6 ;  /* 0x0000000137087824 */ /* 0x008fc600030e0608 */
[----:B0-----:R-:W2:Y:S02]  /*28690*/  LDL.LU R11, [R1+0x230] ;  /* 0x00023000010b7983 */ /* 0x001ea40000300800 */
[-C--:B------:R-:W-:Y:S02]  /*286a0*/  @P4 LOP3.LUT R9, R9, R8.reuse, RZ, 0x3c, !PT ;  /* 0x0000000809094212 */ /* 0x080fe400078e3cff */
[----:B------:R0:W-:Y:S02]  /*286b0*/  STL [R1+0x20c], R8 ;  /* 0x00020c0801007387 */ /* 0x0001e40000100800 */
[----:B0-----:R-:W-:-:S04]  /*286c0*/  @P4 LOP3.LUT R8, R9, R8, RZ, 0x3c, !PT ;  /* 0x0000000809084212 */ /* 0x001fc800078e3cff */
[----:B------:R-:W-:Y:S01]  /*286d0*/  @P4 LOP3.LUT R9, R9, R8, RZ, 0x3c, !PT ;  /* 0x0000000809094212 */ /* 0x000fe200078e3cff */
[----:B------:R0:W-:Y:S04]  /*286e0*/  STL [R1+0x214], R91 ;  /* 0x0002145b01007387 */ /* 0x0001e80000100800 */
[----:B------:R1:W3:Y:S02]  /*286f0*/  @P4 LDG.E.U8 R51, desc[UR18][R8.64] ;  /* 0x0000001208334981 */ /* 0x0002e4000c1e1100 */
[----:B-1----:R-:W-:Y:S02]  /*28700*/  @P1 IMAD.MOV.U32 R8, RZ, RZ, R50 ;  /* 0x000000ffff081224 */ /* 0x002fe400078e0032 */
[----:B------:R-:W-:Y:S01]  /*28710*/  @P1 IMAD.MOV.U32 R9, RZ, RZ, R91 ;  /* 0x000000ffff091224 */ /* 0x000fe200078e005b */
[----:B------:R-:W4:Y:S04]  /*28720*/  LDL.LU R50, [R1+0x22c] ;  /* 0x00022c0001327983 */ /* 0x000f280000300800 */
[----:B0-----:R-:W2:Y:S04]  /*28730*/  LDL.LU R91, [R1+0x238] ;  /* 0x00023800015b7983 */ /* 0x001ea80000300800 */
[----:B------:R0:W2:Y:S04]  /*28740*/  @P1 LDG.E.U8 R48, desc[UR18][R8.64] ;  /* 0x0000001208301981 */ /* 0x0000a8000c1e1100 */
[----:B------:R1:W-:Y:S01]  /*28750*/  STL [R1+0x220], R45 ;  /* 0x0002202d01007387 */ /* 0x0003e20000100800 */
[----:B0-----:R-:W-:-:S03]  /*28760*/  IMAD.MOV.U32 R9, RZ, RZ, R45 ;  /* 0x000000ffff097224 */ /* 0x001fc600078e002d */
[----:B-1----:R-:W2:Y:S04]  /*28770*/  LDL.LU R45, [R1+0x15f4] ;  /* 0x0015f400012d7983 */ /* 0x002ea80000300800 */
[----:B------:R-:W2:Y:S01]  /*28780*/  LDL.LU R8, [R1+0x21c] ;  /* 0x00021c0001087983 */ /* 0x000ea20000300800 */
[----:B------:R-:W-:Y:S02]  /*28790*/  ISETP.GT.AND P3, PT, R12, 0xa, PT ;  /* 0x0000000a0c00780c */ /* 0x000fe40003f64270 */
[----:B------:R-:W-:Y:S02]  /*287a0*/  PRMT R46, RZ, 0x7610, R46 ;  /* 0x00007610ff2e7816 */ /* 0x000fe4000000002e */
[----:B------:R-:W-:Y:S01]  /*287b0*/  IADD3 R7, P6, PT, R4, R7, RZ ;  /* 0x0000000704077210 */ /* 0x000fe20007fde0ff */
[----:B--2---:R-:W-:-:S08]  /*287c0*/  IMAD.X R8, R55, 0x1, R8, P5 ;  /* 0x0000000137087824 */ /* 0x004fd000028e0608 */
        /* <DEDUP_REMOVED lines=10> */
[----:B0-----:R-:W4:Y:S04]  /*28870*/  LDL.LU R7, [R1+0x240] ;  /* 0x0002400001077983 */ /* 0x001f280000300800 */
[----:B------:R-:W-:Y:S01]  /*28880*/  STL [R1+0x230], R11 ;  /* 0x0002300b01007387 */ /* 0x000fe20000100800 */
[----:B------:R-:W-:-:S03]  /*28890*/  PRMT R45, RZ, 0x7610, R45 ;  /* 0x00007610ff2d7816 */ /* 0x000fc6000000002d */
[----:B--2---:R0:W-:Y:S01]  /*288a0*/  STL [R1+0x18c], R46 ;  /* 0x00018c2e01007387 */ /* 0x0041e20000100800 */
[----:B---3--:R-:W-:-:S03]  /*288b0*/  IMAD.X R8, R55, 0x1, R8, P6 ;  /* 0x0000000137087824 */ /* 0x008fc600030e0608 */
[----:B0-----:R-:W2:Y:S02]  /*288c0*/  LDL.LU R46, [R1+0x248] ;  /* 0x00024800012e7983 */ /* 0x001ea40000300800 */
[-C--:B------:R-:W-:Y:S02]  /*288d0*/  @P4 LOP3.LUT R9, R9, R8.reuse, RZ, 0x3c, !PT ;  /* 0x0000000809094212 */ /* 0x080fe400078e3cff */
[----:B------:R0:W-:Y:S02]  /*288e0*/  STL [R1+0x224], R8 ;  /* 0x0002240801007387 */ /* 0x0001e40000100800 */
[----:B0-----:R-:W-:-:S04]  /*288f0*/  @P4 LOP3.LUT R8, R9, R8, RZ, 0x3c, !PT ;  /* 0x0000000809084212 */ /* 0x001fc800078e3cff */
[----:B------:R-:W-:-:S05]  /*28900*/  @P4 LOP3.LUT R9, R9, R8, RZ, 0x3c, !PT ;  /* 0x0000000809094212 */ /* 0x000fca00078e3cff */
[----:B------:R0:W3:Y:S01]  /*28910*/  @P4 LDG.E.U8 R45, desc[UR18][R8.64] ;  /* 0x00000012082d4981 */ /* 0x0000e2000c1e1100 */
[----:B------:R-:W-:Y:S01]  /*28920*/  ISETP.GT.AND P1, PT, R12, 0xc, PT ;  /* 0x0000000c0c00780c */ /* 0x000fe20003f24270 */
[----:B----4-:R-:W-:Y:S01]  /*28930*/  IMAD.X R50, R55, 0x1, R50, P5 ;  /* 0x0000000137327824 */ /* 0x010fe200028e0632 */
[----:B------:R-:W-:-:S04]  /*28940*/  PRMT R10, RZ, 0x7610, R10 ;  /* 0x00007610ff0a7816 */ /* 0x000fc8000000000a */
[----:B------:R-:W-:Y:S01]  /*28950*/  STL [R1+0x22c], R50 ;  /* 0x00022c3201007387 */ /* 0x000fe20000100800 */
[----:B0-----:R-:W-:-:S06]  /*28960*/  IMAD.MOV.U32 R9, RZ, RZ, R50 ;  /* 0x000000ffff097224 */ /* 0x001fcc00078e0032 */
[----:B------:R-:W-:-:S05]  /*28970*/  @P1 IMAD.MOV.U32 R8, RZ, RZ, R11 ;  /* 0x000000ffff081224 */ /* 0x000fca00078e000b */
[----:B------:R-:W4:Y:S04]  /*28980*/  @P1 LDG.E.U8 R10, desc[UR18][R8.64] ;  /* 0x00000012080a1981 */ /* 0x000f28000c1e1100 */
[----:B---3--:R0:W-:Y:S04]  /*28990*/  STL [R1+0x188], R45 ;  /* 0x0001882d01007387 */ /* 0x0081e80000100800 */
[----:B0-----:R-:W3:Y:S04]  /*289a0*/  LDL.LU R45, [R1+0x15f0] ;  /* 0x0015f000012d7983 */ /* 0x001ee80000300800 */
[----:B------:R-:W2:Y:S04]  /*289b0*/  LDL.LU R50, [R1+0x15ec] ;  /* 0x0015ec0001327983 */ /* 0x000ea80000300800 */
[----:B------:R-:W2:Y:S01]  /*289c0*/  LDL.LU R9, [R1+0x234] ;  /* 0x0002340001097983 */ /* 0x000ea20000300800 */
[----:B------:R-:W-:-:S02]  /*289d0*/  ISETP.GT.AND P3, PT, R12, 0xd, PT ;  /* 0x0000000d0c00780c */ /* 0x000fc40003f64270 */
[C---:B------:R-:W-:Y:S01]  /*289e0*/  IADD3 R91, P5, PT, R4.reuse, R91, RZ ;  /* 0x0000005b045b7210 */ /* 0x040fe20007fbe0ff */
[----:B------:R-:W2:Y:S01]  /*289f0*/  LDL.LU R11, [R1+0x244] ;  /* 0x00024400010b7983 */ /* 0x000ea20000300800 */
[----:B------:R-:W-:-:S03]  /*28a00*/  IADD3 R7, P6, PT, R4, R7, RZ ;  /* 0x0000000704077210 */ /* 0x000fc60007fde0ff */
[----:B------:R-:W-:Y:S04]  /*28a10*/  STL [R1+0x238], R91 ;  /* 0x0002385b01007387 */ /* 0x000fe80000100800 */
[----:B----4-:R0:W-:Y:S02]  /*28a20*/  STL [R1+0x184], R10 ;  /* 0x0001840a01007387 */ /* 0x0101e40000100800 */
[----:B------:R-:W-:Y:S02]  /*28a30*/  @P3 IMAD.MOV.U32 R8, RZ, RZ, R91 ;  /* 0x000000ffff083224 */ /* 0x000fe400078e005b */
[----:B0-----:R-:W4:Y:S01]  /*28a40*/  LDL.LU R10, [R1+0x250] ;  /* 0x00025000010a7983 */ /* 0x001f220000300800 */
[----:B---3--:R-:W-:Y:S01]  /*28a50*/  PRMT R45, RZ, 0x7610, R45 ;  /* 0x00007610ff2d7816 */ /* 0x008fe2000000002d */
[----:B--2---:R-:W-:-:S05]  /*28a60*/  IMAD.X R9, R55, 0x1, R9, P5 ;  /* 0x0000000137097824 */ /* 0x004fca00028e0609 */
[----:B------:R0:W-:Y:S04]  /*28a70*/  STL [R1+0x234], R9 ;  /* 0x0002340901007387 */ /* 0x0001e80000100800 */
[----:B------:R0:W2:Y:S04]  /*28a80*/  @P3 LDG.E.U8 R45, desc[UR18][R8.64] ;  /* 0x00000012082d3981 */ /* 0x0000a8000c1e1100 */
[----:B------:R1:W-:Y:S04]  /*28a90*/  STL [R1+0x240], R7 ;  /* 0x0002400701007387 */ /* 0x0003e80000100800 */
[----:B------:R-:W3:Y:S01]  /*28aa0*/  LDL.LU R8, [R1+0x23c] ;  /* 0x00023c0001087983 */ /* 0x000ee20000300800 */
[----:B------:R-:W-:Y:S01]  /*28ab0*/  ISETP.GT.AND P4, PT, R12, 0xe, PT ;  /* 0x0000000e0c00780c */ /* 0x000fe20003f84270 */
[----:B0-----:R-:W-:Y:S01]  /*28ac0*/  IMAD.MOV.U32 R9, RZ, RZ, R7 ;  /* 0x000000ffff097224 */ /* 0x001fe200078e0007 */
[----:B------:R-:W-:Y:S01]  /*28ad0*/  IADD3 R46, P5, PT, R4, R46, RZ ;  /* 0x0000002e042e7210 */ /* 0x000fe20007fbe0ff */
[----:B------:R-:W4:Y:S04]  /*28ae0*/  LDL.LU R91, [R1+0x24c] ;  /* 0x00024c00015b7983 */ /* 0x000f280000300800 */
[----:B------:R-:W-:Y:S04]  /*28af0*/  STL [R1+0x248], R46 ;  /* 0x0002482e01007387 */ /* 0x000fe80000100800 */
[----:B-1----:R-:W4:Y:S01]  /*28b00*/  LDL.LU R7, [R1+0x258] ;  /* 0x0002580001077983 */ /* 0x002f220000300800 */
        /* <DEDUP_REMOVED lines=10> */
[----:B------:R-:W-:Y:S01]  /*28bb0*/  IMAD.X R11, R55, 0x1, R11, P5 ;  /* 0x00000001370b7824 */ /* 0x000fe200028e060b */
[----:B------:R-:W-:-:S04]  /*28bc0*/  PRMT R93, RZ, 0x7610, R93 ;  /* 0x00007610ff5d7816 */ /* 0x000fc8000000005d */
[----:B------:R-:W-:Y:S01]  /*28bd0*/  STL [R1+0x244], R11 ;  /* 0x0002440b01007387 */ /* 0x000fe20000100800 */
[----:B0-----:R-:W-:-:S06]  /*28be0*/  IMAD.MOV.U32 R9, RZ, RZ, R11 ;  /* 0x000000ffff097224 */ /* 0x001fcc00078e000b */
[----:B------:R-:W-:-:S05]  /*28bf0*/  @P1 IMAD.MOV.U32 R8, RZ, RZ, R46 ;  /* 0x000000ffff081224 */ /* 0x000fca00078e002e */
[----:B------:R0:W2:Y:S04]  /*28c00*/  @P1 LDG.E.U8 R93, desc[UR18][R8.64] ;  /* 0x00000012085d1981 */ /* 0x0000a8000c1e1100 */
[----:B---3--:R1:W-:Y:S04]  /*28c10*/  STL [R1+0x17c], R50 ;  /* 0x00017c3201007387 */ /* 0x0083e80000100800 */
[----:B-1----:R-:W3:Y:S01]  /*28c20*/  LDL.LU R50, [R1+0x15e8] ;  /* 0x0015e80001327983 */ /* 0x002ee20000300800 */
[----:B------:R-:W-:Y:S02]  /*28c30*/  ISETP.GT.AND P3, PT, R12, 0x10, PT ;  /* 0x000000100c00780c */ /* 0x000fe40003f64270 */
[C---:B----4-:R-:W-:Y:S01]  /*28c40*/  IADD3 R10, P5, PT, R4.reuse, R10, RZ ;  /* 0x0000000a040a7210 */ /* 0x050fe20007fbe0ff */
[----:B------:R-:W4:Y:S01]  /*28c50*/  LDL.LU R11, [R1+0x15e4] ;  /* 0x0015e400010b7983 */ /* 0x000f220000300800 */
[----:B------:R-:W-:-:S03]  /*28c60*/  IADD3 R7, P6, PT, R4, R7, RZ ;  /* 0x0000000704077210 */ /* 0x000fc60007fde0ff */
[----:B------:R-:W-:Y:S01]  /*28c70*/  IMAD.X R91, R55, 0x1, R91, P5 ;  /* 0x00000001375b7824 */ /* 0x000fe200028e065b */
[----:B------:R-:W4:Y:S01]  /*28c80*/  LDL.LU R46, [R1+0x25c] ;  /* 0x00025c00012e7983 */ /* 0x000f220000300800 */
[----:B--2---:R-:W-:-:S03]  /*28c90*/  IADD3 R45, P5, PT, R4, R45, RZ ;  /* 0x0000002d042d7210 */ /* 0x004fc60007fbe0ff */
[----:B------:R-:W-:Y:S01]  /*28ca0*/  STL [R1+0x250], R10 ;  /* 0x0002500a01007387 */ /* 0x000fe20000100800 */
[----:B0-----:R-:W-:Y:S02]  /*28cb0*/  @P3 IMAD.MOV.U32 R8, RZ, RZ, R10 ;  /* 0x000000ffff083224 */ /* 0x001fe400078e000a */
[----:B------:R-:W-:Y:S01]  /*28cc0*/  @P3 IMAD.MOV.U32 R9, RZ, RZ, R91 ;  /* 0x000000ffff093224 */ /* 0x000fe200078e005b */
[----:B------:R0:W-:Y:S04]  /*28cd0*/  STL [R1+0x178], R93 ;  /* 0x0001785d01007387 */ /* 0x0001e80000100800 */
[----:B0-----:R-:W2:Y:S04]  /*28ce0*/  LDL.LU R93, [R1+0xa88] ;  /* 0x000a8800015d7983 */ /* 0x001ea80000300800 */
[----:B------:R0:W-:Y:S04]  /*28cf0*/  STL [R1+0x24c], R91 ;  /* 0x00024c5b01007387 */ /* 0x0001e80000100800 */
[----:B------:R-:W2:Y:S04]  /*28d00*/  LDL.LU R10, [R1+0xa90] ;  /* 0x000a9000010a7983 */ /* 0x000ea80000300800 */
[----:B------:R1:W-:Y:S04]  /*28d10*/  STL [R1+0x258], R7 ;  /* 0x0002580701007387 */ /* 0x0003e80000100800 */
[----:B0-----:R-:W2:Y:S04]  /*28d20*/  LDL.LU R91, [R1+0xa98] ;  /* 0x000a9800015b7983 */ /* 0x001ea80000300800 */
[----:B------:R-:W-:Y:S01]  /*28d30*/  STL [R1+0x260], R45 ;  /* 0x0002602d01007387 */ /* 0x000fe20000100800 */
[----:B---3--:R-:W-:-:S06]  /*28d40*/  PRMT R50, RZ, 0x7610, R50 ;  /* 0x00007610ff327816 */ /* 0x008fcc0000000032 */
[----:B------:R0:W3:Y:S04]  /*28d50*/  @P3 LDG.E.U8 R50, desc[UR18][R8.64] ;  /* 0x0000001208323981 */ /* 0x0000e8000c1e1100 */
[----:B------:R-:W2:Y:S01]  /*28d60*/  LDL.LU R9, [R1+0x254] ;  /* 0x0002540001097983 */ /* 0x000ea20000300800 */
[C---:B------:R-:W-:Y:S02]  /*28d70*/  ISETP.GT.AND P4, PT, R12.reuse, 0x11, PT ;  /* 0x000000110c00780c */ /* 0x040fe40003f84270 */
[----:B------:R-:W-:Y:S02]  /*28d80*/  ISETP.GT.AND P1, PT, R12, 0x12, PT ;  /* 0x000000120c00780c */ /* 0x000fe40003f24270 */
[----:B------:R-:W-:Y:S01]  /*28d90*/  PRMT R44, RZ, 0x7610, R44 ;  /* 0x00007610ff2c7816 */ /* 0x000fe2000000002c */
[----:B----4-:R-:W-:Y:S01]  /*28da0*/  IMAD.X R46, R55, 0x1, R46, P5 ;  /* 0x00000001372e7824 */ /* 0x010fe200028e062e */
[----:B------:R-:W-:-:S07]  /*28db0*/  PRMT R11, RZ, 0x7610, R11 ;  /* 0x00007610ff0b7816 */ /* 0x000fce000000000b */
[----:B0-----:R-:W-:Y:S02]  /*28dc0*/  @P4 IMAD.MOV.U32 R8, RZ, RZ, R7 ;  /* 0x000000ffff084224 */ /* 0x001fe400078e0007 */
[----:B--2---:R-:W-:-:S05]  /*28dd0*/  IMAD.X R9, R55, 0x1, R9, P6 ;  /* 0x0000000137097824 */ /* 0x004fca00030e0609 */
[----:B------:R0:W-:Y:S04]  /*28de0*/  STL [R1+0x254], R9 ;  /* 0x0002540901007387 */ /* 0x0001e80000100800 */
[----:B------:R0:W2:Y:S01]  /*28df0*/  @P4 LDG.E.U8 R44, desc[UR18][R8.64] ;  /* 0x00000012082c4981 */ /* 0x0000a2000c1e1100 */
[----:B------:R-:W-:-:S03]  /*28e00*/  IADD3 R93, P5, PT, R4, R93, RZ ;  /* 0x0000005d045d7210 */ /* 0x000fc60007fbe0ff */
[----:B-1----:R-:W4:Y:S01]  /*28e10*/  LDL.LU R7, [R1+0x15e0] ;  /* 0x0015e00001077983 */ /* 0x002f220000300800 */
[----:B0-----:R-:W-:Y:S02]  /*28e20*/  IMAD.MOV.U32 R9, RZ, RZ, R46 ;  /* 0x000000ffff097224 */ /* 0x001fe400078e002e */
[----:B------:R-:W-:-:S05]  /*28e30*/  @P1 IMAD.MOV.U32 R8, RZ, RZ, R45 ;  /* 0x000000ffff081224 */ /* 0x000fca00078e002d */
[----:B------:R-:W2:Y:S04]  /*28e40*/  @P1 LDG.E.U8 R11, desc[UR18][R8.64] ;  /* 0x00000012080b1981 */ /* 0x000ea8000c1e1100 */
[----:B------:R0:W-:Y:S04]  /*28e50*/  STL [R1+0x25c], R46 ;  /* 0x00025c2e01007387 */ /* 0x0001e80000100800 */
[----:B0-----:R-:W3:Y:S04]  /*28e60*/  LDL.LU R46, [R1+0x15dc] ;  /* 0x0015dc00012e7983 */ /* 0x001ee80000300800 */
[----:B------:R-:W3:Y:S04]  /*28e70*/  LDL.LU R45, [R1+0xa94] ;  /* 0x000a9400012d7983 */ /* 0x000ee80000300800 */
[----:B--2---:R0:W-:Y:S04]  /*28e80*/  STL [R1+0x170], R11 ;  /* 0x0001700b01007387 */ /* 0x0041e80000100800 */
[----:B0-----:R-:W2:Y:S04]  /*28e90*/  LDL.LU R11, [R1+0x15d8] ;  /* 0x0015d800010b7983 */ /* 0x001ea80000300800 */
[----:B------:R0:W-:Y:S04]  /*28ea0*/  STL [R1+0xa88], R93 ;  /* 0x000a885d01007387 */ /* 0x0001e80000100800 */
[----:B------:R-:W2:Y:S01]  /*28eb0*/  LDL.LU R8, [R1+0xa84] ;  /* 0x000a840001087983 */ /* 0x000ea20000300800 */
[----:B------:R-:W-:Y:S01]  /*28ec0*/  ISETP.GT.AND P3, PT, R12, 0x13, PT ;  /* 0x000000130c00780c */ /* 0x000fe20003f64270 */
[----:B------:R-:W-:-:S02]  /*28ed0*/  IMAD.MOV.U32 R9, RZ, RZ, R93 ;  /* 0x000000ffff097224 */ /* 0x000fc400078e005d */
[----:B0-----:R-:W3:Y:S01]  /*28ee0*/  LDL.LU R93, [R1+0xaa0] ;  /* 0x000aa000015d7983 */ /* 0x001ee20000300800 */
[----:B------:R-:W-:Y:S02]  /*28ef0*/  PRMT R47, RZ, 0x7610, R47 ;  /* 0x00007610ff2f7816 */ /* 0x000fe4000000002f */
[----:B------:R-:W-:Y:S01]  /*28f00*/  IADD3 R10, P6, PT, R4, R10, RZ ;  /* 0x0000000a040a7210 */ /* 0x000fe20007fde0ff */
[----:B--2---:R-:W-:-:S06]  /*28f10*/  IMAD.X R8, R55, 0x1, R8, P5 ;  /* 0x0000000137087824 */ /* 0x004fcc00028e0608 */
[-C--:B------:R-:W-:Y:S01]  /*28f20*/  @P3 LOP3.LUT R9, R9, R8.reuse, RZ, 0x3c, !PT ;  /* 0x0000000809093212 */ /* 0x080fe200078e3cff */
[----:B------:R0:W-:Y:S03]  /*28f30*/  STL [R1+0xa84], R8 ;  /* 0x000a840801007387 */ /* 0x0001e60000100800 */
[----:B0-----:R-:W-:-:S04]  /*28f40*/  @P3 LOP3.LUT R8, R9, R8, RZ, 0x3c, !PT ;  /* 0x0000000809083212 */ /* 0x001fc800078e3cff */
[----:B------:R-:W-:Y:S01]  /*28f50*/  @P3 LOP3.LUT R9, R9, R8, RZ, 0x3c, !PT ;  /* 0x0000000809093212 */ /* 0x000fe200078e3cff */
[----:B------:R-:W-:Y:S04]  /*28f60*/  STL [R1+0xa90], R10 ;  /* 0x000a900a01007387 */ /* 0x000fe80000100800 */
[----:B------:R0:W2:Y:S04]  /*28f70*/  @P3 LDG.E.U8 R47, desc[UR18][R8.64] ;  /* 0x00000012082f3981 */ /* 0x0000a8000c1e1100 */
[----:B------:R-:W4:Y:S01]  /*28f80*/  LDL.LU R8, [R1+0xa8c] ;  /* 0x000a8c0001087983 */ /* 0x000f220000300800 */
[----:B------:R-:W-:Y:S01]  /*28f90*/  ISETP.GT.AND P4, PT, R12, 0x14, PT ;  /* 0x000000140c00780c */ /* 0x000fe20003f84270 */
[----:B0-----:R-:W-:Y:S01]  /*28fa0*/  IMAD.MOV.U32 R9, RZ, RZ, R10 ;  /* 0x000000ffff097224 */ /* 0x001fe200078e000a */
[----:B------:R-:W-:-:S02]  /*28fb0*/  IADD3 R91, P5, PT, R4, R91, RZ ;  /* 0x0000005b045b7210 */ /* 0x000fc40007fbe0ff */
[----:B---3--:R-:W-:Y:S01]  /*28fc0*/  PRMT R46, RZ, 0x7610, R46 ;  /* 0x00007610ff2e7816 */ /* 0x008fe2000000002e */
[----:B--2---:R0:W-:Y:S01]  /*28fd0*/  STL [R1+0x16c], R47 ;  /* 0x00016c2f01007387 */ /* 0x0041e20000100800 */
[----:B----4-:R-:W-:-:S03]  /*28fe0*/  IMAD.X R8, R55, 0x1, R8, P6 ;  /* 0x0000000137087824 */ /* 0x010fc600030e0608 */
[----:B0-----:R-:W2:Y:S04]  /*28ff0*/  LDL.LU R47, [R1+0xaa8] ;  /* 0x000aa800012f7983 */ /* 0x001ea80000300800 */
[-C--:B------:R-:W-:Y:S01]  /*29000*/  @P4 LOP3.LUT R9, R9, R8.reuse, RZ, 0x3c, !PT ;  /* 0x0000000809094212 */ /* 0x080fe200078e3cff */
[----:B------:R-:W-:Y:S04]  /*29010*/  STL [R1+0xa98], R91 ;  /* 0x000a985b01007387 */ /* 0x000fe80000100800 */
[----:B------:R-:W3:Y:S04]  /*29020*/  LDL.LU R10, [R1+0xab0] ;  /* 0x000ab000010a7983 */ /* 0x000ee80000300800 */
[----:B------:R0:W-:Y:S02]  /*29030*/  STL [R1+0xa8c], R8 ;  /* 0x000a8c0801007387 */ /* 0x0001e40000100800 */
[----:B0-----:R-:W-:-:S04]  /*29040*/  @P4 LOP3.LUT R8, R9, R8, RZ, 0x3c, !PT ;  /* 0x0000000809084212 */ /* 0x001fc800078e3cff */
[----:B------:R-:W-:-:S05]  /*29050*/  @P4 LOP3.LUT R9, R9, R8, RZ, 0x3c, !PT ;  /* 0x0000000809094212 */ /* 0x000fca00078e3cff */
[----:B------:R0:W4:Y:S01]  /*29060*/  @P4 LDG.E.U8 R46, desc[UR18][R8.64] ;  /* 0x00000012082e4981 */ /* 0x000122000c1e1100 */
[----:B------:R-:W-:Y:S01]  /*29070*/  ISETP.GT.AND P1, PT, R12, 0x15, PT ;  /* 0x000000150c00780c */ /* 0x000fe20003f24270 */
[----:B------:R-:W-:Y:S01]  /*29080*/  IMAD.X R45, R55, 0x1, R45, P5 ;  /* 0x00000001372d7824 */ /* 0x000fe200028e062d */
[----:B------:R-:W-:-:S04]  /*29090*/  PRMT R11, RZ, 0x7610, R11 ;  /* 0x00007610ff0b7816 */ /* 0x000fc8000000000b */
[----:B------:R-:W-:Y:S01]  /*290a0*/  STL [R1+0xa94], R45 ;  /* 0x000a942d01007387 */ /* 0x000fe20000100800 */
[----:B0-----:R-:W-:-:S06]  /*290b0*/  IMAD.MOV.U32 R9, RZ, RZ, R45 ;  /* 0x000000ffff097224 */ /* 0x001fcc00078e002d */
[----:B------:R-:W-:-:S05]  /*290c0*/  @P1 IMAD.MOV.U32 R8, RZ, RZ, R91 ;  /* 0x000000ffff081224 */ /* 0x000fca00078e005b */
[----:B------:R-:W2:Y:S04]  /*290d0*/  @P1 LDG.E.U8 R11, desc[UR18][R8.64] ;  /* 0x00000012080b1981 */ /* 0x000ea8000c1e1100 */
[----:B----4-:R0:W-:Y:S04]  /*290e0*/  STL [R1+0x168], R46 ;  /* 0x0001682e01007387 */ /* 0x0101e80000100800 */
[----:B0-----:R-:W4:Y:S04]  /*290f0*/  LDL.LU R46, [R1+0x15d4] ;  /* 0x0015d400012e7983 */ /* 0x001f280000300800 */
[----:B------:R-:W3:Y:S04]  /*29100*/  LDL.LU R45, [R1+0x15d0] ;  /* 0x0015d000012d7983 */ /* 0x000ee80000300800 */
[----:B------:R-:W3:Y:S01]  /*29110*/  LDL.LU R9, [R1+0xa9c] ;  /* 0x000a9c0001097983 */ /* 0x000ee20000300800 */
[----:B------:R-:W-:-:S02]  /*29120*/  ISETP.GT.AND P3, PT, R12, 0x16, PT ;  /* 0x000000160c00780c */ /* 0x000fc40003f64270 */
[C---:B------:R-:W-:Y:S01]  /*29130*/  IADD3 R93, P5, PT, R4.reuse, R93, RZ ;  /* 0x0000005d045d7210 */ /* 0x040fe20007fbe0ff */
[----:B------:R-:W4:Y:S01]  /*29140*/  LDL.LU R91, [R1+0xaac] ;  /* 0x000aac00015b7983 */ /* 0x000f220000300800 */
[----:B------:R-:W-:Y:S02]  /*29150*/  PRMT R89, RZ, 0x7610, R89 ;  /* 0x00007610ff597816 */ /* 0x000fe40000000059 */
[----:B--2---:R-:W-:Y:S01]  /*29160*/  IADD3 R47, P6, PT, R4, R47, RZ ;  /* 0x0000002f042f7210 */ /* 0x004fe20007fde0ff */
[----:B------:R-:W-:Y:S04]  /*29170*/  STL [R1+0xaa0], R93 ;  /* 0x000aa05d01007387 */ /* 0x000fe80000100800 */
[----:B------:R0:W-:Y:S02]  /*29180*/  STL [R1+0x164], R11 ;  /* 0x0001640b01007387 */ /* 0x0001e40000100800 */
[----:B------:R-:W-:-:S02]  /*29190*/  @P3 IMAD.MOV.U32 R8, RZ, RZ, R93 ;  /* 0x000000ffff083224 */ /* 0x000fc400078e005d */
[----:B0-----:R-:W2:Y:S01]  /*291a0*/  LDL.LU R11, [R1+0xab8] ;  /* 0x000ab800010b7983 */ /* 0x001ea20000300800 */
[----:B---3--:R-:W-:-:S05]  /*291b0*/  IMAD.X R9, R55, 0x1, R9, P5 ;  /* 0x0000000137097824 */ /* 0x008fca00028e0609 */
[----:B------:R0:W-:Y:S04]  /*291c0*/  STL [R1+0xa9c], R9 ;  /* 0x000a9c0901007387 */ /* 0x0001e80000100800 */
[----:B------:R0:W3:Y:S04]  /*291d0*/  @P3 LDG.E.U8 R89, desc[UR18][R8.64] ;  /* 0x0000001208593981 */ /* 0x0000e8000c1e1100 */
[----:B------:R-:W-:Y:S04]  /*291e0*/  STL [R1+0xaa8], R47 ;  /* 0x000aa82f01007387 */ /* 0x000fe80000100800 */
[----:B------:R-:W2:Y:S01]  /*291f0*/  LDL.LU R8, [R1+0xaa4] ;  /* 0x000aa40001087983 */ /* 0x000ea20000300800 */
[----:B------:R-:W-:Y:S01]  /*29200*/  ISETP.GT.AND P4, PT, R12, 0x17, PT ;  /* 0x000000170c00780c */ /* 0x000fe20003f84270 */
[----:B0-----:R-:W-:Y:S01]  /*29210*/  IMAD.MOV.U32 R9, RZ, RZ, R47 ;  /* 0x000000ffff097224 */ /* 0x001fe200078e002f */
[----:B------:R-:W-:Y:S01]  /*29220*/  IADD3 R10, P5, PT, R4, R10, RZ ;  /* 0x0000000a040a7210 */ /* 0x000fe20007fbe0ff */
[----:B------:R-:W2:Y:S04]  /*29230*/  LDL.LU R93, [R1+0xab4] ;  /* 0x000ab400015d7983 */ /* 0x000ea80000300800 */
[----:B------:R-:W-:Y:S01]  /*29240*/  STL [R1+0xab0], R10 ;  /* 0x000ab00a01007387 */ /* 0x000fe20000100800 */
[----:B----4-:R-:W-:-:S03]  /*29250*/  PRMT R46, RZ, 0x7610, R46 ;  /* 0x00007610ff2e7816 */ /* 0x010fc6000000002e */
[----:B---3--:R0:W-:Y:S01]  /*29260*/  STL [R1+0x160], R89 ;  /* 0x0001605901007387 */ /* 0x0081e20000100800 */
[----:B--2---:R-:W-:-:S03]  /*29270*/  IMAD.X R8, R55, 0x1, R8, P6 ;  /* 0x0000000137087824 */ /* 0x004fc600030e0608 */
[----:B0-----:R-:W2:Y:S02]  /*29280*/  LDL.LU R89, [R1+0xac0] ;  /* 0x000ac00001597983 */ /* 0x001ea40000300800 */
[-C--:B------:R-:W-:Y:S02]  /*29290*/  @P4 LOP3.LUT R9, R9, R8.reuse, RZ, 0x3c, !PT ;  /* 0x0000000809094212 */ /* 0x080fe400078e3cff */
[----:B------:R-:W3:Y:S04]  /*292a0*/  LDL.LU R47, [R1+0xac8] ;  /* 0x000ac800012f7983 */ /* 0x000ee80000300800 */
[----:B------:R0:W-:Y:S02]  /*292b0*/  STL [R1+0xaa4], R8 ;  /* 0x000aa40801007387 */ /* 0x0001e40000100800 */
[----:B0-----:R-:W-:-:S04]  /*292c0*/  @P4 LOP3.LUT R8, R9, R8, RZ, 0x3c, !PT ;  /* 0x0000000809084212 */ /* 0x001fc800078e3cff */
[----:B------:R-:W-:-:S05]  /*292d0*/  @P4 LOP3.LUT R9, R9, R8, RZ, 0x3c, !PT ;  /* 0x0000000809094212 */ /* 0x000fca00078e3cff */
[----:B------:R-:W4:Y:S01]  /*292e0*/  @P4 LDG.E.U8 R46, desc[UR18][R8.64] ;  /* 0x00000012082e4981 */ /* 0x000f22000c1e1100 */
[----:B------:R-:W-:-:S05]  /*292f0*/  IMAD.X R91, R55, 0x1, R91, P5 ;  /* 0x00000001375b7824 */ /* 0x000fca00028e065b */
[----:B------:R-:W-:Y:S01]  /*29300*/  STL [R1+0xaac], R91 ;  /* 0x000aac5b01007387 */ /* 0x000fe20000100800 */
[C---:B------:R-:W-:Y:S02]  /*29310*/  ISETP.GT.AND P1, PT, R12.reuse, 0x18, PT ;  /* 0x000000180c00780c */ /* 0x040fe40003f24270 */
[----:B------:R-:W-:Y:S01]  /*29320*/  ISETP.GT.AND P3, PT, R12, 0x19, PT ;  /* 0x000000190c00780c */ /* 0x000fe20003f64270 */
[----:B----4-:R0:W-:Y:S04]  /*29330*/  STL [R1+0x15c], R46 ;  /* 0x00015c2e01007387 */ /* 0x0101e80000100800 */
[----:B0-----:R-:W4:Y:S01]  /*29340*/  LDL.LU R46, [R1+0x15cc] ;  /* 0x0015cc00012e7983 */ /* 0x001f220000300800 */
[----:B------:R-:W-:-:S05]  /*29350*/  IADD3 R11, P5, PT, R4, R11, RZ ;  /* 0x0000000b040b7210 */ /* 0x000fca0007fbe0ff */
[----:B------:R-:W-:Y:S01]  /*29360*/  @P1 IMAD.MOV.U32 R8, RZ, RZ, R10 ;  /* 0x000000ffff081224 */ /* 0x000fe200078e000a */
[----:B------:R-:W-:Y:S01]  /*29370*/  PRMT R45, RZ, 0x7610, R45 ;  /* 0x00007610ff2d7816 */ /* 0x000fe2000000002d */
[----:B------:R-:W-:Y:S02]  /*29380*/  @P1 IMAD.MOV.U32 R9, RZ, RZ, R91 ;  /* 0x000000ffff091224 */ /* 0x000fe400078e005b */
[----:B------:R-:W-:Y:S01]  /*29390*/  IMAD.X R93, R55, 0x1, R93, P5 ;  /* 0x00000001375d7824 */ /* 0x000fe200028e065d */
[----:B------:R-:W4:Y:S01]  /*293a0*/  LDL.LU R91, [R1+0xac4] ;  /* 0x000ac400015b7983 */ /* 0x000f220000300800 */
[C---:B--2---:R-:W-:Y:S02]  /*293b0*/  IADD3 R89, P6, PT, R4.reuse, R89, RZ ;  /* 0x0000005904597210 */ /* 0x044fe40007fde0ff */
[----:B---3--:R-:W-:Y:S01]  /*293c0*/  IADD3 R47, P5, PT, R4, R47, RZ ;  /* 0x0000002f042f7210 */ /* 0x008fe20007fbe0ff */
[----:B------:R-:W2:Y:S04]  /*293d0*/  LDL.LU R10, [R1+0xad0] ;  /* 0x000ad000010a7983 */ /* 0x000ea80000300800 */
[----:B------:R0:W3:Y:S04]  /*293e0*/  @P1 LDG.E.U8 R45, desc[UR18][R8.64] ;  /* 0x00000012082d1981 */ /* 0x0000e8000c1e1100 */
[----:B------:R1:W-:Y:S04]  /*293f0*/  STL [R1+0xab8], R11 ;  /* 0x000ab80b01007387 */ /* 0x0003e80000100800 */
[----:B------:R1:W-:Y:S01]  /*29400*/  STL [R1+0xab4], R93 ;  /* 0x000ab45d01007387 */ /* 0x0003e20000100800 */
[----:B0-----:R-:W-:-:S02]  /*29410*/  @P3 IMAD.MOV.U32 R8, RZ, RZ, R11 ;  /* 0x000000ffff083224 */ /* 0x001fc400078e000b */
[----:B------:R-:W-:Y:S01]  /*29420*/  @P3 IMAD.MOV.U32 R9, RZ, RZ, R93 ;  /* 0x000000ffff093224 */ /* 0x000fe200078e005d */
[----:B-1----:R-:W2:Y:S04]  /*29430*/  LDL.LU R11, [R1+0xad8] ;  /* 0x000ad800010b7983 */ /* 0x002ea80000300800 */
[----:B------:R0:W-:Y:S04]  /*29440*/  STL [R1+0xac0], R89 ;  /* 0x000ac05901007387 */ /* 0x0001e80000100800 */
[----:B------:R-:W2:Y:S04]  /*29450*/  LDL.LU R93, [R1+0xae0] ;  /* 0x000ae000015d7983 */ /* 0x000ea80000300800 */
[----:B------:R-:W-:Y:S01]  /*29460*/  STL [R1+0xac8], R47 ;  /* 0x000ac82f01007387 */ /* 0x000fe20000100800 */
[----:B----4-:R-:W-:-:S06]  /*29470*/  PRMT R46, RZ, 0x7610, R46 ;  /* 0x00007610ff2e7816 */ /* 0x010fcc000000002e */
[----:B------:R1:W4:Y:S04]  /*29480*/  @P3 LDG.E.U8 R46, desc[UR18][R8.64] ;  /* 0x00000012082e3981 */ /* 0x000328000c1e1100 */
[----:B------:R-:W2:Y:S01]  /*29490*/  LDL.LU R9, [R1+0xabc] ;  /* 0x000abc0001097983 */ /* 0x000ea20000300800 */
[C---:B------:R-:W-:Y:S02]  /*294a0*/  ISETP.GT.AND P4, PT, R12.reuse, 0x1a, PT ;  /* 0x0000001a0c00780c */ /* 0x040fe40003f84270 */
[----:B------:R-:W-:Y:S02]  /*294b0*/  ISETP.GT.AND P1, PT, R12, 0x1b, PT ;  /* 0x0000001b0c00780c */ /* 0x000fe40003f24270 */
[----:B------:R-:W-:Y:S01]  /*294c0*/  PRMT R90, RZ, 0x7610, R90 ;  /* 0x00007610ff5a7816 */ /* 0x000fe2000000005a */
[----:B------:R-:W-:Y:S01]  /*294d0*/  IMAD.X R91, R55, 0x1, R91, P5 ;  /* 0x00000001375b7824 */ /* 0x000fe200028e065b */
[----:B------:R-:W-:-:S07]  /*294e0*/  PRMT R7, RZ, 0x7610, R7 ;  /* 0x00007610ff077816 */ /* 0x000fce0000000007 */
[----:B-1----:R-:W-:Y:S02]  /*294f0*/  @P4 IMAD.MOV.U32 R8, RZ, RZ, R89 ;  /* 0x000000ffff084224 */ /* 0x002fe400078e0059 */
[----:B--2---:R-:W-:-:S05]  /*29500*/  IMAD.X R9, R55, 0x1, R9, P6 ;  /* 0x0000000137097824 */ /* 0x004fca00030e0609 */
[----:B------:R1:W-:Y:S04]  /*29510*/  STL [R1+0xabc], R9 ;  /* 0x000abc0901007387 */ /* 0x0003e80000100800 */
[----:B------:R1:W2:Y:S01]  /*29520*/  @P4 LDG.E.U8 R90, desc[UR18][R8.64] ;  /* 0x00000012085a4981 */ /* 0x0002a2000c1e1100 */
[----:B------:R-:W-:-:S03]  /*29530*/  IADD3 R10, P5, PT, R4, R10, RZ ;  /* 0x0000000a040a7210 */ /* 0x000fc60007fbe0ff */
[----:B0-----:R-:W3:Y:S01]  /*29540*/  LDL.LU R89, [R1+0x15c8] ;  /* 0x0015c80001597983 */ /* 0x001ee20000300800 */
[----:B-1----:R-:W-:Y:S02]  /*29550*/  IMAD.MOV.U32 R9, RZ, RZ, R91 ;  /* 0x000000ffff097224 */ /* 0x002fe400078e005b */
[----:B------:R-:W-:-:S05]  /*29560*/  @P1 IMAD.MOV.U32 R8, RZ, RZ, R47 ;  /* 0x000000ffff081224 */ /* 0x000fca00078e002f */
[----:B------:R-:W3:Y:S04]  /*29570*/  @P1 LDG.E.U8 R7, desc[UR18][R8.64] ;  /* 0x0000001208071981 */ /* 0x000ee8000c1e1100 */
[----:B------:R-:W-:Y:S04]  /*29580*/  STL [R1+0xac4], R91 ;  /* 0x000ac45b01007387 */ /* 0x000fe80000100800 */
[----:B--2---:R0:W-:Y:S04]  /*29590*/  STL [R1+0x154], R90 ;  /* 0x0001545a01007387 */ /* 0x0041e80000100800 */
[----:B0-----:R-:W2:Y:S04]  /*295a0*/  LDL.LU R90, [R1+0x15c4] ;  /* 0x0015c400015a7983 */ /* 0x001ea80000300800 */
[----:B------:R-:W2:Y:S04]  /*295b0*/  LDL.LU R91, [R1+0x15c0] ;  /* 0x0015c000015b7983 */ /* 0x000ea80000300800 */
[----:B------:R-:W4:Y:S04]  /*295c0*/  LDL.LU R47, [R1+0xadc] ;  /* 0x000adc00012f7983 */ /* 0x000f280000300800 */
[----:B---3--:R0:W-:Y:S04]  /*295d0*/  STL [R1+0x150], R7 ;  /* 0x0001500701007387 */ /* 0x0081e80000100800 */
[----:B0-----:R-:W3:Y:S04]  /*295e0*/  LDL.LU R7, [R1+0x15bc] ;  /* 0x0015bc0001077983 */ /* 0x001ee80000300800 */
        /* <DEDUP_REMOVED lines=21> */
[----:B------:R-:W-:Y:S01]  /*29740*/  PRMT R90, RZ, 0x7610, R90 ;  /* 0x00007610ff5a7816 */ /* 0x000fe2000000005a */
[C---:B----4-:R-:W-:Y:S01]  /*29750*/  IMAD.X R47, R55.reuse, 0x1, R47, P5 ;  /* 0x00000001372f7824 */ /* 0x050fe200028e062f */
[----:B------:R-:W-:Y:S01]  /*29760*/  PRMT R7, RZ, 0x7610, R7 ;  /* 0x00007610ff077816 */ /* 0x000fe20000000007 */
[----:B--2---:R0:W-:Y:S01]  /*29770*/  STL [R1+0x14c], R91 ;  /* 0x00014c5b01007387 */ /* 0x0041e20000100800 */
[----:B---3--:R-:W-:-:S03]  /*29780*/  IMAD.X R8, R55, 0x1, R8, P6 ;  /* 0x0000000137087824 */ /* 0x008fc600030e0608 */
        /* <DEDUP_REMOVED lines=14> */
[----:B------:R-:W2:Y:S04]  /*29870*/  LDL.LU R93, [R1+0xaf4] ;  /* 0x000af400015d7983 */ /* 0x000ea80000300800 */
[----:B----4-:R0:W-:Y:S04]  /*29880*/  STL [R1+0x144], R7 ;  /* 0x0001440701007387 */ /* 0x0101e80000100800 */
[----:B0-----:R-:W4:Y:S04]  /*29890*/  LDL.LU R7, [R1+0x15b0] ;  /* 0x0015b00001077983 */ /* 0x001f280000300800 */
        /* <DEDUP_REMOVED lines=12> */
[----:B------:R0:W-:Y:S04]  /*29960*/  STL [R1+0xaf0], R11 ;  /* 0x000af00b01007387 */ /* 0x0001e80000100800 */
[----:B------:R1:W2:Y:S04]  /*29970*/  @P3 LDG.E.U8 R86, desc[UR18][R8.64] ;  /* 0x0000001208563981 */ /* 0x0002a8000c1e1100 */
[----:B------:R-:W2:Y:S01]  /*29980*/  LDL.LU R8, [R1+0xaec] ;  /* 0x000aec0001087983 */ /* 0x000ea20000300800 */
[----:B------:R-:W-:Y:S01]  /*29990*/  ISETP.GT.AND P4, PT, R12, 0x20, PT ;  /* 0x000000200c00780c */ /* 0x000fe20003f84270 */
[----:B-1----:R-:W-:Y:S01]  /*299a0*/  IMAD.MOV.U32 R9, RZ, RZ, R11 ;  /* 0x000000ffff097224 */ /* 0x002fe200078e000b */
[----:B------:R-:W-:Y:S01]  /*299b0*/  IADD3 R91, P5, PT, R4, R91, RZ ;  /* 0x0000005b045b7210 */ /* 0x000fe20007fbe0ff */
[----:B0-----:R-:W2:Y:S01]  /*299c0*/  LDL.LU R11, [R1+0xb08] ;  /* 0x000b0800010b7983 */ /* 0x001ea20000300800 */
[----:B------:R-:W-:-:S03]  /*299d0*/  ISETP.GT.AND P1, PT, R12, 0x21, PT ;  /* 0x000000210c00780c */ /* 0x000fc60003f24270 */
[----:B------:R-:W-:Y:S01]  /*299e0*/  STL [R1+0xaf8], R91 ;  /* 0x000af85b01007387 */ /* 0x000fe20000100800 */
[----:B----4-:R-:W-:Y:S01]  /*299f0*/  PRMT R7, RZ, 0x7610, R7 ;  /* 0x00007610ff077816 */ /* 0x010fe20000000007 */
[C---:B------:R-:W-:Y:S01]  /*29a00*/  IMAD.X R93, R55.reuse, 0x1, R93, P5 ;  /* 0x00000001375d7824 */ /* 0x040fe200028e065d */
[----:B------:R-:W-:Y:S02]  /*29a10*/  PRMT R73, RZ, 0x7610, R73 ;  /* 0x00007610ff497816 */ /* 0x000fe40000000049 */
[----:B---3--:R-:W-:Y:S01]  /*29a20*/  IADD3 R10, P5, PT, R4, R10, RZ ;  /* 0x0000000a040a7210 */ /* 0x008fe20007fbe0ff */
[----:B--2---:R0:W-:Y:S01]  /*29a30*/  STL [R1+0x140], R86 ;  /* 0x0001405601007387 */ /* 0x0041e20000100800 */
[----:B------:R-:W-:-:S03]  /*29a40*/  IMAD.X R8, R55, 0x1, R8, P6 ;  /* 0x0000000137087824 */ /* 0x000fc600030e0608 */
        /* <DEDUP_REMOVED lines=8> */
[----:B------:R-:W-:Y:S02]  /*29ad0*/  @P1 IMAD.MOV.U32 R9, RZ, RZ, R93 ;  /* 0x000000ffff091224 */ /* 0x000fe400078e005d */
[----:B0-----:R-:W4:Y:S04]  /*29ae0*/  LDL.LU R93, [R1+0xb0c] ;  /* 0x000b0c00015d7983 */ /* 0x001f280000300800 */
[----:B------:R-:W2:Y:S04]  /*29af0*/  LDL.LU R91, [R1+0xb18] ;  /* 0x000b1800015b7983 */ /* 0x000ea80000300800 */
        /* <DEDUP_REMOVED lines=58> */
[----:B-1----:R-:W4:Y:S01]  /*29ea0*/  LDL.LU R11, [R1+0xb2c] ;  /* 0x000b2c00010b7983 */ /* 0x002f220000300800 */
[----:B------:R-:W-:-:S03]  /*29eb0*/  ISETP.GT.AND P1, PT, R12, 0x27, PT ;  /* 0x000000270c00780c */ /* 0x000fc60003f24270 */
[----:B------:R-:W-:Y:S04]  /*29ec0*/  STL [R1+0xb28], R47 ;  /* 0x000b282f01007387 */ /* 0x000fe80000100800 */
[----:B------:R-:W4:Y:S01]  /*29ed0*/  LDL.LU R91, [R1+0xb38] ;  /* 0x000b3800015b7983 */ /* 0x000f220000300800 */
[----:B------:R-:W-:Y:S01]  /*29ee0*/  PRMT R88, RZ, 0x7610, R88 ;  /* 0x00007610ff587816 */ /* 0x000fe20000000058 */
[C---:B------:R-:W-:Y:S01]  /*29ef0*/  IMAD.X R86, R55.reuse, 0x1, R86, P5 ;  /* 0x0000000137567824 */ /* 0x040fe200028e0656 */
        /* <DEDUP_REMOVED lines=9> */
[----:B0-----:R-:W-:Y:S02]  /*29f90*/  @P1 IMAD.MOV.U32 R8, RZ, RZ, R47 ;  /* 0x000000ffff081224 */ /* 0x001fe400078e002f */
[----:B------:R-:W-:-:S05]  /*29fa0*/  @P1 IMAD.MOV.U32 R9, RZ, RZ, R86 ;  /* 0x000000ffff091224 */ /* 0x000fca00078e0056 */
[----:B------:R0:W3:Y:S01]  /*29fb0*/  @P1 LDG.E.U8 R70, desc[UR18][R8.64] ;  /* 0x0000001208461981 */ /* 0x0000e2000c1e1100 */
[----:B----4-:R-:W-:Y:S02]  /*29fc0*/  IADD3 R10, P5, PT, R4, R10, RZ ;  /* 0x0000000a040a7210 */ /* 0x010fe40007fbe0ff */
[----:B------:R-:W-:Y:S01]  /*29fd0*/  ISETP.GT.AND P3, PT, R12, 0x28, PT ;  /* 0x000000280c00780c */ /* 0x000fe20003f64270 */
[----:B------:R-:W-:Y:S02]  /*29fe0*/  STL [R1+0xb24], R86 ;  /* 0x000b245601007387 */ /* 0x000fe40000100800 */
[----:B------:R-:W-:Y:S02]  /*29ff0*/  IMAD.X R11, R55, 0x1, R11, P5 ;  /* 0x00000001370b7824 */ /* 0x000fe400028e060b */
[----:B------:R-:W4:Y:S01]  /*2a000*/  LDL.LU R47, [R1+0xb3c] ;  /* 0x000b3c00012f7983 */ /* 0x000f220000300800 */
[----:B------:R-:W-:-:S03]  /*2a010*/  IADD3 R91, P6, PT, R4, R91, RZ ;  /* 0x0000005b045b7210 */ /* 0x000fc60007fde0ff */
[----:B------:R-:W-:Y:S01]  /*2a020*/  STL [R1+0xb30], R10 ;  /* 0x000b300a01007387 */ /* 0x000fe20000100800 */
[----:B0-----:R-:W-:-:S06]  /*2a030*/  PRMT R8, RZ, 0x7610, R8 ;  /* 0x00007610ff087816 */ /* 0x001fcc0000000008 */
[----:B------:R0:W4:Y:S01]  /*2a040*/  @P3 LDG.E.U8 R8, desc[UR18][R10.64] ;  /* 0x000000120a083981 */ /* 0x000122000c1e1100 */
[----:B--2---:R-:W-:-:S03]  /*2a050*/  IADD3 R90, P5, PT, R4, R90, RZ ;  /* 0x0000005a045a7210 */ /* 0x004fc60007fbe0ff */
[----:B---3--:R1:W-:Y:S04]  /*2a060*/  STL [R1+0x128], R88 ;  /* 0x0001285801007387 */ /* 0x0083e80000100800 */
[----:B-1----:R-:W2:Y:S04]  /*2a070*/  LDL.LU R88, [R1+0xb48] ;  /* 0x000b480001587983 */ /* 0x002ea80000300800 */
[----:B------:R-:W-:Y:S04]  /*2a080*/  STL [R1+0xb2c], R11 ;  /* 0x000b2c0b01007387 */ /* 0x000fe80000100800 */
[----:B------:R1:W-:Y:S04]  /*2a090*/  STL [R1+0x124], R70 ;  /* 0x0001244601007387 */ /* 0x0003e80000100800 */
[----:B-1----:R-:W3:Y:S04]  /*2a0a0*/  LDL.LU R70, [R1+0xb50] ;  /* 0x000b500001467983 */ /* 0x002ee80000300800 */
[----:B------:R1:W-:Y:S04]  /*2a0b0*/  STL [R1+0xb38], R91 ;  /* 0x000b385b01007387 */ /* 0x0003e80000100800 */
[----:B------:R-:W2:Y:S04]  /*2a0c0*/  LDL.LU R86, [R1+0xb58] ;  /* 0x000b580001567983 */ /* 0x000ea80000300800 */
[----:B------:R-:W-:Y:S04]  /*2a0d0*/  STL [R1+0xb40], R90 ;  /* 0x000b405a01007387 */ /* 0x000fe80000100800 */
[----:B------:R-:W2:Y:S01]  /*2a0e0*/  LDL.LU R11, [R1+0xb34] ;  /* 0x000b3400010b7983 */ /* 0x000ea20000300800 */
[----:B------:R-:W-:-:S02]  /*2a0f0*/  ISETP.GT.AND P4, PT, R12, 0x29, PT ;  /* 0x000000290c00780c */ /* 0x000fc40003f84270 */
        /* <DEDUP_REMOVED lines=22> */
[----:B0-----:R-:W4:Y:S01]  /*2a260*/  LDL.LU R88, [R1+0xb60] ;  /* 0x000b600001587983 */ /* 0x001f220000300800 */
[----:B------:R-:W-:Y:S02]  /*2a270*/  PRMT R81, RZ, 0x7610, R81 ;  /* 0x00007610ff517816 */ /* 0x000fe40000000051 */
[----:B---3--:R-:W-:Y:S01]  /*2a280*/  IADD3 R70, P6, PT, R4, R70, RZ ;  /* 0x0000004604467210 */ /* 0x008fe20007fde0ff */
[----:B--2---:R-:W-:-:S06]  /*2a290*/  IMAD.X R10, R55, 0x1, R10, P5 ;  /* 0x00000001370a7824 */ /* 0x004fcc00028e060a */
        /* <DEDUP_REMOVED lines=10> */
[----:B0-----:R-:W3:Y:S04]  /*2a340*/  LDL.LU R70, [R1+0xb68] ;  /* 0x000b680001467983 */ /* 0x001ee80000300800 */
[----:B------:R-:W-:Y:S01]  /*2a350*/  STL [R1+0xb58], R86 ;  /* 0x000b585601007387 */ /* 0x000fe20000100800 */
[----:B----4-:R-:W-:-:S03]  /*2a360*/  PRMT R91, RZ, 0x7610, R91 ;  /* 0x00007610ff5b7816 */ /* 0x010fc6000000005b */
        /* <DEDUP_REMOVED lines=21> */
[----:B------:R-:W3:Y:S01]  /*2a4c0*/  LDL.LU R86, [R1+0xb6c] ;  /* 0x000b6c0001567983 */ /* 0x000ee20000300800 */
[----:B------:R-:W-:Y:S02]  /*2a4d0*/  PRMT R83, RZ, 0x7610, R83 ;  /* 0x00007610ff537816 */ /* 0x000fe40000000053 */
[----:B------:R-:W-:Y:S01]  /*2a4e0*/  IADD3 R70, P6, PT, R4, R70, RZ ;  /* 0x0000004604467210 */ /* 0x000fe20007fde0ff */
[----:B------:R-:W-:Y:S04]  /*2a4f0*/  STL [R1+0xb60], R88 ;  /* 0x000b605801007387 */ /* 0x000fe80000100800 */
[----:B----4-:R0:W-:Y:S02]  /*2a500*/  STL [R1+0x110], R2 ;  /* 0x0001100201007387 */ /* 0x0101e40000100800 */
[----:B------:R-:W-:-:S02]  /*2a510*/  @P3 IMAD.MOV.U32 R10, RZ, RZ, R88 ;  /* 0x000000ffff0a3224 */ /* 0x000fc400078e0058 */
[----:B0-----:R-:W4:Y:S01]  /*2a520*/  LDL.LU R2, [R1+0xb78] ;  /* 0x000b780001027983 */ /* 0x001f220000300800 */
        /* <DEDUP_REMOVED lines=8> */
[----:B-1----:R-:W4:Y:S04]  /*2a5b0*/  LDL.LU R70, [R1+0xb74] ;  /* 0x000b740001467983 */ /* 0x002f280000300800 */
[----:B------:R-:W-:Y:S04]  /*2a5c0*/  STL [R1+0xb70], R81 ;  /* 0x000b705101007387 */ /* 0x000fe80000100800 */
[----:B------:R-:W4:Y:S01]  /*2a5d0*/  LDL.LU R88, [R1+0xb80] ;  /* 0x000b800001587983 */ /* 0x000f220000300800 */
        /* <DEDUP_REMOVED lines=9> */
[C---:B------:R-:W-:Y:S02]  /*2a670*/  ISETP.GT.AND P1, PT, R12.reuse, 0x30, PT ;  /* 0x000000300c00780c */ /* 0x040fe40003f24270 */
[----:B------:R-:W-:Y:S01]  /*2a680*/  ISETP.GT.AND P3, PT, R12, 0x31, PT ;  /* 0x000000310c00780c */ /* 0x000fe20003f64270 */
[C---:B------:R-:W-:Y:S01]  /*2a690*/  IMAD.X R86, R55.reuse, 0x1, R86, P5 ;  /* 0x0000000137567824 */ /* 0x040fe200028e0656 */
[----:B----4-:R-:W-:Y:S02]  /*2a6a0*/  IADD3 R2, P5, PT, R4, R2, RZ ;  /* 0x0000000204027210 */ /* 0x010fe40007fbe0ff */
[----:B------:R-:W-:Y:S02]  /*2a6b0*/  PRMT R9, RZ, 0x7610, R9 ;  /* 0x00007610ff097816 */ /* 0x000fe40000000009 */
[----:B------:R-:W-:Y:S01]  /*2a6c0*/  STL [R1+0xb6c], R86 ;  /* 0x000b6c5601007387 */ /* 0x000fe20000100800 */
[----:B------:R-:W-:-:S04]  /*2a6d0*/  IMAD.X R70, R55, 0x1, R70, P5 ;  /* 0x0000000137467824 */ /* 0x000fc800028e0646 */
[----:B0-----:R-:W-:Y:S02]  /*2a6e0*/  @P1 IMAD.MOV.U32 R10, RZ, RZ, R81 ;  /* 0x000000ffff0a1224 */ /* 0x001fe400078e0051 */
[----:B------:R-:W-:Y:S01]  /*2a6f0*/  @P1 IMAD.MOV.U32 R11, RZ, RZ, R86 ;  /* 0x000000ffff0b1224 */ /* 0x000fe200078e0056 */
[----:B------:R-:W-:Y:S02]  /*2a700*/  IADD3 R88, P6, PT, R4, R88, RZ ;  /* 0x0000005804587210 */ /* 0x000fe40007fde0ff */
[----:B------:R-:W-:Y:S02]  /*2a710*/  PRMT R67, RZ, 0x7610, R67 ;  /* 0x00007610ff437816 */ /* 0x000fe40000000043 */
[----:B------:R0:W4:Y:S02]  /*2a720*/  @P1 LDG.E.U8 R9, desc[UR18][R10.64] ;  /* 0x000000120a091981 */ /* 0x000124000c1e1100 */
[----:B0-----:R-:W-:Y:S02]  /*2a730*/  @P3 IMAD.MOV.U32 R10, RZ, RZ, R2 ;  /* 0x000000ffff0a3224 */ /* 0x001fe400078e0002 */
[----:B------:R-:W-:-:S05]  /*2a740*/  @P3 IMAD.MOV.U32 R11, RZ, RZ, R70 ;  /* 0x000000ffff0b3224 */ /* 0x000fca00078e0046 */
[----:B------:R0:W4:Y:S01]  /*2a750*/  @P3 LDG.E.U8 R67, desc[UR18][R10.64] ;  /* 0x000000120a433981 */ /* 0x000122000c1e1100 */
[----:B--2---:R-:W-:-:S03]  /*2a760*/  IADD3 R83, P5, PT, R4, R83, RZ ;  /* 0x0000005304537210 */ /* 0x004fc60007fbe0ff */
[----:B---3--:R1:W-:Y:S04]  /*2a770*/  STL [R1+0x108], R89 ;  /* 0x0001085901007387 */ /* 0x0083e80000100800 */
[----:B-1----:R-:W2:Y:S04]  /*2a780*/  LDL.LU R89, [R1+0x158c] ;  /* 0x00158c0001597983 */ /* 0x002ea80000300800 */
[----:B------:R-:W3:Y:S04]  /*2a790*/  LDL.LU R86, [R1+0xb84] ;  /* 0x000b840001567983 */ /* 0x000ee80000300800 */
[----:B------:R-:W2:Y:S04]  /*2a7a0*/  LDL.LU R81, [R1+0xb90] ;  /* 0x000b900001517983 */ /* 0x000ea80000300800 */
[----:B------:R1:W-:Y:S04]  /*2a7b0*/  STL [R1+0xb78], R2 ;  /* 0x000b780201007387 */ /* 0x0003e80000100800 */
[----:B------:R0:W-:Y:S04]  /*2a7c0*/  STL [R1+0xb74], R70 ;  /* 0x000b744601007387 */ /* 0x0001e80000100800 */
[----:B-1----:R-:W2:Y:S04]  /*2a7d0*/  LDL.LU R2, [R1+0xb98] ;  /* 0x000b980001027983 */ /* 0x002ea80000300800 */
[----:B------:R1:W-:Y:S04]  /*2a7e0*/  STL [R1+0xb80], R88 ;  /* 0x000b805801007387 */ /* 0x0003e80000100800 */
[----:B0-----:R-:W2:Y:S04]  /*2a7f0*/  LDL.LU R70, [R1+0xba0] ;  /* 0x000ba00001467983 */ /* 0x001ea80000300800 */
[----:B------:R-:W-:Y:S04]  /*2a800*/  STL [R1+0xb88], R83 ;  /* 0x000b885301007387 */ /* 0x000fe80000100800 */
[----:B------:R-:W2:Y:S01]  /*2a810*/  LDL.LU R11, [R1+0xb7c] ;  /* 0x000b7c00010b7983 */ /* 0x000ea20000300800 */
[----:B------:R-:W-:-:S02]  /*2a820*/  ISETP.GT.AND P4, PT, R12, 0x32, PT ;  /* 0x000000320c00780c */ /* 0x000fc40003f84270 */
[----:B------:R-:W-:Y:S02]  /*2a830*/  ISETP.GT.AND P1, PT, R12, 0x33, PT ;  /* 0x000000330c00780c */ /* 0x000fe40003f24270 */
[----:B------:R-:W-:Y:S02]  /*2a840*/  PRMT R87, RZ, 0x7610, R87 ;  /* 0x00007610ff577816 */ /* 0x000fe40000000057 */
[----:B------:R-:W-:-:S07]  /*2a850*/  PRMT R85, RZ, 0x7610, R85 ;  /* 0x00007610ff557816 */ /* 0x000fce0000000055 */
[----:B------:R-:W-:Y:S02]  /*2a860*/  @P4 IMAD.MOV.U32 R10, RZ, RZ, R88 ;  /* 0x000000ffff0a4224 */ /* 0x000fe400078e0058 */
[C---:B---3--:R-:W-:Y:S02]  /*2a870*/  IMAD.X R86, R55.reuse, 0x1, R86, P5 ;  /* 0x0000000137567824 */ /* 0x048fe400028e0656 */
[----:B--2---:R-:W-:-:S05]  /*2a880*/  IMAD.X R11, R55, 0x1, R11, P6 ;  /* 0x00000001370b7824 */ /* 0x004fca00030e060b */
[----:B------:R0:W-:Y:S04]  /*2a890*/  STL [R1+0xb7c], R11 ;  /* 0x000b7c0b01007387 */ /* 0x0001e80000100800 */
[----:B------:R0:W2:Y:S01]  /*2a8a0*/  @P4 LDG.E.U8 R87, desc[UR18][R10.64] ;  /* 0x000000120a574981 */ /* 0x0000a2000c1e1100 */
[----:B------:R-:W-:-:S03]  /*2a8b0*/  IADD3 R81, P5, PT, R4, R81, RZ ;  /* 0x0000005104517210 */ /* 0x000fc60007fbe0ff */
[----:B-1----:R-:W3:Y:S01]  /*2a8c0*/  LDL.LU R88, [R1+0x1588] ;  /* 0x0015880001587983 */ /* 0x002ee20000300800 */
[----:B0-----:R-:W-:Y:S02]  /*2a8d0*/  IMAD.MOV.U32 R11, RZ, RZ, R86 ;  /* 0x000000ffff0b7224 */ /* 0x001fe400078e0056 */
[----:B------:R-:W-:-:S05]  /*2a8e0*/  @P1 IMAD.MOV.U32 R10, RZ, RZ, R83 ;  /* 0x000000ffff0a1224 */ /* 0x000fca00078e0053 */
[----:B------:R-:W3:Y:S04]  /*2a8f0*/  @P1 LDG.E.U8 R85, desc[UR18][R10.64] ;  /* 0x000000120a551981 */ /* 0x000ee8000c1e1100 */
[----:B------:R-:W-:Y:S04]  /*2a900*/  STL [R1+0xb84], R86 ;  /* 0x000b845601007387 */ /* 0x000fe80000100800 */
[----:B--2---:R0:W-:Y:S04]  /*2a910*/  STL [R1+0x100], R87 ;  /* 0x0001005701007387 */ /* 0x0041e80000100800 */
[----:B0-----:R-:W2:Y:S04]  /*2a920*/  LDL.LU R87, [R1+0x1584] ;  /* 0x0015840001577983 */ /* 0x001ea80000300800 */
[----:B------:R-:W2:Y:S04]  /*2a930*/  LDL.LU R86, [R1+0x1580] ;  /* 0x0015800001567983 */ /* 0x000ea80000300800 */
[----:B------:R-:W2:Y:S04]  /*2a940*/  LDL.LU R83, [R1+0xb9c] ;  /* 0x000b9c0001537983 */ /* 0x000ea80000300800 */
[----:B---3--:R0:W-:Y:S04]  /*2a950*/  STL [R1+0xfc], R85 ;  /* 0x0000fc5501007387 */ /* 0x0081e80000100800 */
[----:B0-----:R-:W3:Y:S04]  /*2a960*/  LDL.LU R85, [R1+0x157c] ;  /* 0x00157c0001557983 */ /* 0x001ee80000300800 */
        /* <DEDUP_REMOVED lines=14> */
[----:B------:R-:W3:Y:S01]  /*2aa50*/  LDL.LU R10, [R1+0xb94] ;  /* 0x000b9400010a7983 */ /* 0x000ee20000300800 */
[----:B------:R-:W-:Y:S01]  /*2aa60*/  ISETP.GT.AND P4, PT, R12, 0x35, PT ;  /* 0x000000350c00780c */ /* 0x000fe20003f84270 */
[----:B0-----:R-:W-:Y:S01]  /*2aa70*/  IMAD.MOV.U32 R11, RZ, RZ, R2 ;  /* 0x000000ffff0b7224 */ /* 0x001fe200078e0002 */
[----:B------:R-:W-:-:S02]  /*2aa80*/  IADD3 R70, P5, PT, R4, R70, RZ ;  /* 0x0000004604467210 */ /* 0x000fc40007fbe0ff */
[----:B------:R-:W-:Y:S02]  /*2aa90*/  ISETP.GT.AND P1, PT, R12, 0x36, PT ;  /* 0x000000360c00780c */ /* 0x000fe40003f24270 */
[----:B------:R-:W-:Y:S01]  /*2aaa0*/  PRMT R84, RZ, 0x7610, R84 ;  /* 0x00007610ff547816 */ /* 0x000fe20000000054 */
[C---:B------:R-:W-:Y:S01]  /*2aab0*/  IMAD.X R83, R55.reuse, 0x1, R83, P5 ;  /* 0x0000000137537824 */ /* 0x040fe200028e0653 */
[----:B------:R-:W-:Y:S01]  /*2aac0*/  PRMT R82, RZ, 0x7610, R82 ;  /* 0x00007610ff527816 */ /* 0x000fe20000000052 */
[----:B--2---:R0:W-:Y:S01]  /*2aad0*/  STL [R1+0xf8], R5 ;  /* 0x0000f80501007387 */ /* 0x0041e20000100800 */
[----:B---3--:R-:W-:-:S03]  /*2aae0*/  IMAD.X R10, R55, 0x1, R10, P6 ;  /* 0x00000001370a7824 */ /* 0x008fc600030e060a */
[----:B0-----:R-:W2:Y:S02]  /*2aaf0*/  LDL.LU R5, [R1+0xbb0] ;  /* 0x000bb00001057983 */ /* 0x001ea40000300800 */
[-C--:B------:R-:W-:Y:S02]  /*2ab00*/  @P4 LOP3.LUT R11, R11, R10.reuse, RZ, 0x3c, !PT ;  /* 0x0000000a0b0b4212 */ /* 0x080fe400078e3cff */
[----:B------:R-:W-:Y:S04]  /*2ab10*/  STL [R1+0xba0], R70 ;  /* 0x000ba04601007387 */ /* 0x000fe80000100800 */
[----:B------:R-:W3:Y:S04]  /*2ab20*/  LDL.LU R2, [R1+0xbb8] ;  /* 0x000bb80001027983 */ /* 0x000ee80000300800 */
[----:B------:R0:W-:Y:S02]  /*2ab30*/  STL [R1+0xb94], R10 ;  /* 0x000b940a01007387 */ /* 0x0001e40000100800 */
[----:B0-----:R-:W-:-:S04]  /*2ab40*/  @P4 LOP3.LUT R10, R11, R10, RZ, 0x3c, !PT ;  /* 0x0000000a0b0a4212 */ /* 0x001fc800078e3cff */
[----:B------:R-:W-:-:S05]  /*2ab50*/  @P4 LOP3.LUT R11, R11, R10, RZ, 0x3c, !PT ;  /* 0x0000000a0b0b4212 */ /* 0x000fca00078e3cff */
[----:B------:R0:W2:Y:S02]  /*2ab60*/  @P4 LDG.E.U8 R84, desc[UR18][R10.64] ;  /* 0x000000120a544981 */ /* 0x0000a4000c1e1100 */
[----:B0-----:R-:W-:Y:S02]  /*2ab70*/  IMAD.MOV.U32 R11, RZ, RZ, R83 ;  /* 0x000000ffff0b7224 */ /* 0x001fe400078e0053 */
[----:B------:R-:W-:-:S05]  /*2ab80*/  @P1 IMAD.MOV.U32 R10, RZ, RZ, R70 ;  /* 0x000000ffff0a1224 */ /* 0x000fca00078e0046 */
[----:B------:R-:W3:Y:S01]  /*2ab90*/  @P1 LDG.E.U8 R82, desc[UR18][R10.64] ;  /* 0x000000120a521981 */ /* 0x000ee2000c1e1100 */
[----:B------:R-:W-:-:S03]  /*2aba0*/  IADD3 R81, P5, PT, R4, R81, RZ ;  /* 0x0000005104517210 */ /* 0x000fc60007fbe0ff */
        /* <DEDUP_REMOVED lines=30> */
[----:B------:R-:W-:Y:S02]  /*2ad90*/  PRMT R65, RZ, 0x7610, R65 ;  /* 0x00007610ff417816 */ /* 0x000fe40000000041 */
[----:B---3--:R-:W-:Y:S01]  /*2ada0*/  IADD3 R81, P5, PT, R4, R81, RZ ;  /* 0x0000005104517210 */ /* 0x008fe20007fbe0ff */
[----:B--2---:R0:W-:Y:S01]  /*2adb0*/  STL [R1+0xec], R54 ;  /* 0x0000ec3601007387 */ /* 0x0041e20000100800 */
[----:B----4-:R-:W-:-:S03]  /*2adc0*/  IMAD.X R10, R55, 0x1, R10, P6 ;  /* 0x00000001370a7824 */ /* 0x010fc600030e060a */
        /* <DEDUP_REMOVED lines=64> */
[----:B------:R-:W-:Y:S04]  /*2b1d0*/  STL [R1+0xbe0], R5 ;  /* 0x000be00501007387 */ /* 0x000fe80000100800 */
[----:B------:R-:W4:Y:S01]  /*2b1e0*/  LDL.LU R10, [R1+0xbdc] ;  /* 0x000bdc00010a7983 */ /* 0x000f220000300800 */
[----:B------:R-:W-:Y:S01]  /*2b1f0*/  ISETP.GT.AND P4, PT, R12, 0x3e, PT ;  /* 0x0000003e0c00780c */ /* 0x000fe20003f84270 */
[----:B0-----:R-:W-:Y:S01]  /*2b200*/  IMAD.MOV.U32 R11, RZ, RZ, R5 ;  /* 0x000000ffff0b7224 */ /* 0x001fe200078e0005 */
[----:B------:R-:W-:-:S02]  /*2b210*/  IADD3 R6, P5, PT, R4, R6, RZ ;  /* 0x0000000604067210 */ /* 0x000fc40007fbe0ff */
[----:B------:R-:W-:Y:S02]  /*2b220*/  ISETP.GT.AND P1, PT, R12, 0x3f, PT ;  /* 0x0000003f0c00780c */ /* 0x000fe40003f24270 */
[----:B------:R-:W-:Y:S01]  /*2b230*/  PRMT R3, RZ, 0x7610, R3 ;  /* 0x00007610ff037816 */ /* 0x000fe20000000003 */
[C---:B---3--:R-:W-:Y:S01]  /*2b240*/  IMAD.X R54, R55.reuse, 0x1, R54, P5 ;  /* 0x0000000137367824 */ /* 0x048fe200028e0636 */
[----:B------:R-:W-:Y:S01]  /*2b250*/  PRMT R62, RZ, 0x7610, R62 ;  /* 0x00007610ff3e7816 */ /* 0x000fe2000000003e */
[----:B--2---:R0:W-:Y:S01]  /*2b260*/  STL [R1+0xd4], R43 ;  /* 0x0000d42b01007387 */ /* 0x0041e20000100800 */
[----:B----4-:R-:W-:-:S03]  /*2b270*/  IMAD.X R10, R55, 0x1, R10, P6 ;  /* 0x00000001370a7824 */ /* 0x010fc600030e060a */
[----:B0-----:R-:W2:Y:S04]  /*2b280*/  LDL.LU R43, [R1+0xbec] ;  /* 0x000bec00012b7983 */ /* 0x001ea80000300800 */
[----:B------:R-:W-:Y:S01]  /*2b290*/  STL [R1+0xbe8], R6 ;  /* 0x000be80601007387 */ /* 0x000fe20000100800 */
[----:B------:R-:W-:-:S03]  /*2b2a0*/  @P4 LOP3.LUT R11, R11, R10, RZ, 0x3c, !PT ;  /* 0x0000000a0b0b4212 */ /* 0x000fc600078e3cff */
[----:B------:R-:W3:Y:S04]  /*2b2b0*/  LDL.LU R5, [R1+0xbf8] ;  /* 0x000bf80001057983 */ /* 0x000ee80000300800 */
[----:B------:R-:W4:Y:S04]  /*2b2c0*/  LDL.LU R70, [R1+0xc00] ;  /* 0x000c000001467983 */ /* 0x000f280000300800 */
[----:B------:R0:W-:Y:S02]  /*2b2d0*/  STL [R1+0xbdc], R10 ;  /* 0x000bdc0a01007387 */ /* 0x0001e40000100800 */
[----:B0-----:R-:W-:-:S04]  /*2b2e0*/  @P4 LOP3.LUT R10, R11, R10, RZ, 0x3c, !PT ;  /* 0x0000000a0b0a4212 */ /* 0x001fc800078e3cff */
[----:B------:R-:W-:-:S05]  /*2b2f0*/  @P4 LOP3.LUT R11, R11, R10, RZ, 0x3c, !PT ;  /* 0x0000000a0b0b4212 */ /* 0x000fca00078e3cff */
[----:B------:R0:W4:Y:S02]  /*2b300*/  @P4 LDG.E.U8 R3, desc[UR18][R10.64] ;  /* 0x000000120a034981 */ /* 0x000124000c1e1100 */
[----:B0-----:R-:W-:Y:S02]  /*2b310*/  IMAD.MOV.U32 R11, RZ, RZ, R54 ;  /* 0x000000ffff0b7224 */ /* 0x001fe400078e0036 */
[----:B------:R-:W-:-:S05]  /*2b320*/  @P1 IMAD.MOV.U32 R10, RZ, RZ, R6 ;  /* 0x000000ffff0a1224 */ /* 0x000fca00078e0006 */
[----:B------:R0:W4:Y:S01]  /*2b330*/  @P1 LDG.E.U8 R62, desc[UR18][R10.64] ;  /* 0x000000120a3e1981 */ /* 0x000122000c1e1100 */
[----:B------:R-:W-:Y:S02]  /*2b340*/  ISETP.GT.AND P3, PT, R12, 0x40, PT ;  /* 0x000000400c00780c */ /* 0x000fe40003f64270 */
[----:B------:R-:W-:Y:S01]  /*2b350*/  IADD3 R36, P5, PT, R4, R36, RZ ;  /* 0x0000002404247210 */ /* 0x000fe20007fbe0ff */
[----:B------:R-:W-:Y:S01]  /*2b360*/  STL [R1+0xbe4], R54 ;  /* 0x000be43601007387 */ /* 0x000fe20000100800 */
[----:B------:R-:W-:-:S09]  /*2b370*/  PRMT R61, RZ, 0x7610, R61 ;  /* 0x00007610ff3d7816 */ /* 0x000fd2000000003d */
[----:B0-----:R-:W-:Y:S02]  /*2b380*/  @P3 IMAD.MOV.U32 R10, RZ, RZ, R36 ;  /* 0x000000ffff0a3224 */ /* 0x001fe400078e0024 */
[----:B--2---:R-:W-:-:S04]  /*2b390*/  IMAD.X R43, R55, 0x1, R43, P5 ;  /* 0x00000001372b7824 */ /* 0x004fc800028e062b */
[----:B------:R-:W-:Y:S01]  /*2b3a0*/  @P3 IMAD.MOV.U32 R11, RZ, RZ, R43 ;  /* 0x000000ffff0b3224 */ /* 0x000fe200078e002b */
[----:B---3--:R-:W-:-:S04]  /*2b3b0*/  IADD3 R5, P6, PT, R4, R5, RZ ;  /* 0x0000000504057210 */ /* 0x008fc80007fde0ff */
[----:B------:R0:W2:Y:S01]  /*2b3c0*/  @P3 LDG.E.U8 R61, desc[UR18][R10.64] ;  /* 0x000000120a3d3981 */ /* 0x0000a2000c1e1100 */
[----:B----4-:R-:W-:-:S03]  /*2b3d0*/  IADD3 R70, P5, PT, R4, R70, RZ ;  /* 0x0000004604467210 */ /* 0x010fc60007fbe0ff */
[----:B------:R1:W-:Y:S04]  /*2b3e0*/  STL [R1+0xd0], R3 ;  /* 0x0000d00301007387 */ /* 0x0003e80000100800 */
[----:B-1----:R-:W3:Y:S04]  /*2b3f0*/  LDL.LU R3, [R1+0x1560] ;  /* 0x0015600001037983 */ /* 0x002ee80000300800 */
[----:B------:R-:W4:Y:S04]  /*2b400*/  LDL.LU R54, [R1+0x155c] ;  /* 0x00155c0001367983 */ /* 0x000f280000300800 */
[----:B------:R-:W2:Y:S04]  /*2b410*/  LDL.LU R6, [R1+0xbfc] ;  /* 0x000bfc0001067983 */ /* 0x000ea80000300800 */
[----:B------:R-:W-:Y:S04]  /*2b420*/  STL [R1+0xbf0], R36 ;  /* 0x000bf02401007387 */ /* 0x000fe80000100800 */
[----:B------:R1:W-:Y:S04]  /*2b430*/  STL [R1+0xcc], R62 ;  /* 0x0000cc3e01007387 */ /* 0x0003e80000100800 */
[----:B-1----:R-:W3:Y:S04]  /*2b440*/  LDL.LU R62, [R1+0xc08] ;  /* 0x000c0800013e7983 */ /* 0x002ee80000300800 */
[----:B------:R1:W-:Y:S04]  /*2b450*/  STL [R1+0xbec], R43 ;  /* 0x000bec2b01007387 */ /* 0x0003e80000100800 */
[----:B------:R-:W3:Y:S04]  /*2b460*/  LDL.LU R36, [R1+0xc10] ;  /* 0x000c100001247983 */ /* 0x000ee80000300800 */
[----:B------:R0:W-:Y:S04]  /*2b470*/  STL [R1+0xbf8], R5 ;  /* 0x000bf80501007387 */ /* 0x0001e80000100800 */
[----:B-1----:R-:W3:Y:S04]  /*2b480*/  LDL.LU R43, [R1+0xc18] ;  /* 0x000c1800012b7983 */ /* 0x002ee80000300800 */
[----:B------:R-:W-:Y:S04]  /*2b490*/  STL [R1+0xc00], R70 ;  /* 0x000c004601007387 */ /* 0x000fe80000100800 */
[----:B------:R-:W3:Y:S01]  /*2b4a0*/  LDL.LU R11, [R1+0xbf4] ;  /* 0x000bf400010b7983 */ /* 0x000ee20000300800 */
[----:B------:R-:W-:-:S02]  /*2b4b0*/  ISETP.GT.AND P4, PT, R12, 0x41, PT ;  /* 0x000000410c00780c */ /* 0x000fc40003f84270 */
[----:B------:R-:W-:Y:S02]  /*2b4c0*/  ISETP.GT.AND P1, PT, R12, 0x42, PT ;  /* 0x000000420c00780c */ /* 0x000fe40003f24270 */
[----:B------:R-:W-:Y:S02]  /*2b4d0*/  PRMT R63, RZ, 0x7610, R63 ;  /* 0x00007610ff3f7816 */ /* 0x000fe4000000003f */
[----:B------:R-:W-:-:S07]  /*2b4e0*/  PRMT R78, RZ, 0x7610, R78 ;  /* 0x00007610ff4e7816 */ /* 0x000fce000000004e */
[----:B0-----:R-:W-:Y:S02]  /*2b4f0*/  @P4 IMAD.MOV.U32 R10, RZ, RZ, R5 ;  /* 0x000000ffff0a4224 */ /* 0x001fe400078e0005 */
[C---:B--2---:R-:W-:Y:S02]  /*2b500*/  IMAD.X R6, R55.reuse, 0x1, R6, P5 ;  /* 0x0000000137067824 */ /* 0x044fe400028e0606 */
[----:B---3--:R-:W-:-:S05]  /*2b510*/  IMAD.X R11, R55, 0x1, R11, P6 ;  /* 0x00000001370b7824 */ /* 0x008fca00030e060b */
[----:B------:R0:W-:Y:S04]  /*2b520*/  STL [R1+0xbf4], R11 ;  /* 0x000bf40b01007387 */ /* 0x0001e80000100800 */
[----:B------:R0:W2:Y:S01]  /*2b530*/  @P4 LDG.E.U8 R63, desc[UR18][R10.64] ;  /* 0x000000120a3f4981 */ /* 0x0000a2000c1e1100 */
[----:B------:R-:W-:-:S03]  /*2b540*/  IADD3 R62, P5, PT, R4, R62, RZ ;  /* 0x0000003e043e7210 */ /* 0x000fc60007fbe0ff */
[----:B------:R-:W3:Y:S01]  /*2b550*/  LDL.LU R5, [R1+0x1558] ;  /* 0x0015580001057983 */ /* 0x000ee20000300800 */
        /* <DEDUP_REMOVED lines=43> */
[----:B------:R-:W2:Y:S04]  /*2b810*/  @P1 LDG.E.U8 R24, desc[UR18][R10.64] ;  /* 0x000000120a181981 */ /* 0x000ea8000c1e1100 */
[----:B---3--:R0:W-:Y:S04]  /*2b820*/  STL [R1+0xb8], R74 ;  /* 0x0000b84a01007387 */ /* 0x0081e80000100800 */
[----:B0-----:R-:W3:Y:S04]  /*2b830*/  LDL.LU R74, [R1+0x154c] ;  /* 0x00154c00014a7983 */ /* 0x001ee80000300800 */
[----:B------:R-:W3:Y:S04]  /*2b840*/  LDL.LU R70, [R1+0x1548] ;  /* 0x0015480001467983 */ /* 0x000ee80000300800 */
[----:B------:R-:W3:Y:S01]  /*2b850*/  LDL.LU R11, [R1+0xc1c] ;  /* 0x000c1c00010b7983 */ /* 0x000ee20000300800 */
[----:B------:R-:W-:-:S02]  /*2b860*/  ISETP.GT.AND P3, PT, R12, 0x46, PT ;  /* 0x000000460c00780c */ /* 0x000fc40003f64270 */
[C---:B------:R-:W-:Y:S01]  /*2b870*/  IADD3 R62, P5, PT, R4.reuse, R62, RZ ;  /* 0x0000003e043e7210 */ /* 0x040fe20007fbe0ff */
[----:B------:R-:W3:Y:S01]  /*2b880*/  LDL.LU R43, [R1+0xc2c] ;  /* 0x000c2c00012b7983 */ /* 0x000ee20000300800 */
[----:B------:R-:W-:Y:S02]  /*2b890*/  PRMT R40, RZ, 0x7610, R40 ;  /* 0x00007610ff287816 */ /* 0x000fe40000000028 */
[----:B----4-:R-:W-:Y:S01]  /*2b8a0*/  IADD3 R36, P6, PT, R4, R36, RZ ;  /* 0x0000002404247210 */ /* 0x010fe20007fde0ff */
[----:B------:R-:W-:Y:S04]  /*2b8b0*/  STL [R1+0xc20], R62 ;  /* 0x000c203e01007387 */ /* 0x000fe80000100800 */
[----:B--2---:R0:W-:Y:S02]  /*2b8c0*/  STL [R1+0xb4], R24 ;  /* 0x0000b41801007387 */ /* 0x0041e40000100800 */
[----:B------:R-:W-:-:S02]  /*2b8d0*/  @P3 IMAD.MOV.U32 R10, RZ, RZ, R62 ;  /* 0x000000ffff0a3224 */ /* 0x000fc400078e003e */
[----:B0-----:R-:W2:Y:S01]  /*2b8e0*/  LDL.LU R24, [R1+0xc38] ;  /* 0x000c380001187983 */ /* 0x001ea20000300800 */
[----:B---3--:R-:W-:-:S05]  /*2b8f0*/  IMAD.X R11, R55, 0x1, R11, P5 ;  /* 0x00000001370b7824 */ /* 0x008fca00028e060b */
[----:B------:R0:W-:Y:S04]  /*2b900*/  STL [R1+0xc1c], R11 ;  /* 0x000c1c0b01007387 */ /* 0x0001e80000100800 */
[----:B------:R0:W3:Y:S04]  /*2b910*/  @P3 LDG.E.U8 R40, desc[UR18][R10.64] ;  /* 0x000000120a283981 */ /* 0x0000e8000c1e1100 */
[----:B------:R1:W-:Y:S04]  /*2b920*/  STL [R1+0xc28], R36 ;  /* 0x000c282401007387 */ /* 0x0003e80000100800 */
[----:B------:R-:W4:Y:S01]  /*2b930*/  LDL.LU R10, [R1+0xc24] ;  /* 0x000c2400010a7983 */ /* 0x000f220000300800 */
[----:B------:R-:W-:Y:S01]  /*2b940*/  ISETP.GT.AND P4, PT, R12, 0x47, PT ;  /* 0x000000470c00780c */ /* 0x000fe20003f84270 */
[----:B0-----:R-:W-:Y:S01]  /*2b950*/  IMAD.MOV.U32 R11, RZ, RZ, R36 ;  /* 0x000000ffff0b7224 */ /* 0x001fe200078e0024 */
[----:B------:R-:W-:Y:S01]  /*2b960*/  IADD3 R38, P5, PT, R4, R38, RZ ;  /* 0x0000002604267210 */ /* 0x000fe20007fbe0ff */
[----:B-1----:R-:W2:Y:S04]  /*2b970*/  LDL.LU R36, [R1+0xc34] ;  /* 0x000c340001247983 */ /* 0x002ea80000300800 */
[----:B------:R-:W-:Y:S04]  /*2b980*/  STL [R1+0xc30], R38 ;  /* 0x000c302601007387 */ /* 0x000fe80000100800 */
[----:B------:R-:W2:Y:S01]  /*2b990*/  LDL.LU R62, [R1+0xc40] ;  /* 0x000c4000013e7983 */ /* 0x000ea20000300800 */
[----:B------:R-:W-:-:S03]  /*2b9a0*/  PRMT R66, RZ, 0x7610, R66 ;  /* 0x00007610ff427816 */ /* 0x000fc60000000042 */
[----:B---3--:R0:W-:Y:S01]  /*2b9b0*/  STL [R1+0xb0], R40 ;  /* 0x0000b02801007387 */ /* 0x0081e20000100800 */
[----:B----4-:R-:W-:-:S03]  /*2b9c0*/  IMAD.X R10, R55, 0x1, R10, P6 ;  /* 0x00000001370a7824 */ /* 0x010fc600030e060a */
[----:B0-----:R-:W3:Y:S02]  /*2b9d0*/  LDL.LU R40, [R1+0xc48] ;  /* 0x000c480001287983 */ /* 0x001ee40000300800 */
[-C--:B------:R-:W-:Y:S02]  /*2b9e0*/  @P4 LOP3.LUT R11, R11, R10.reuse, RZ, 0x3c, !PT ;  /* 0x0000000a0b0b4212 */ /* 0x080fe400078e3cff */
[----:B------:R0:W-:Y:S02]  /*2b9f0*/  STL [R1+0xc24], R10 ;  /* 0x000c240a01007387 */ /* 0x0001e40000100800 */
[----:B0-----:R-:W-:-:S04]  /*2ba00*/  @P4 LOP3.LUT R10, R11, R10, RZ, 0x3c, !PT ;  /* 0x0000000a0b0a4212 */ /* 0x001fc800078e3cff */
[----:B------:R-:W-:-:S05]  /*2ba10*/  @P4 LOP3.LUT R11, R11, R10, RZ, 0x3c, !PT ;  /* 0x0000000a0b0b4212 */ /* 0x000fca00078e3cff */
[----:B------:R0:W4:Y:S01]  /*2ba20*/  @P4 LDG.E.U8 R66, desc[UR18][R10.64] ;  /* 0x000000120a424981 */ /* 0x000122000c1e1100 */
[C---:B------:R-:W-:Y:S02]  /*2ba30*/  ISETP.GT.AND P1, PT, R12.reuse, 0x48, PT ;  /* 0x000000480c00780c */ /* 0x040fe40003f24270 */
[----:B------:R-:W-:Y:S01]  /*2ba40*/  ISETP.GT.AND P3, PT, R12, 0x49, PT ;  /* 0x000000490c00780c */ /* 0x000fe20003f64270 */
[C---:B------:R-:W-:Y:S01]  /*2ba50*/  IMAD.X R43, R55.reuse, 0x1, R43, P5 ;  /* 0x00000001372b7824 */ /* 0x040fe200028e062b */
[----:B--2---:R-:W-:Y:S02]  /*2ba60*/  IADD3 R24, P5, PT, R4, R24, RZ ;  /* 0x0000001804187210 */ /* 0x004fe40007fbe0ff */
[----:B------:R-:W-:Y:S02]  /*2ba70*/  PRMT R75, RZ, 0x7610, R75 ;  /* 0x00007610ff4b7816 */ /* 0x000fe4000000004b */
[----:B------:R-:W-:Y:S01]  /*2ba80*/  STL [R1+0xc2c], R43 ;  /* 0x000c2c2b01007387 */ /* 0x000fe20000100800 */
[----:B------:R-:W-:-:S04]  /*2ba90*/  IMAD.X R36, R55, 0x1, R36, P5 ;  /* 0x0000000137247824 */ /* 0x000fc800028e0624 */
[----:B0-----:R-:W-:Y:S02]  /*2baa0*/  @P1 IMAD.MOV.U32 R10, RZ, RZ, R38 ;  /* 0x000000ffff0a1224 */ /* 0x001fe400078e0026 */
[----:B------:R-:W-:Y:S01]  /*2bab0*/  @P1 IMAD.MOV.U32 R11, RZ, RZ, R43 ;  /* 0x000000ffff0b1224 */ /* 0x000fe200078e002b */
[----:B------:R-:W-:Y:S02]  /*2bac0*/  IADD3 R62, P6, PT, R4, R62, RZ ;  /* 0x0000003e043e7210 */ /* 0x000fe40007fde0ff */
[----:B------:R-:W-:Y:S02]  /*2bad0*/  PRMT R59, RZ, 0x7610, R59 ;  /* 0x00007610ff3b7816 */ /* 0x000fe4000000003b */
[----:B------:R0:W2:Y:S02]  /*2bae0*/  @P1 LDG.E.U8 R75, desc[UR18][R10.64] ;  /* 0x000000120a4b1981 */ /* 0x0000a4000c1e1100 */
[----:B0-----:R-:W-:Y:S02]  /*2baf0*/  @P3 IMAD.MOV.U32 R10, RZ, RZ, R24 ;  /* 0x000000ffff0a3224 */ /* 0x001fe400078e0018 */
[----:B------:R-:W-:-:S05]  /*2bb00*/  @P3 IMAD.MOV.U32 R11, RZ, RZ, R36 ;  /* 0x000000ffff0b3224 */ /* 0x000fca00078e0024 */
[----:B------:R0:W2:Y:S01]  /*2bb10*/  @P3 LDG.E.U8 R59, desc[UR18][R10.64] ;  /* 0x000000120a3b3981 */ /* 0x0000a2000c1e1100 */
[----:B---3--:R-:W-:-:S03]  /*2bb20*/  IADD3 R40, P5, PT, R4, R40, RZ ;  /* 0x0000002804287210 */ /* 0x008fc60007fbe0ff */
[----:B----4-:R1:W-:Y:S04]  /*2bb30*/  STL [R1+0xac], R66 ;  /* 0x0000ac4201007387 */ /* 0x0103e80000100800 */
[----:B-1----:R-:W3:Y:S04]  /*2bb40*/  LDL.LU R66, [R1+0x1544] ;  /* 0x0015440001427983 */ /* 0x002ee80000300800 */
[----:B------:R-:W4:Y:S04]  /*2bb50*/  LDL.LU R43, [R1+0xc44] ;  /* 0x000c4400012b7983 */ /* 0x000f280000300800 */
        /* <DEDUP_REMOVED lines=13> */
[C---:B----4-:R-:W-:Y:S02]  /*2bc30*/  IMAD.X R43, R55.reuse, 0x1, R43, P5 ;  /* 0x00000001372b7824 */ /* 0x050fe400028e062b */
[----:B--2---:R-:W-:-:S05]  /*2bc40*/  IMAD.X R11, R55, 0x1, R11, P6 ;  /* 0x00000001370b7824 */ /* 0x004fca00030e060b */
[----:B------:R0:W-:Y:S04]  /*2bc50*/  STL [R1+0xc3c], R11 ;  /* 0x000c3c0b01007387 */ /* 0x0001e80000100800 */
[----:B------:R0:W2:Y:S01]  /*2bc60*/  @P4 LDG.E.U8 R58, desc[UR18][R10.64] ;  /* 0x000000120a3a4981 */ /* 0x0000a2000c1e1100 */
[----:B------:R-:W-:-:S03]  /*2bc70*/  IADD3 R38, P5, PT, R4, R38, RZ ;  /* 0x0000002604267210 */ /* 0x000fc60007fbe0ff */
[----:B-1----:R-:W4:Y:S01]  /*2bc80*/  LDL.LU R62, [R1+0x1540] ;  /* 0x00154000013e7983 */ /* 0x002f220000300800 */
        /* <DEDUP_REMOVED lines=44> */
[----:B------:R-:W2:Y:S01]  /*2bf50*/  @P1 LDG.E.U8 R39, desc[UR18][R10.64] ;  /* 0x000000120a271981 */ /* 0x000ea2000c1e1100 */
[----:B------:R-:W-:-:S03]  /*2bf60*/  IADD3 R38, P5, PT, R4, R38, RZ ;  /* 0x0000002604267210 */ /* 0x000fc60007fbe0ff */
[----:B------:R-:W-:Y:S04]  /*2bf70*/  STL [R1+0xc5c], R40 ;  /* 0x000c5c2801007387 */ /* 0x000fe80000100800 */
[----:B---3--:R0:W-:Y:S04]  /*2bf80*/  STL [R1+0x94], R41 ;  /* 0x0000942901007387 */ /* 0x0081e80000100800 */
[----:B0-----:R-:W3:Y:S04]  /*2bf90*/  LDL.LU R41, [R1+0x1530] ;  /* 0x0015300001297983 */ /* 0x001ee80000300800 */
[----:B------:R-:W3:Y:S04]  /*2bfa0*/  LDL.LU R40, [R1+0x152c] ;  /* 0x00152c0001287983 */ /* 0x000ee80000300800 */
        /* <DEDUP_REMOVED lines=9> */
[----:B----4-:R-:W-:Y:S01]  /*2c040*/  IADD3 R24, P6, PT, R4, R24, RZ ;  /* 0x0000001804187210 */ /* 0x010fe20007fde0ff */
        /* <DEDUP_REMOVED lines=15> */
[C---:B---3--:R-:W-:Y:S01]  /*2c140*/  IMAD.X R36, R55.reuse, 0x1, R36, P5 ;  /* 0x0000000137247824 */ /* 0x048fe200028e0624 */
[----:B------:R-:W-:Y:S02]  /*2c150*/  PRMT R71, RZ, 0x7610, R71 ;  /* 0x00007610ff477816 */ /* 0x000fe40000000047 */
[----:B------:R-:W-:Y:S01]  /*2c160*/  IADD3 R38, P5, PT, R4, R38, RZ ;  /* 0x0000002604267210 */ /* 0x000fe20007fbe0ff */
        /* <DEDUP_REMOVED lines=67> */
[----:B------:R-:W4:Y:S01]  /*2c5a0*/  LDL.LU R10, [R1+0xc9c] ;  /* 0x000c9c00010a7983 */ /* 0x000f220000300800 */
        /* <DEDUP_REMOVED lines=8> */
[C---:B---3--:R-:W-:Y:S01]  /*2c630*/  IMAD.X R34, R55.reuse, 0x1, R34, P5 ;  /* 0x0000000137227824 */ /* 0x048fe200028e0622 */
[----:B------:R-:W-:Y:S01]  /*2c640*/  PRMT R76, RZ, 0x7610, R76 ;  /* 0x00007610ff4c7816 */ /* 0x000fe2000000004c */
        /* <DEDUP_REMOVED lines=10> */
[----:B------:R0:W4:Y:S01]  /*2c6f0*/  @P1 LDG.E.U8 R76, desc[UR18][R10.64] ;  /* 0x000000120a4c1981 */ /* 0x000122000c1e1100 */
[----:B------:R-:W-:Y:S02]  /*2c700*/  ISETP.GT.AND P3, PT, R12, 0x58, PT ;  /* 0x000000580c00780c */ /* 0x000fe40003f64270 */
[C---:B------:R-:W-:Y:S01]  /*2c710*/  IADD3 R19, P5, PT, R4.reuse, R19, RZ ;  /* 0x0000001304137210 */ /* 0x040fe20007fbe0ff */
[----:B------:R-:W-:Y:S01]  /*2c720*/  STL [R1+0xca4], R34 ;  /* 0x000ca42201007387 */ /* 0x000fe20000100800 */
[----:B------:R-:W-:-:S03]  /*2c730*/  IADD3 R33, P6, PT, R4, R33, RZ ;  /* 0x0000002104217210 */ /* 0x000fc60007fde0ff */
[----:B------:R-:W-:Y:S01]  /*2c740*/  IMAD.X R24, R55, 0x1, R24, P5 ;  /* 0x0000000137187824 */ /* 0x000fe200028e0618 */
[----:B------:R-:W-:-:S05]  /*2c750*/  PRMT R77, RZ, 0x7610, R77 ;  /* 0x00007610ff4d7816 */ /* 0x000fca000000004d */
        /* <DEDUP_REMOVED lines=8> */
[----:B------:R-:W-:Y:S04]  /*2c7e0*/  STL [R1+0xcb0], R19 ;  /* 0x000cb01301007387 */ /* 0x000fe80000100800 */
[----:B----4-:R1:W-:Y:S04]  /*2c7f0*/  STL [R1+0x6c], R76 ;  /* 0x00006c4c01007387 */ /* 0x0103e80000100800 */
[----:B-1----:R-:W4:Y:S04]  /*2c800*/  LDL.LU R76, [R1+0xcc8] ;  /* 0x000cc800014c7983 */ /* 0x002f280000300800 */
        /* <DEDUP_REMOVED lines=15> */
[----:B----4-:R-:W-:-:S03]  /*2c900*/  IADD3 R76, P5, PT, R4, R76, RZ ;  /* 0x0000004c044c7210 */ /* 0x010fc60007fbe0ff */
[----:B------:R-:W3:Y:S01]  /*2c910*/  LDL.LU R33, [R1+0x1510] ;  /* 0x0015100001217983 */ /* 0x000ee20000300800 */
[----:B0-----:R-:W-:Y:S02]  /*2c920*/  IMAD.MOV.U32 R11, RZ, RZ, R31 ;  /* 0x000000ffff0b7224 */ /* 0x001fe400078e001f */
[----:B------:R-:W-:-:S05]  /*2c930*/  @P1 IMAD.MOV.U32 R10, RZ, RZ, R28 ;  /* 0x000000ffff0a1224 */ /* 0x000fca00078e001c */
[----:B------:R-:W4:Y:S04]  /*2c940*/  @P1 LDG.E.U8 R30, desc[UR18][R10.64] ;  /* 0x000000120a1e1981 */ /* 0x000f28000c1e1100 */
[----:B------:R-:W-:Y:S04]  /*2c950*/  STL [R1+0xcbc], R31 ;  /* 0x000cbc1f01007387 */ /* 0x000fe80000100800 */
[----:B--2---:R0:W-:Y:S04]  /*2c960*/  STL [R1+0x64], R32 ;  /* 0x0000642001007387 */ /* 0x0041e80000100800 */
[----:B0-----:R-:W2:Y:S04]  /*2c970*/  LDL.LU R32, [R1+0x150c] ;  /* 0x00150c0001207983 */ /* 0x001ea80000300800 */
        /* <DEDUP_REMOVED lines=22> */
[----:B------:R-:W-:Y:S01]  /*2cae0*/  PRMT R29, RZ, 0x7610, R29 ;  /* 0x00007610ff1d7816 */ /* 0x000fe2000000001d */
[----:B--2---:R0:W-:Y:S01]  /*2caf0*/  STL [R1+0x5c], R21 ;  /* 0x00005c1501007387 */ /* 0x0041e20000100800 */
[----:B---3--:R-:W-:-:S03]  /*2cb00*/  IMAD.X R10, R55, 0x1, R10, P6 ;  /* 0x00000001370a7824 */ /* 0x008fc600030e060a */
[----:B0-----:R-:W2:Y:S04]  /*2cb10*/  LDL.LU R21, [R1+0xce8] ;  /* 0x000ce80001157983 */ /* 0x001ea80000300800 */
[-C--:B------:R-:W-:Y:S01]  /*2cb20*/  @P4 LOP3.LUT R11, R11, R10.reuse, RZ, 0x3c, !PT ;  /* 0x0000000a0b0b4212 */ /* 0x080fe200078e3cff */
[----:B------:R-:W-:Y:S04]  /*2cb30*/  STL [R1+0xcd8], R24 ;  /* 0x000cd81801007387 */ /* 0x000fe80000100800 */
[----:B------:R-:W3:Y:S04]  /*2cb40*/  LDL.LU R19, [R1+0xcf0] ;  /* 0x000cf00001137983 */ /* 0x000ee80000300800 */
[----:B------:R0:W-:Y:S02]  /*2cb50*/  STL [R1+0xccc], R10 ;  /* 0x000ccc0a01007387 */ /* 0x0001e40000100800 */
[----:B0-----:R-:W-:-:S04]  /*2cb60*/  @P4 LOP3.LUT R10, R11, R10, RZ, 0x3c, !PT ;  /* 0x0000000a0b0a4212 */ /* 0x001fc800078e3cff */
[----:B------:R-:W-:-:S05]  /*2cb70*/  @P4 LOP3.LUT R11, R11, R10, RZ, 0x3c, !PT ;  /* 0x0000000a0b0b4212 */ /* 0x000fca00078e3cff */
[----:B------:R0:W2:Y:S01]  /*2cb80*/  @P4 LDG.E.U8 R29, desc[UR18][R10.64] ;  /* 0x000000120a1d4981 */ /* 0x0000a2000c1e1100 */
[----:B------:R-:W-:Y:S01]  /*2cb90*/  ISETP.GT.AND P1, PT, R12, 0x5d, PT ;  /* 0x0000005d0c00780c */ /* 0x000fe20003f24270 */
[----:B------:R-:W-:Y:S01]  /*2cba0*/  IMAD.X R28, R55, 0x1, R28, P5 ;  /* 0x00000001371c7824 */ /* 0x000fe200028e061c */
[----:B------:R-:W-:-:S04]  /*2cbb0*/  PRMT R13, RZ, 0x7610, R13 ;  /* 0x00007610ff0d7816 */ /* 0x000fc8000000000d */
[----:B------:R-:W-:Y:S01]  /*2cbc0*/  STL [R1+0xcd4], R28 ;  /* 0x000cd41c01007387 */ /* 0x000fe20000100800 */
[----:B0-----:R-:W-:-:S06]  /*2cbd0*/  IMAD.MOV.U32 R11, RZ, RZ, R28 ;  /* 0x000000ffff0b7224 */ /* 0x001fcc00078e001c */
[----:B------:R-:W-:-:S05]  /*2cbe0*/  @P1 IMAD.MOV.U32 R10, RZ, RZ, R24 ;  /* 0x000000ffff0a1224 */ /* 0x000fca00078e0018 */
[----:B------:R-:W3:Y:S04]  /*2cbf0*/  @P1 LDG.E.U8 R13, desc[UR18][R10.64] ;  /* 0x000000120a0d1981 */ /* 0x000ee8000c1e1100 */
[----:B--2---:R0:W-:Y:S04]  /*2cc00*/  STL [R1+0x58], R29 ;  /* 0x0000581d01007387 */ /* 0x0041e80000100800 */
[----:B0-----:R-:W2:Y:S04]  /*2cc10*/  LDL.LU R29, [R1+0x1500] ;  /* 0x00150000011d7983 */ /* 0x001ea80000300800 */
[----:B------:R-:W2:Y:S04]  /*2cc20*/  LDL.LU R28, [R1+0x14fc] ;  /* 0x0014fc00011c7983 */ /* 0x000ea80000300800 */
[----:B------:R-:W2:Y:S01]  /*2cc30*/  LDL.LU R11, [R1+0xcdc] ;  /* 0x000cdc00010b7983 */ /* 0x000ea20000300800 */
[----:B------:R-:W-:-:S02]  /*2cc40*/  ISETP.GT.AND P3, PT, R12, 0x5e, PT ;  /* 0x0000005e0c00780c */ /* 0x000fc40003f64270 */
[C---:B------:R-:W-:Y:S01]  /*2cc50*/  IADD3 R76, P5, PT, R4.reuse, R76, RZ ;  /* 0x0000004c044c7210 */ /* 0x040fe20007fbe0ff */
[----:B------:R-:W4:Y:S01]  /*2cc60*/  LDL.LU R24, [R1+0xcec] ;  /* 0x000cec0001187983 */ /* 0x000f220000300800 */
[----:B------:R-:W-:Y:S02]  /*2cc70*/  PRMT R26, RZ, 0x7610, R26 ;  /* 0x00007610ff1a7816 */ /* 0x000fe4000000001a */
[----:B------:R-:W-:Y:S01]  /*2cc80*/  IADD3 R21, P6, PT, R4, R21, RZ ;  /* 0x0000001504157210 */ /* 0x000fe20007fde0ff */
[----:B------:R-:W-:Y:S04]  /*2cc90*/  STL [R1+0xce0], R76 ;  /* 0x000ce04c01007387 */ /* 0x000fe80000100800 */
[----:B---3--:R0:W-:Y:S02]  /*2cca0*/  STL [R1+0x54], R13 ;  /* 0x0000540d01007387 */ /* 0x0081e40000100800 */
[----:B------:R-:W-:-:S02]  /*2ccb0*/  @P3 IMAD.MOV.U32 R10, RZ, RZ, R76 ;  /* 0x000000ffff0a3224 */ /* 0x000fc400078e004c */
[----:B0-----:R-:W3:Y:S01]  /*2ccc0*/  LDL.LU R13, [R1+0xcf8] ;  /* 0x000cf800010d7983 */ /* 0x001ee20000300800 */
[----:B--2---:R-:W-:-:S05]  /*2ccd0*/  IMAD.X R11, R55, 0x1, R11, P5 ;  /* 0x00000001370b7824 */ /* 0x004fca00028e060b */
[----:B------:R0:W-:Y:S04]  /*2cce0*/  STL [R1+0xcdc], R11 ;  /* 0x000cdc0b01007387 */ /* 0x0001e80000100800 */
[----:B------:R0:W2:Y:S04]  /*2ccf0*/  @P3 LDG.E.U8 R26, desc[UR18][R10.64] ;  /* 0x000000120a1a3981 */ /* 0x0000a8000c1e1100 */
[----:B------:R-:W-:Y:S04]  /*2cd00*/  STL [R1+0xce8], R21 ;  /* 0x000ce81501007387 */ /* 0x000fe80000100800 */
[----:B------:R-:W3:Y:S01]  /*2cd10*/  LDL.LU R10, [R1+0xce4] ;  /* 0x000ce400010a7983 */ /* 0x000ee20000300800 */
[----:B------:R-:W-:Y:S01]  /*2cd20*/  ISETP.GT.AND P4, PT, R12, 0x5f, PT ;  /* 0x0000005f0c00780c */ /* 0x000fe20003f84270 */
[----:B0-----:R-:W-:Y:S01]  /*2cd30*/  IMAD.MOV.U32 R11, RZ, RZ, R21 ;  /* 0x000000ffff0b7224 */ /* 0x001fe200078e0015 */
[----:B------:R-:W-:Y:S01]  /*2cd40*/  IADD3 R19, P5, PT, R4, R19, RZ ;  /* 0x0000001304137210 */ /* 0x000fe20007fbe0ff */
[----:B------:R-:W4:Y:S04]  /*2cd50*/  LDL.LU R76, [R1+0xcf4] ;  /* 0x000cf400014c7983 */ /* 0x000f280000300800 */
[----:B------:R-:W-:Y:S01]  /*2cd60*/  STL [R1+0xcf0], R19 ;  /* 0x000cf01301007387 */ /* 0x000fe20000100800 */
[----:B------:R-:W-:-:S03]  /*2cd70*/  PRMT R27, RZ, 0x7610, R27 ;  /* 0x00007610ff1b7816 */ /* 0x000fc6000000001b */
[----:B--2---:R0:W-:Y:S01]  /*2cd80*/  STL [R1+0x50], R26 ;  /* 0x0000501a01007387 */ /* 0x0041e20000100800 */
[----:B---3--:R-:W-:-:S03]  /*2cd90*/  IMAD.X R10, R55, 0x1, R10, P6 ;  /* 0x00000001370a7824 */ /* 0x008fc600030e060a */
[----:B0-----:R-:W2:Y:S02]  /*2cda0*/  LDL.LU R26, [R1+0xd00] ;  /* 0x000d0000011a7983 */ /* 0x001ea40000300800 */
[-C--:B------:R-:W-:Y:S02]  /*2cdb0*/  @P4 LOP3.LUT R11, R11, R10.reuse, RZ, 0x3c, !PT ;  /* 0x0000000a0b0b4212 */ /* 0x080fe400078e3cff */
[----:B------:R-:W3:Y:S04]  /*2cdc0*/  LDL.LU R21, [R1+0xd08] ;  /* 0x000d080001157983 */ /* 0x000ee80000300800 */
[----:B------:R0:W-:Y:S02]  /*2cdd0*/  STL [R1+0xce4], R10 ;  /* 0x000ce40a01007387 */ /* 0x0001e40000100800 */
[----:B0-----:R-:W-:-:S04]  /*2cde0*/  @P4 LOP3.LUT R10, R11, R10, RZ, 0x3c, !PT ;  /* 0x0000000a0b0a4212 */ /* 0x001fc800078e3cff */
[----:B------:R-:W-:-:S05]  /*2cdf0*/  @P4 LOP3.LUT R11, R11, R10, RZ, 0x3c, !PT ;  /* 0x0000000a0b0b4212 */ /* 0x000fca00078e3cff */
[----:B------:R0:W3:Y:S01]  /*2ce00*/  @P4 LDG.E.U8 R27, desc[UR18][R10.64] ;  /* 0x000000120a1b4981 */ /* 0x0000e2000c1e1100 */
[C---:B------:R-:W-:Y:S02]  /*2ce10*/  ISETP.GT.AND P1, PT, R12.reuse, 0x60, PT ;  /* 0x000000600c00780c */ /* 0x040fe40003f24270 */
[----:B------:R-:W-:Y:S01]  /*2ce20*/  ISETP.GT.AND P3, PT, R12, 0x61, PT ;  /* 0x000000610c00780c */ /* 0x000fe20003f64270 */
[C---:B----4-:R-:W-:Y:S01]  /*2ce30*/  IMAD.X R24, R55.reuse, 0x1, R24, P5 ;  /* 0x0000000137187824 */ /* 0x050fe200028e0618 */
[----:B------:R-:W-:Y:S02]  /*2ce40*/  IADD3 R13, P5, PT, R4, R13, RZ ;  /* 0x0000000d040d7210 */ /* 0x000fe40007fbe0ff */
[----:B------:R-:W-:Y:S02]  /*2ce50*/  PRMT R47, RZ, 0x7610, R47 ;  /* 0x00007610ff2f7816 */ /* 0x000fe4000000002f */
[----:B------:R-:W-:Y:S01]  /*2ce60*/  STL [R1+0xcec], R24 ;  /* 0x000cec1801007387 */ /* 0x000fe20000100800 */
[----:B------:R-:W-:-:S04]  /*2ce70*/  IMAD.X R76, R55, 0x1, R76, P5 ;  /* 0x00000001374c7824 */ /* 0x000fc800028e064c */
[----:B0-----:R-:W-:Y:S02]  /*2ce80*/  @P1 IMAD.MOV.U32 R10, RZ, RZ, R19 ;  /* 0x000000ffff0a1224 */ /* 0x001fe400078e0013 */
[----:B------:R-:W-:Y:S01]  /*2ce90*/  @P1 IMAD.MOV.U32 R11, RZ, RZ, R24 ;  /* 0x000000ffff0b1224 */ /* 0x000fe200078e0018 */
[----:B------:R-:W-:-:S04]  /*2cea0*/  PRMT R57, RZ, 0x7610, R57 ;  /* 0x00007610ff397816 */ /* 0x000fc80000000039 */
[----:B------:R0:W4:Y:S02]  /*2ceb0*/  @P1 LDG.E.U8 R47, desc[UR18][R10.64] ;  /* 0x000000120a2f1981 */ /* 0x000124000c1e1100 */
[----:B0-----:R-:W-:Y:S02]  /*2cec0*/  @P3 IMAD.MOV.U32 R10, RZ, RZ, R13 ;  /* 0x000000ffff0a3224 */ /* 0x001fe400078e000d */
[----:B------:R-:W-:-:S05]  /*2ced0*/  @P3 IMAD.MOV.U32 R11, RZ, RZ, R76 ;  /* 0x000000ffff0b3224 */ /* 0x000fca00078e004c */
[----:B------:R0:W4:Y:S01]  /*2cee0*/  @P3 LDG.E.U8 R57, desc[UR18][R10.64] ;  /* 0x000000120a393981 */ /* 0x000122000c1e1100 */
[C---:B--2---:R-:W-:Y:S02]  /*2cef0*/  IADD3 R26, P6, PT, R4.reuse, R26, RZ ;  /* 0x0000001a041a7210 */ /* 0x044fe40007fde0ff */
[----:B---3--:R-:W-:Y:S01]  /*2cf00*/  IADD3 R21, P5, PT, R4, R21, RZ ;  /* 0x0000001504157210 */ /* 0x008fe20007fbe0ff */
[----:B------:R1:W-:Y:S04]  /*2cf10*/  STL [R1+0x4c], R27 ;  /* 0x00004c1b01007387 */ /* 0x0003e80000100800 */
        /* <DEDUP_REMOVED lines=186> */
[----:B------:R-:W-:-:S04]  /*2dac0*/  IMAD.X R64, R55, 0x1, R64, P5 ;  /* 0x0000000137407824 */ /* 0x000fc800028e0640 */
[----:B0-----:R-:W-:Y:S02]  /*2dad0*/  IMAD.MOV.U32 R10, RZ, RZ, R64 ;  /* 0x000000ffff0a7224 */ /* 0x001fe400078e0040 */
[----:B------:R-:W-:-:S06]  /*2dae0*/  IMAD.MOV.U32 R11, RZ, RZ, R17 ;  /* 0x000000ffff0b7224 */ /* 0x000fcc00078e0011 */
[----:B------:R-:W-:-:S04]  /*2daf0*/  @P1 LOP3.LUT R11, R11, R10, RZ, 0x3c, !PT ;  /* 0x0000000a0b0b1212 */ /* 0x000fc800078e3cff */
[C---:B------:R-:W-:Y:S02]  /*2db00*/  @P1 LOP3.LUT R10, R11.reuse, R10, RZ, 0x3c, !PT ;  /* 0x0000000a0b0a1212 */ /* 0x040fe400078e3cff */
[----:B------:R-:W-:Y:S01]  /*2db10*/  PRMT R14, RZ, 0x7610, R14 ;  /* 0x00007610ff0e7816 */ /* 0x000fe2000000000e */
[----:B------:R-:W-:Y:S01]  /*2db20*/  STL [R1+0x26c], R64 ;  /* 0x00026c4001007387 */ /* 0x000fe20000100800 */
[----:B------:R-:W-:-:S05]  /*2db30*/  @P1 LOP3.LUT R11, R11, R10, RZ, 0x3c, !PT ;  /* 0x0000000a0b0b1212 */ /* 0x000fca00078e3cff */
[----:B------:R0:W3:Y:S04]  /*2db40*/  @P1 LDG.E.U8 R14, desc[UR18][R10.64] ;  /* 0x000000120a0e1981 */ /* 0x0000e8000c1e1100 */
[----:B--2---:R1:W-:Y:S04]  /*2db50*/  STL [R1+0x10], R68 ;  /* 0x0000104401007387 */ /* 0x0043e80000100800 */
[----:B-1----:R-:W2:Y:S04]  /*2db60*/  LDL.LU R68, [R1+0x14c8] ;  /* 0x0014c80001447983 */ /* 0x002ea80000300800 */
[----:B------:R-:W2:Y:S04]  /*2db70*/  LDL.LU R64, [R1+0x14c4] ;  /* 0x0014c40001407983 */ /* 0x000ea80000300800 */
[----:B------:R-:W2:Y:S04]  /*2db80*/  LDL.LU R17, [R1+0xd6c] ;  /* 0x000d6c0001117983 */ /* 0x000ea80000300800 */
[----:B------:R-:W2:Y:S01]  /*2db90*/  LDL.LU R10, [R1+0xd5c] ;  /* 0x000d5c00010a7983 */ /* 0x000ea20000300800 */
[----:B------:R-:W-:-:S02]  /*2dba0*/  ISETP.GT.AND P3, PT, R12, 0x70, PT ;  /* 0x000000700c00780c */ /* 0x000fc40003f64270 */
[----:B------:R-:W-:-:S05]  /*2dbb0*/  IADD3 R13, P5, PT, R4, R13, RZ ;  /* 0x0000000d040d7210 */ /* 0x000fca0007fbe0ff */
[----:B0-----:R-:W-:Y:S01]  /*2dbc0*/  IMAD.MOV.U32 R11, RZ, RZ, R13 ;  /* 0x000000ffff0b7224 */ /* 0x001fe200078e000d */
[----:B------:R-:W-:Y:S04]  /*2dbd0*/  STL [R1+0xd60], R13 ;  /* 0x000d600d01007387 */ /* 0x000fe80000100800 */
[----:B---3--:R0:W-:Y:S01]  /*2dbe0*/  STL [R1+0xc], R14 ;  /* 0x00000c0e01007387 */ /* 0x0081e20000100800 */
[----:B------:R-:W-:-:S03]  /*2dbf0*/  PRMT R52, RZ, 0x7610, R52 ;  /* 0x00007610ff347816 */ /* 0x000fc60000000034 */
[----:B0-----:R-:W3:Y:S04]  /*2dc00*/  LDL.LU R14, [R1+0xd78] ;  /* 0x000d7800010e7983 */ /* 0x001ee80000300800 */
[----:B------:R-:W3:Y:S01]  /*2dc10*/  LDL.LU R13, [R1+0xd80] ;  /* 0x000d8000010d7983 */ /* 0x000ee20000300800 */
[----:B--2---:R-:W-:-:S05]  /*2dc20*/  IMAD.X R10, R55, 0x1, R10, P5 ;  /* 0x00000001370a7824 */ /* 0x004fca00028e060a */
[-C--:B------:R-:W-:Y:S01]  /*2dc30*/  @P3 LOP3.LUT R11, R11, R10.reuse, RZ, 0x3c, !PT ;  /* 0x0000000a0b0b3212 */ /* 0x080fe200078e3cff */
[----:B------:R0:W-:Y:S03]  /*2dc40*/  STL [R1+0xd5c], R10 ;  /* 0x000d5c0a01007387 */ /* 0x0001e60000100800 */
[----:B0-----:R-:W-:-:S04]  /*2dc50*/  @P3 LOP3.LUT R10, R11, R10, RZ, 0x3c, !PT ;  /* 0x0000000a0b0a3212 */ /* 0x001fc800078e3cff */
[----:B------:R-:W-:-:S05]  /*2dc60*/  @P3 LOP3.LUT R11, R11, R10, RZ, 0x3c, !PT ;  /* 0x0000000a0b0b3212 */ /* 0x000fca00078e3cff */
[----:B------:R0:W2:Y:S04]  /*2dc70*/  @P3 LDG.E.U8 R52, desc[UR18][R10.64] ;  /* 0x000000120a343981 */ /* 0x0000a8000c1e1100 */
[----:B------:R-:W2:Y:S01]  /*2dc80*/  LDL.LU R11, [R1+0xd64] ;  /* 0x000d6400010b7983 */ /* 0x000ea20000300800 */
[C---:B------:R-:W-:Y:S02]  /*2dc90*/  ISETP.GT.AND P4, PT, R12.reuse, 0x71, PT ;  /* 0x000000710c00780c */ /* 0x040fe40003f84270 */
[----:B------:R-:W-:Y:S02]  /*2dca0*/  ISETP.GT.AND P1, PT, R12, 0x72, PT ;  /* 0x000000720c00780c */ /* 0x000fe40003f24270 */
[C---:B------:R-:W-:Y:S02]  /*2dcb0*/  IADD3 R60, P6, PT, R4.reuse, R60, RZ ;  /* 0x0000003c043c7210 */ /* 0x040fe40007fde0ff */
[----:B------:R-:W-:-:S02]  /*2dcc0*/  IADD3 R16, P5, PT, R4, R16, RZ ;  /* 0x0000001004107210 */ /* 0x000fc40007fbe0ff */
[----:B------:R-:W-:Y:S01]  /*2dcd0*/  PRMT R56, RZ, 0x7610, R56 ;  /* 0x00007610ff387816 */ /* 0x000fe20000000038 */
[----:B------:R1:W-:Y:S02]  /*2dce0*/  STL [R1+0xd68], R60 ;  /* 0x000d683c01007387 */ /* 0x0003e40000100800 */
[C---:B------:R-:W-:Y:S02]  /*2dcf0*/  IMAD.X R17, R55.reuse, 0x1, R17, P5 ;  /* 0x0000000137117824 */ /* 0x040fe400028e0611 */
[----:B0-----:R-:W-:Y:S01]  /*2dd00*/  @P4 IMAD.MOV.U32 R10, RZ, RZ, R60 ;  /* 0x000000ffff0a4224 */ /* 0x001fe200078e003c */
[----:B------:R-:W-:Y:S01]  /*2dd10*/  STL [R1+0xd70], R16 ;  /* 0x000d701001007387 */ /* 0x000fe20000100800 */
[----:B------:R-:W-:Y:S01]  /*2dd20*/  PRMT R15, RZ, 0x7610, R15 ;  /* 0x00007610ff0f7816 */ /* 0x000fe2000000000f */
[----:B--2---:R-:W-:-:S05]  /*2dd30*/  IMAD.X R11, R55, 0x1, R11, P6 ;  /* 0x00000001370b7824 */ /* 0x004fca00030e060b */
[----:B------:R0:W-:Y:S04]  /*2dd40*/  STL [R1+0xd64], R11 ;  /* 0x000d640b01007387 */ /* 0x0001e80000100800 */
[----:B------:R2:W3:Y:S04]  /*2dd50*/  @P4 LDG.E.U8 R56, desc[UR18][R10.64] ;  /* 0x000000120a384981 */ /* 0x0004e8000c1e1100 */
[----:B-1----:R-:W4:Y:S01]  /*2dd60*/  LDL.LU R60, [R1+0x14c0] ;  /* 0x0014c000013c7983 */ /* 0x002f220000300800 */
[----:B--2---:R-:W-:Y:S02]  /*2dd70*/  @P1 IMAD.MOV.U32 R10, RZ, RZ, R16 ;  /* 0x000000ffff0a1224 */ /* 0x004fe400078e0010 */
[----:B0-----:R-:W-:-:S05]  /*2dd80*/  @P1 IMAD.MOV.U32 R11, RZ, RZ, R17 ;  /* 0x000000ffff0b1224 */ /* 0x001fca00078e0011 */
[----:B------:R-:W2:Y:S04]  /*2dd90*/  @P1 LDG.E.U8 R15, desc[UR18][R10.64] ;  /* 0x000000120a0f1981 */ /* 0x000ea8000c1e1100 */
[----:B------:R-:W-:Y:S04]  /*2dda0*/  STL [R1+0xd6c], R17 ;  /* 0x000d6c1101007387 */ /* 0x000fe80000100800 */
[----:B---3--:R0:W-:Y:S04]  /*2ddb0*/  STL [R1+0x4], R56 ;  /* 0x0000043801007387 */ /* 0x0081e80000100800 */
[----:B0-----:R-:W3:Y:S04]  /*2ddc0*/  LDL.LU R56, [R1+0x14bc] ;  /* 0x0014bc0001387983 */ /* 0x001ee80000300800 */
[----:B------:R-:W3:Y:S04]  /*2ddd0*/  LDL.LU R17, [R1+0x14b8] ;  /* 0x0014b80001117983 */ /* 0x000ee80000300800 */
[----:B------:R-:W3:Y:S04]  /*2dde0*/  LDL.LU R16, [R1+0x14b4] ;  /* 0x0014b40001107983 */ /* 0x000ee80000300800 */
[----:B--2---:R0:W-:Y:S04]  /*2ddf0*/  STL [R1], R15 ;  /* 0x0000000f01007387 */ /* 0x0041e80000100800 */
[----:B0-----:R-:W2:Y:S04]  /*2de00*/  LDL.LU R15, [R1+0x14b0] ;  /* 0x0014b000010f7983 */ /* 0x001ea80000300800 */
[----:B------:R-:W2:Y:S01]  /*2de10*/  LDL.LU R11, [R1+0xd74] ;  /* 0x000d7400010b7983 */ /* 0x000ea20000300800 */
[----:B------:R-:W-:-:S02]  /*2de20*/  ISETP.GT.AND P3, PT, R12, 0x73, PT ;  /* 0x000000730c00780c */ /* 0x000fc40003f64270 */
[----:B------:R-:W-:Y:S02]  /*2de30*/  IADD3 R14, P4, PT, R4, R14, RZ ;  /* 0x0000000e040e7210 */ /* 0x000fe40007f9e0ff */
[----:B------:R-:W-:-:S03]  /*2de40*/  PRMT R93, RZ, 0x7610, R93 ;  /* 0x00007610ff5d7816 */ /* 0x000fc6000000005d */
[----:B------:R0:W-:Y:S06]  /*2de50*/  STL [R1+0xd78], R14 ;  /* 0x000d780e01007387 */ /* 0x0001ec0000100800 */
[----:B------:R-:W-:Y:S02]  /*2de60*/  @P3 IMAD.MOV.U32 R10, RZ, RZ, R14 ;  /* 0x000000ffff0a3224 */ /* 0x000fe400078e000e */
[----:B--2---:R-:W-:-:S05]  /*2de70*/  IMAD.X R11, R55, 0x1, R11, P4 ;  /* 0x00000001370b7824 */ /* 0x004fca00020e060b */
[----:B------:R1:W-:Y:S04]  /*2de80*/  STL [R1+0xd74], R11 ;  /* 0x000d740b01007387 */ /* 0x0003e80000100800 */
[----:B0-----:R-:W2:Y:S04]  /*2de90*/  LDL.LU R14, [R1+0x14ac] ;  /* 0x0014ac00010e7983 */ /* 0x001ea80000300800 */
[----:B------:R0:W2:Y:S04]  /*2dea0*/  @P3 LDG.E.U8 R93, desc[UR18][R10.64] ;  /* 0x000000120a5d3981 */ /* 0x0000a8000c1e1100 */
[----:B-1----:R-:W2:Y:S01]  /*2deb0*/  LDL.LU R11, [R1+0xd7c] ;  /* 0x000d7c00010b7983 */ /* 0x002ea20000300800 */
[----:B------:R-:W-:-:S02]  /*2dec0*/  ISETP.GT.AND P5, PT, R12, 0x74, PT ;  /* 0x000000740c00780c */ /* 0x000fc40003fa4270 */
[----:B------:R-:W-:Y:S02]  /*2ded0*/  IADD3 R13, P1, PT, R4, R13, RZ ;  /* 0x0000000d040d7210 */ /* 0x000fe40007f3e0ff */
[----:B------:R-:W-:-:S03]  /*2dee0*/  PRMT R91, RZ, 0x7610, R91 ;  /* 0x00007610ff5b7816 */ /* 0x000fc6000000005b */
[----:B------:R1:W-:Y:S06]  /*2def0*/  STL [R1+0xd80], R13 ;  /* 0x000d800d01007387 */ /* 0x0003ec0000100800 */
[----:B0-----:R-:W-:Y:S02]  /*2df00*/  @P5 IMAD.MOV.U32 R10, RZ, RZ, R13 ;  /* 0x000000ffff0a5224 */ /* 0x001fe400078e000d */
[----:B--2---:R-:W-:-:S05]  /*2df10*/  IMAD.X R11, R55, 0x1, R11, P1 ;  /* 0x00000001370b7824 */ /* 0x004fca00008e060b */
[----:B------:R0:W-:Y:S04]  /*2df20*/  STL [R1+0xd7c], R11 ;  /* 0x000d7c0b01007387 */ /* 0x0001e80000100800 */
[----:B-1----:R-:W2:Y:S04]  /*2df30*/  LDL.LU R13, [R1+0x14a8] ;  /* 0x0014a800010d7983 */ /* 0x002ea80000300800 */
[----:B------:R-:W2:Y:S04]  /*2df40*/  @P5 LDG.E.U8 R91, desc[UR18][R10.64] ;  /* 0x000000120a5b5981 */ /* 0x000ea8000c1e1100 */
[----:B------:R-:W3:Y:S04]  /*2df50*/  LDL.LU R10, [R1+0xd84] ;  /* 0x000d8400010a7983 */ /* 0x000ee80000300800 */
[----:B0-----:R-:W3:Y:S01]  /*2df60*/  LDL.LU R11, [R1+0xd88] ;  /* 0x000d8800010b7983 */ /* 0x001ee20000300800 */
[----:B------:R-:W-:-:S02]  /*2df70*/  ISETP.GT.AND P3, PT, R12, 0x75, PT ;  /* 0x000000750c00780c */ /* 0x000fc40003f64270 */
[----:B------:R-:W-:Y:S01]  /*2df80*/  PRMT R90, RZ, 0x7610, R90 ;  /* 0x00007610ff5a7816 */ /* 0x000fe2000000005a */
[----:B--2---:R0:W-:Y:S01]  /*2df90*/  STL [R1+0x1458], R91 ;  /* 0x0014585b01007387 */ /* 0x0041e20000100800 */
[----:B---3--:R-:W-:Y:S01]  /*2dfa0*/  IADD3 R11, P1, PT, R4, R11, RZ ;  /* 0x0000000b040b7210 */ /* 0x008fe20007f3e0ff */
[----:B0-----:R-:W-:Y:S02]  /*2dfb0*/  IMAD.MOV.U32 R91, RZ, RZ, R44 ;  /* 0x000000ffff5b7224 */ /* 0x001fe400078e002c */
[----:B------:R-:W2:Y:S02]  /*2dfc0*/  LDL.LU R44, [R1+0x14a4] ;  /* 0x0014a400012c7983 */ /* 0x000ea40000300800 */
[----:B------:R-:W-:Y:S02]  /*2dfd0*/  IMAD.X R10, R55, 0x1, R10, P1 ;  /* 0x00000001370a7824 */ /* 0x000fe400008e060a */
[----:B------:R0:W-:Y:S04]  /*2dfe0*/  STL [R1+0xd88], R11 ;  /* 0x000d880b01007387 */ /* 0x0001e80000100800 */
[----:B------:R1:W-:Y:S01]  /*2dff0*/  STL [R1+0xd84], R10 ;  /* 0x000d840a01007387 */ /* 0x0003e20000100800 */
[----:B0-----:R-:W-:-:S04]  /*2e000*/  @P3 LOP3.LUT R11, R11, R10, RZ, 0x3c, !PT ;  /* 0x0000000a0b0b3212 */ /* 0x001fc800078e3cff */
[----:B-1----:R-:W-:-:S04]  /*2e010*/  @P3 LOP3.LUT R10, R11, R10, RZ, 0x3c, !PT ;  /* 0x0000000a0b0a3212 */ /* 0x002fc800078e3cff */
[----:B------:R-:W-:-:S05]  /*2e020*/  @P3 LOP3.LUT R11, R11, R10, RZ, 0x3c, !PT ;  /* 0x0000000a0b0b3212 */ /* 0x000fca00078e3cff */
[----:B------:R0:W3:Y:S04]  /*2e030*/  @P3 LDG.E.U8 R90, desc[UR18][R10.64] ;  /* 0x000000120a5a3981 */ /* 0x0000e8000c1e1100 */
[----:B------:R-:W2:Y:S04]  /*2e040*/  LDL.LU R10, [R1+0xd8c] ;  /* 0x000d8c00010a7983 */ /* 0x000ea80000300800 */
[----:B------:R-:W0:Y:S01]  /*2e050*/  LDL.LU R11, [R1+0xd90] ;  /* 0x000d9000010b7983 */ /* 0x000e220000300800 */
[----:B------:R-:W-:Y:S02]  /*2e060*/  ISETP.GT.AND P3, PT, R12, 0x76, PT ;  /* 0x000000760c00780c */ /* 0x000fe40003f64270 */
[----:B------:R-:W-:-:S02]  /*2e070*/  PRMT R89, RZ, 0x7610, R89 ;  /* 0x00007610ff597816 */ /* 0x000fc40000000059 */
[----:B0-----:R-:W-:-:S05]  /*2e080*/  IADD3 R11, P1, PT, R4, R11, RZ ;  /* 0x0000000b040b7210 */ /* 0x001fca0007f3e0ff */
[----:B--2---:R-:W-:Y:S01]  /*2e090*/  IMAD.X R10, R55, 0x1, R10, P1 ;  /* 0x00000001370a7824 */ /* 0x004fe200008e060a */
[----:B------:R0:W-:Y:S04]  /*2e0a0*/  STL [R1+0xd90], R11 ;  /* 0x000d900b01007387 */ /* 0x0001e80000100800 */
[----:B------:R1:W-:Y:S01]  /*2e0b0*/  STL [R1+0xd8c], R10 ;  /* 0x000d8c0a01007387 */ /* 0x0003e20000100800 */
[----:B0-----:R-:W-:-:S04]  /*2e0c0*/  @P3 LOP3.LUT R11, R11, R10, RZ, 0x3c, !PT ;  /* 0x0000000a0b0b3212 */ /* 0x001fc800078e3cff */
[----:B-1----:R-:W-:-:S04]  /*2e0d0*/  @P3 LOP3.LUT R10, R11, R10, RZ, 0x3c, !PT ;  /* 0x0000000a0b0a3212 */ /* 0x002fc800078e3cff */
[----:B------:R-:W-:-:S05]  /*2e0e0*/  @P3 LOP3.LUT R11, R11, R10, RZ, 0x3c, !PT ;  /* 0x0000000a0b0b3212 */ /* 0x000fca00078e3cff */
[----:B------:R-:W2:Y:S04]  /*2e0f0*/  @P3 LDG.E.U8 R89, desc[UR18][R10.64] ;  /* 0x000000120a593981 */ /* 0x000ea8000c1e1100 */
[----:B------:R-:W3:Y:S04]  /*2e100*/  LDL.LU R10, [R1+0x274] ;  /* 0x00027400010a7983 */ /* 0x000ee80000300800 */
[----:B------:R-:W3:Y:S01]  /*2e110*/  LDL.LU R11, [R1+0x278] ;  /* 0x00027800010b7983 */ /* 0x000ee20000300800 */
[----:B------:R-:W-:Y:S02]  /*2e120*/  ISETP.GT.AND P3, PT, R12, 0x77, PT ;  /* 0x000000770c00780c */ /* 0x000fe40003f64270 */
[----:B------:R-:W-:Y:S01]  /*2e130*/  PRMT R88, RZ, 0x7610, R88 ;  /* 0x00007610ff587816 */ /* 0x000fe20000000058 */
[----:B--2---:R0:W-:Y:S01]  /*2e140*/  STL [R1+0x1420], R89 ;  /* 0x0014205901007387 */ /* 0x0041e20000100800 */
[----:B---3--:R-:W-:Y:S01]  /*2e150*/  IADD3 R11, P1, PT, R4, R11, RZ ;  /* 0x0000000b040b7210 */ /* 0x008fe20007f3e0ff */
[----:B0-----:R-:W-:-:S02]  /*2e160*/  IMAD.MOV.U32 R89, RZ, RZ, R48 ;  /* 0x000000ffff597224 */ /* 0x001fc400078e0030 */
[----:B------:R-:W2:Y:S02]  /*2e170*/  LDL.LU R48, [R1+0x14a0] ;  /* 0x0014a00001307983 */ /* 0x000ea40000300800 */
[----:B------:R-:W-:Y:S02]  /*2e180*/  IMAD.X R10, R55, 0x1, R10, P1 ;  /* 0x00000001370a7824 */ /* 0x000fe400008e060a */
[----:B------:R0:W-:Y:S04]  /*2e190*/  STL [R1+0x278], R11 ;  /* 0x0002780b01007387 */ /* 0x0001e80000100800 */
[----:B------:R1:W-:Y:S01]  /*2e1a0*/  STL [R1+0x274], R10 ;  /* 0x0002740a01007387 */ /* 0x0003e20000100800 */
[----:B0-----:R-:W-:-:S04]  /*2e1b0*/  @P3 LOP3.LUT R11, R11, R10, RZ, 0x3c, !PT ;  /* 0x0000000a0b0b3212 */ /* 0x001fc800078e3cff */
[----:B-1----:R-:W-:-:S04]  /*2e1c0*/  @P3 LOP3.LUT R10, R11, R10, RZ, 0x3c, !PT ;  /* 0x0000000a0b0a3212 */ /* 0x002fc800078e3cff */
[----:B------:R-:W-:-:S05]  /*2e1d0*/  @P3 LOP3.LUT R11, R11, R10, RZ, 0x3c, !PT ;  /* 0x0000000a0b0b3212 */ /* 0x000fca00078e3cff */
[----:B------:R-:W3:Y:S04]  /*2e1e0*/  @P3 LDG.E.U8 R88, desc[UR18][R10.64] ;  /* 0x000000120a583981 */ /* 0x000ee8000c1e1100 */
[----:B------:R-:W2:Y:S04]  /*2e1f0*/  LDL.LU R10, [R1+0xd94] ;  /* 0x000d9400010a7983 */ /* 0x000ea80000300800 */
[----:B------:R-:W2:Y:S01]  /*2e200*/  LDL.LU R11, [R1+0xd98] ;  /* 0x000d9800010b7983 */ /* 0x000ea20000300800 */
[----:B------:R-:W-:Y:S02]  /*2e210*/  ISETP.GT.AND P3, PT, R12, 0x78, PT ;  /* 0x000000780c00780c */ /* 0x000fe40003f64270 */
[----:B------:R-:W-:Y:S01]  /*2e220*/  PRMT R87, RZ, 0x7610, R87 ;  /* 0x00007610ff577816 */ /* 0x000fe20000000057 */
[----:B---3--:R0:W-:Y:S01]  /*2e230*/  STL [R1+0x13f8], R88 ;  /* 0x0013f85801007387 */ /* 0x0081e20000100800 */
[----:B--2---:R-:W-:Y:S01]  /*2e240*/  IADD3 R11, P1, PT, R4, R11, RZ ;  /* 0x0000000b040b7210 */ /* 0x004fe20007f3e0ff */
        /* <DEDUP_REMOVED lines=20> */
[----:B------:R0:W2:Y:S04]  /*2e390*/  @P3 LDG.E.U8 R86, desc[UR18][R10.64] ;  /* 0x000000120a563981 */ /* 0x0000a8000c1e1100 */
        /* <DEDUP_REMOVED lines=74> */
[----:B------:R0:W3:Y:S02]  /*2e840*/  @P3 LDG.E.U8 R80, desc[UR18][R10.64] ;  /* 0x000000120a503981 */ /* 0x0000e4000c1e1100 */
[----:B0-----:R-:W-:Y:S02]  /*2e850*/  IMAD.MOV.U32 R10, RZ, RZ, R53 ;  /* 0x000000ffff0a7224 */ /* 0x001fe400078e0035 */
[----:B------:R-:W2:Y:S01]  /*2e860*/  LDL.LU R53, [R1+0x1494] ;  /* 0x0014940001357983 */ /* 0x000ea20000300800 */
[----:B------:R-:W-:Y:S01]  /*2e870*/  IADD3 R2, P3, PT, R4, R2, RZ ;  /* 0x0000000204027210 */ /* 0x000fe20007f7e0ff */
[----:B------:R-:W-:-:S04]  /*2e880*/  IMAD.MOV.U32 R11, RZ, RZ, R0 ;  /* 0x000000ffff0b7224 */ /* 0x000fc800078e0000 */
[----:B------:R-:W-:Y:S01]  /*2e890*/  IMAD.X R3, R55, 0x1, R3, P3 ;  /* 0x0000000137037824 */ /* 0x000fe200018e0603 */
[----:B------:R-:W0:Y:S01]  /*2e8a0*/  S2R R0, SR_TID.X ;  /* 0x0000000000007919 */ /* 0x000e220000002100 */
[----:B---3--:R1:W-:Y:S04]  /*2e8b0*/  STL [R1+0x13fc], R80 ;  /* 0x0013fc5001007387 */ /* 0x0083e80000100800 */
        /* <DEDUP_REMOVED lines=14> */
[----:B-1----:R-:W-:-:S03]  /*2e9a0*/  IMAD.MOV.U32 R80, RZ, RZ, R11 ;  /* 0x000000ffff507224 */ /* 0x002fc600078e000b */
[----:B------:R-:W-:Y:S04]  /*2e9b0*/  STL [R1+0x13e8], R4 ;  /* 0x0013e80401007387 */ /* 0x000fe80000100800 */
[----:B------:R-:W-:Y:S04]  /*2e9c0*/  STL [R1+0x13f4], R4 ;  /* 0x0013f40401007387 */ /* 0x000fe80000100800 */
[----:B------:R1:W-:Y:S04]  /*2e9d0*/  STL [R1+0x1400], R4 ;  /* 0x0014000401007387 */ /* 0x0003e80000100800 */
[----:B------:R-:W3:Y:S04]  /*2e9e0*/  LDL.LU R55, [R1+0x1490] ;  /* 0x0014900001377983 */ /* 0x000ee80000300800 */
[----:B------:R-:W2:Y:S01]  /*2e9f0*/  LDL.LU R11, [R1+0x284] ;  /* 0x00028400010b7983 */ /* 0x000ea20000300800 */
[----:B-1----:R-:W-:-:S03]  /*2ea00*/  IMAD.MOV.U32 R4, RZ, RZ, R10 ;  /* 0x000000ffff047224 */ /* 0x002fc600078e000a */
[----:B------:R-:W2:Y:S01]  /*2ea10*/  LDL.LU R10, [R1+0x288] ;  /* 0x00028800010a7983 */ /* 0x000ea20000300800 */
[----:B------:R-:W-:Y:S02]  /*2ea20*/  ISETP.GT.AND P4, PT, R12, RZ, PT ;  /* 0x000000ff0c00720c */ /* 0x000fe40003f84270 */
[----:B------:R-:W-:Y:S01]  /*2ea30*/  PRMT R54, RZ, 0x7610, R54 ;  /* 0x00007610ff367816 */ /* 0x000fe20000000036 */
[----:B------:R-:W-:Y:S04]  /*2ea40*/  STL [R1+0x12c8], R2 ;  /* 0x0012c80201007387 */ /* 0x000fe80000100800 */
[----:B------:R-:W-:Y:S06]  /*2ea50*/  STL [R1+0x1310], R2 ;  /* 0x0013100201007387 */ /* 0x000fec0000100800 */
[----:B------:R1:W3:Y:S04]  /*2ea60*/  @P4 LDG.E.U8 R54, desc[UR18][R2.64] ;  /* 0x0000001202364981 */ /* 0x0002e8000c1e1100 */
[----:B------:R-:W-:Y:S01]  /*2ea70*/  STL [R1+0x1318], R2 ;  /* 0x0013180201007387 */ /* 0x000fe20000100800 */
[----:B0-----:R-:W-:Y:S01]  /*2ea80*/  LOP3.LUT R0, R0, 0x7f, RZ, 0xc0, !PT ;  /* 0x0000007f00007812 */ /* 0x001fe200078ec0ff */
[----:B------:R-:W-:Y:S03]  /*2ea90*/  BAR.SYNC.DEFER_BLOCKING 0x0 ;  /* 0x0000000000007b1d */ /* 0x000fe60000010000 */
[----:B------:R-:W-:-:S03]  /*2eaa0*/  ISETP.GE.AND P1, PT, R0, R12, PT ;  /* 0x0000000c0000720c */ /* 0x000fc60003f26270 */
[----:B------:R-:W-:Y:S04]  /*2eab0*/  STL [R1+0x1380], R2 ;  /* 0x0013800201007387 */ /* 0x000fe80000100800 */
[----:B------:R-:W-:Y:S04]  /*2eac0*/  STL [R1+0x13a8], R2 ;  /* 0x0013a80201007387 */ /* 0x000fe80000100800 */
[----:B------:R-:W-:Y:S04]  /*2ead0*/  STL [R1+0x13b0], R2 ;  /* 0x0013b00201007387 */ /* 0x000fe80000100800 */
[----:B------:R-:W-:Y:S04]  /*2eae0*/  STL [R1+0x13d8], R2 ;  /* 0x0013d80201007387 */ /* 0x000fe80000100800 */
[----:B------:R1:W-:Y:S01]  /*2eaf0*/  STL [R1+0x13e0], R2 ;  /* 0x0013e00201007387 */ /* 0x0003e20000100800 */
[----:B------:R-:W-:Y:S01]  /*2eb00*/  PRMT R78, RZ, 0x7610, R78 ;  /* 0x00007610ff4e7816 */ /* 0x000fe2000000004e */
[----:B-1----:R-:W-:-:S02]  /*2eb10*/  IMAD.MOV.U32 R2, RZ, RZ, R57 ;  /* 0x000000ffff027224 */ /* 0x002fc400078e0039 */
[----:B------:R-:W3:Y:S04]  /*2eb20*/  LDL.LU R57, [R1+0x148c] ;  /* 0x00148c0001397983 */ /* 0x000ee80000300800 */
        /* <DEDUP_REMOVED lines=9> */
[----:B------:R0:W-:Y:S02]  /*2ebc0*/  STL [R1+0x1404], R3 ;  /* 0x0014040301007387 */ /* 0x0001e40000100800 */
[----:B0-----:R-:W-:-:S02]  /*2ebd0*/  IMAD.MOV.U32 R3, RZ, RZ, R59 ;  /* 0x000000ffff037224 */ /* 0x001fc400078e003b */
[----:B------:R-:W3:Y:S01]  /*2ebe0*/  LDL.LU R59, [R1+0x1488] ;  /* 0x00148800013b7983 */ /* 0x000ee20000300800 */
[----:B--2---:R-:W-:-:S05]  /*2ebf0*/  IADD3 R10, P3, PT, R5, R10, RZ ;  /* 0x0000000a050a7210 */ /* 0x004fca0007f7e0ff */
[----:B------:R-:W-:Y:S01]  /*2ec00*/  IMAD.X R11, R6, 0x1, R11, P3 ;  /* 0x00000001060b7824 */ /* 0x000fe200018e060b */
[----:B------:R0:W-:Y:S04]  /*2ec10*/  STL [R1+0x288], R10 ;  /* 0x0002880a01007387 */ /* 0x0001e80000100800 */
[----:B------:R1:W-:Y:S04]  /*2ec20*/  STL [R1+0x284], R11 ;  /* 0x0002840b01007387 */ /* 0x0003e80000100800 */
[----:B------:R-:W2:Y:S04]  /*2ec30*/  @!P1 LDG.E.U8 R78, desc[UR18][R10.64] ;  /* 0x000000120a4e9981 */ /* 0x000ea8000c1e1100 */
[----:B0-----:R-:W3:Y:S04]  /*2ec40*/  LDL.LU R10, [R1+0x2c4] ;  /* 0x0002c400010a7983 */ /* 0x001ee80000300800 */
[----:B-1----:R-:W3:Y:S01]  /*2ec50*/  LDL.LU R11, [R1+0x2c8] ;  /* 0x0002c800010b7983 */ /* 0x002ee20000300800 */
[----:B------:R-:W-:-:S03]  /*2ec60*/  PRMT R74, RZ, 0x7610, R74 ;  /* 0x00007610ff4a7816 */ /* 0x000fc6000000004a */
[----:B--2---:R0:W-:Y:S01]  /*2ec70*/  STL [R1+0x1408], R78 ;  /* 0x0014084e01007387 */ /* 0x0041e20000100800 */
[----:B---3--:R-:W-:Y:S01]  /*2ec80*/  IADD3 R11, P3, PT, R5, R11, RZ ;  /* 0x0000000b050b7210 */ /* 0x008fe20007f7e0ff */
[----:B0-----:R-:W-:Y:S02]  /*2ec90*/  IMAD.MOV.U32 R78, RZ, RZ, R61 ;  /* 0x000000ffff4e7224 */ /* 0x001fe400078e003d */
[----:B------:R-:W2:Y:S02]  /*2eca0*/  LDL.LU R61, [R1+0x1484] ;  /* 0x00148400013d7983 */ /* 0x000ea40000300800 */
[----:B------:R-:W-:Y:S02]  /*2ecb0*/  IMAD.X R10, R6, 0x1, R10, P3 ;  /* 0x00000001060a7824 */ /* 0x000fe400018e060a */
[----:B------:R0:W-:Y:S04]  /*2ecc0*/  STL [R1+0x2c8], R11 ;  /* 0x0002c80b01007387 */ /* 0x0001e80000100800 */
[----:B------:R1:W-:Y:S01]  /*2ecd0*/  STL [R1+0x2c4], R10 ;  /* 0x0002c40a01007387 */ /* 0x0003e20000100800 */
[----:B0-----:R-:W-:-:S04]  /*2ece0*/  @!P1 LOP3.LUT R11, R11, R10, RZ, 0x3c, !PT ;  /* 0x0000000a0b0b9212 */ /* 0x001fc800078e3cff */
[----:B-1----:R-:W-:-:S04]  /*2ecf0*/  @!P1 LOP3.LUT R10, R11, R10, RZ, 0x3c, !PT ;  /* 0x0000000a0b0a9212 */ /* 0x002fc800078e3cff */
[----:B------:R-:W-:-:S05]  /*2ed00*/  @!P1 LOP3.LUT R11, R11, R10, RZ, 0x3c, !PT ;  /* 0x0000000a0b0b9212 */ /* 0x000fca00078e3cff */
[----:B------:R-:W3:Y:S04]  /*2ed10*/  @!P1 LDG.E.U8 R74, desc[UR18][R10.64] ;  /* 0x000000120a4a9981 */ /* 0x000ee8000c1e1100 */
[----:B------:R-:W2:Y:S04]  /*2ed20*/  LDL.LU R10, [R1+0x324] ;  /* 0x00032400010a7983 */ /* 0x000ea80000300800 */
[----:B------:R-:W2:Y:S01]  /*2ed30*/  LDL.LU R11, [R1+0x328] ;  /* 0x00032800010b7983 */ /* 0x000ea20000300800 */
[----:B------:R-:W-:-:S03]  /*2ed40*/  PRMT R70, RZ, 0x7610, R70 ;  /* 0x00007610ff467816 */ /* 0x000fc60000000046 */
[----:B---3--:R0:W-:Y:S01]  /*2ed50*/  STL [R1+0x140c], R74 ;  /* 0x00140c4a01007387 */ /* 0x0081e20000100800 */
[----:B--2---:R-:W-:Y:S01]  /*2ed60*/  IADD3 R11, P3, PT, R5, R11, RZ ;  /* 0x0000000b050b7210 */ /* 0x004fe20007f7e0ff */
        /* <DEDUP_REMOVED lines=139> */
[----:B--2---:R-:W-:-:S05]  /*2f620*/  IADD3 R11, P3, PT, R5, R11, RZ ;  /* 0x0000000b050b7210 */ /* 0x004fca0007f7e0ff */
[----:B------:R-:W-:Y:S01]  /*2f630*/  IMAD.X R10, R6, 0x1, R10, P3 ;  /* 0x00000001060a7824 */ /* 0x000fe200018e060a */
[----:B------:R1:W-:Y:S04]  /*2f640*/  STL [R1+0x5a8], R11 ;  /* 0x0005a80b01007387 */ /* 0x0003e80000100800 */
[----:B------:R2:W-:Y:S04]  /*2f650*/  STL [R1+0x5a4], R10 ;  /* 0x0005a40a01007387 */ /* 0x0005e80000100800 */
[----:B0-----:R-:W3:Y:S01]  /*2f660*/  LDL.LU R38, [R1+0x628] ;  /* 0x0006280001267983 */ /* 0x001ee20000300800 */
[----:B-1----:R-:W-:-:S04]  /*2f670*/  @!P1 LOP3.LUT R11, R11, R10, RZ, 0x3c, !PT ;  /* 0x0000000a0b0b9212 */ /* 0x002fc800078e3cff */
[----:B--2---:R-:W-:-:S04]  /*2f680*/  @!P1 LOP3.LUT R10, R11, R10, RZ, 0x3c, !PT ;  /* 0x0000000a0b0a9212 */ /* 0x004fc800078e3cff */
[----:B------:R-:W-:-:S05]  /*2f690*/  @!P1 LOP3.LUT R11, R11, R10, RZ, 0x3c, !PT ;  /* 0x0000000a0b0b9212 */ /* 0x000fca00078e3cff */
[----:B------:R-:W2:Y:S04]  /*2f6a0*/  @!P1 LDG.E.U8 R37, desc[UR18][R10.64] ;  /* 0x000000120a259981 */ /* 0x000ea8000c1e1100 */
[----:B------:R-:W3:Y:S04]  /*2f6b0*/  LDL.LU R10, [R1+0x5e4] ;  /* 0x0005e400010a7983 */ /* 0x000ee80000300800 */
[----:B------:R-:W3:Y:S01]  /*2f6c0*/  LDL.LU R11, [R1+0x5e8] ;  /* 0x0005e800010b7983 */ /* 0x000ee20000300800 */
[----:B------:R-:W-:-:S03]  /*2f6d0*/  PRMT R36, RZ, 0x7610, R36 ;  /* 0x00007610ff247816 */ /* 0x000fc60000000024 */
[----:B--2---:R0:W-:Y:S04]  /*2f6e0*/  STL [R1+0x1440], R37 ;  /* 0x0014402501007387 */ /* 0x0041e80000100800 */
[----:B0-----:R-:W2:Y:S01]  /*2f6f0*/  LDL.LU R37, [R1+0x624] ;  /* 0x0006240001257983 */ /* 0x001ea20000300800 */
[----:B---3--:R-:W-:-:S05]  /*2f700*/  IADD3 R11, P3, PT, R5, R11, RZ ;  /* 0x0000000b050b7210 */ /* 0x008fca0007f7e0ff */
[----:B------:R-:W-:Y:S01]  /*2f710*/  IMAD.X R10, R6, 0x1, R10, P3 ;  /* 0x00000001060a7824 */ /* 0x000fe200018e060a */
[----:B------:R0:W-:Y:S04]  /*2f720*/  STL [R1+0x5e8], R11 ;  /* 0x0005e80b01007387 */ /* 0x0001e80000100800 */
[----:B------:R1:W-:Y:S01]  /*2f730*/  STL [R1+0x5e4], R10 ;  /* 0x0005e40a01007387 */ /* 0x0003e20000100800 */
[----:B0-----:R-:W-:-:S04]  /*2f740*/  @!P1 LOP3.LUT R11, R11, R10, RZ, 0x3c, !PT ;  /* 0x0000000a0b0b9212 */ /* 0x001fc800078e3cff */
[----:B-1----:R-:W-:-:S04]  /*2f750*/  @!P1 LOP3.LUT R10, R11, R10, RZ, 0x3c, !PT ;  /* 0x0000000a0b0a9212 */ /* 0x002fc800078e3cff */
[----:B------:R-:W-:-:S05]  /*2f760*/  @!P1 LOP3.LUT R11, R11, R10, RZ, 0x3c, !PT ;  /* 0x0000000a0b0b9212 */ /* 0x000fca00078e3cff */
[----:B------:R0:W3:Y:S01]  /*2f770*/  @!P1 LDG.E.U8 R36, desc[UR18][R10.64] ;  /* 0x000000120a249981 */ /* 0x0000e2000c1e1100 */
[----:B------:R-:W-:Y:S02]  /*2f780*/  IADD3 R38, P3, PT, R5, R38, RZ ;  /* 0x0000002605267210 */ /* 0x000fe40007f7e0ff */
[----:B------:R-:W-:-:S03]  /*2f790*/  PRMT R35, RZ, 0x7610, R35 ;  /* 0x00007610ff237816 */ /* 0x000fc60000000023 */
[----:B0-----:R-:W-:Y:S02]  /*2f7a0*/  @!P1 IMAD.MOV.U32 R10, RZ, RZ, R38 ;  /* 0x000000ffff0a9224 */ /* 0x001fe400078e0026 */
[----:B--2---:R-:W-:-:S04]  /*2f7b0*/  IMAD.X R37, R6, 0x1, R37, P3 ;  /* 0x0000000106257824 */ /* 0x004fc800018e0625 */
[----:B------:R-:W-:-:S05]  /*2f7c0*/  @!P1 IMAD.MOV.U32 R11, RZ, RZ, R37 ;  /* 0x000000ffff0b9224 */ /* 0x000fca00078e0025 */
[----:B------:R0:W2:Y:S04]  /*2f7d0*/  @!P1 LDG.E.U8 R35, desc[UR18][R10.64] ;  /* 0x000000120a239981 */ /* 0x0000a8000c1e1100 */
[----:B---3--:R1:W-:Y:S04]  /*2f7e0*/  STL [R1+0x1444], R36 ;  /* 0x0014442401007387 */ /* 0x0083e80000100800 */
[----:B-1----:R-:W3:Y:S04]  /*2f7f0*/  LDL.LU R36, [R1+0x668] ;  /* 0x0006680001247983 */ /* 0x002ee80000300800 */
[----:B------:R1:W-:Y:S04]  /*2f800*/  STL [R1+0x628], R38 ;  /* 0x0006282601007387 */ /* 0x0003e80000100800 */
[----:B------:R0:W-:Y:S04]  /*2f810*/  STL [R1+0x624], R37 ;  /* 0x0006242501007387 */ /* 0x0001e80000100800 */
[----:B-1----:R-:W2:Y:S04]  /*2f820*/  LDL.LU R38, [R1+0x6a4] ;  /* 0x0006a40001267983 */ /* 0x002ea80000300800 */
[----:B0-----:R-:W2:Y:S04]  /*2f830*/  LDL.LU R37, [R1+0x6a8] ;  /* 0x0006a80001257983 */ /* 0x001ea80000300800 */
[----:B------:R-:W2:Y:S01]  /*2f840*/  LDL.LU R11, [R1+0x664] ;  /* 0x00066400010b7983 */ /* 0x000ea20000300800 */
[----:B------:R-:W-:-:S02]  /*2f850*/  PRMT R34, RZ, 0x7610, R34 ;  /* 0x00007610ff227816 */ /* 0x000fc40000000022 */
[----:B---3--:R-:W-:-:S05]  /*2f860*/  IADD3 R36, P3, PT, R5, R36, RZ ;  /* 0x0000002405247210 */ /* 0x008fca0007f7e0ff */
[----:B------:R-:W-:Y:S02]  /*2f870*/  @!P1 IMAD.MOV.U32 R10, RZ, RZ, R36 ;  /* 0x000000ffff0a9224 */ /* 0x000fe400078e0024 */
[----:B--2---:R-:W-:-:S05]  /*2f880*/  IMAD.X R11, R6, 0x1, R11, P3 ;  /* 0x00000001060b7824 */ /* 0x004fca00018e060b */
[----:B------:R0:W2:Y:S01]  /*2f890*/  @!P1 LDG.E.U8 R34, desc[UR18][R10.64] ;  /* 0x000000120a229981 */ /* 0x0000a2000c1e1100 */
[----:B------:R-:W-:-:S03]  /*2f8a0*/  IADD3 R37, P3, PT, R5, R37, RZ ;  /* 0x0000002505257210 */ /* 0x000fc60007f7e0ff */
[----:B------:R-:W-:Y:S02]  /*2f8b0*/  STL [R1+0x1448], R35 ;  /* 0x0014482301007387 */ /* 0x000fe40000100800 */
[----:B------:R-:W-:Y:S02]  /*2f8c0*/  IMAD.X R38, R6, 0x1, R38, P3 ;  /* 0x0000000106267824 */ /* 0x000fe400018e0626 */
[----:B------:R1:W-:Y:S04]  /*2f8d0*/  STL [R1+0x668], R36 ;  /* 0x0006682401007387 */ /* 0x0003e80000100800 */
[----:B------:R3:W-:Y:S01]  /*2f8e0*/  STL [R1+0x664], R11 ;  /* 0x0006640b01007387 */ /* 0x0007e20000100800 */
[----:B------:R-:W-:Y:S01]  /*2f8f0*/  PRMT R33, RZ, 0x7610, R33 ;  /* 0x00007610ff217816 */ /* 0x000fe20000000021 */
[----:B0-----:R-:W-:-:S02]  /*2f900*/  @!P1 IMAD.MOV.U32 R10, RZ, RZ, R37 ;  /* 0x000000ffff0a9224 */ /* 0x001fc400078e0025 */
[----:B-1----:R-:W4:Y:S01]  /*2f910*/  LDL.LU R36, [R1+0x6e8] ;  /* 0x0006e80001247983 */ /* 0x002f220000300800 */
[----:B---3--:R-:W-:-:S05]  /*2f920*/  @!P1 IMAD.MOV.U32 R11, RZ, RZ, R38 ;  /* 0x000000ffff0b9224 */ /* 0x008fca00078e0026 */
[----:B------:R0:W3:Y:S04]  /*2f930*/  @!P1 LDG.E.U8 R33, desc[UR18][R10.64] ;  /* 0x000000120a219981 */ /* 0x0000e8000c1e1100 */
[----:B--2---:R-:W-:Y:S04]  /*2f940*/  STL [R1+0x144c], R34 ;  /* 0x00144c2201007387 */ /* 0x004fe80000100800 */
[----:B------:R1:W-:Y:S04]  /*2f950*/  STL [R1+0x6a8], R37 ;  /* 0x0006a82501007387 */ /* 0x0003e80000100800 */
[----:B------:R-:W-:Y:S04]  /*2f960*/  STL [R1+0x6a4], R38 ;  /* 0x0006a42601007387 */ /* 0x000fe80000100800 */
[----:B-1----:R-:W2:Y:S01]  /*2f970*/  LDL.LU R37, [R1+0x6e4] ;  /* 0x0006e40001257983 */ /* 0x002ea20000300800 */
[----:B----4-:R-:W-:-:S03]  /*2f980*/  IADD3 R36, P3, PT, R5, R36, RZ ;  /* 0x0000002405247210 */ /* 0x010fc60007f7e0ff */
[----:B------:R-:W4:Y:S01]  /*2f990*/  LDL.LU R35, [R1+0x724] ;  /* 0x0007240001237983 */ /* 0x000f220000300800 */
[----:B------:R-:W-:-:S03]  /*2f9a0*/  PRMT R32, RZ, 0x7610, R32 ;  /* 0x00007610ff207816 */ /* 0x000fc60000000020 */
[----:B------:R-:W4:Y:S01]  /*2f9b0*/  LDL.LU R34, [R1+0x728] ;  /* 0x0007280001227983 */ /* 0x000f220000300800 */
[----:B0-----:R-:W-:-:S03]  /*2f9c0*/  @!P1 IMAD.MOV.U32 R10, RZ, RZ, R36 ;  /* 0x000000ffff0a9224 */ /* 0x001fc600078e0024 */
[----:B---3--:R-:W-:Y:S04]  /*2f9d0*/  STL [R1+0x1450], R33 ;  /* 0x0014502101007387 */ /* 0x008fe80000100800 */
[----:B------:R0:W-:Y:S01]  /*2f9e0*/  STL [R1+0x6e8], R36 ;  /* 0x0006e82401007387 */ /* 0x0001e20000100800 */
[----:B--2---:R-:W-:-:S04]  /*2f9f0*/  IMAD.X R37, R6, 0x1, R37, P3 ;  /* 0x0000000106257824 */ /* 0x004fc800018e0625 */
[----:B------:R-:W-:Y:S01]  /*2fa00*/  @!P1 IMAD.MOV.U32 R11, RZ, RZ, R37 ;  /* 0x000000ffff0b9224 */ /* 0x000fe200078e0025 */
[----:B------:R-:W-:Y:S04]  /*2fa10*/  STL [R1+0x6e4], R37 ;  /* 0x0006e42501007387 */ /* 0x000fe80000100800 */
[----:B0-----:R-:W2:Y:S04]  /*2fa20*/  LDL.LU R36, [R1+0x764] ;  /* 0x0007640001247983 */ /* 0x001ea80000300800 */
[----:B------:R-:W3:Y:S04]  /*2fa30*/  LDL.LU R33, [R1+0x768] ;  /* 0x0007680001217983 */ /* 0x000ee80000300800 */
[----:B------:R0:W2:Y:S01]  /*2fa40*/  @!P1 LDG.E.U8 R32, desc[UR18][R10.64] ;  /* 0x000000120a209981 */ /* 0x0000a2000c1e1100 */
[----:B----4-:R-:W-:-:S05]  /*2fa50*/  IADD3 R34, P3, PT, R5, R34, RZ ;  /* 0x0000002205227210 */ /* 0x010fca0007f7e0ff */
[----:B------:R-:W-:Y:S01]  /*2fa60*/  IMAD.X R35, R6, 0x1, R35, P3 ;  /* 0x0000000106237824 */ /* 0x000fe200018e0623 */
[----:B------:R-:W-:-:S03]  /*2fa70*/  PRMT R31, RZ, 0x7610, R31 ;  /* 0x00007610ff1f7816 */ /* 0x000fc6000000001f */
[----:B0-----:R-:W-:Y:S02]  /*2fa80*/  @!P1 IMAD.MOV.U32 R11, RZ, RZ, R35 ;  /* 0x000000ffff0b9224 */ /* 0x001fe400078e0023 */
[----:B------:R-:W-:-:S05]  /*2fa90*/  @!P1 IMAD.MOV.U32 R10, RZ, RZ, R34 ;  /* 0x000000ffff0a9224 */ /* 0x000fca00078e0022 */
[----:B------:R0:W4:Y:S01]  /*2faa0*/  @!P1 LDG.E.U8 R31, desc[UR18][R10.64] ;  /* 0x000000120a1f9981 */ /* 0x000122000c1e1100 */
[----:B---3--:R-:W-:-:S03]  /*2fab0*/  IADD3 R33, P3, PT, R5, R33, RZ ;  /* 0x0000002105217210 */ /* 0x008fc60007f7e0ff */
[----:B--2---:R-:W-:Y:S02]  /*2fac0*/  STL [R1+0x1454], R32 ;  /* 0x0014542001007387 */ /* 0x004fe40000100800 */
[----:B------:R-:W-:Y:S02]  /*2fad0*/  IMAD.X R36, R6, 0x1, R36, P3 ;  /* 0x0000000106247824 */ /* 0x000fe400018e0624 */
[----:B------:R-:W-:Y:S04]  /*2fae0*/  STL [R1+0x728], R34 ;  /* 0x0007282201007387 */ /* 0x000fe80000100800 */
[----:B------:R1:W-:Y:S01]  /*2faf0*/  STL [R1+0x724], R35 ;  /* 0x0007242301007387 */ /* 0x0003e20000100800 */
[----:B0-----:R-:W-:-:S03]  /*2fb00*/  @!P1 IMAD.MOV.U32 R10, RZ, RZ, R33 ;  /* 0x000000ffff0a9224 */ /* 0x001fc600078e0021 */
[----:B-1----:R-:W2:Y:S04]  /*2fb10*/  LDL.LU R35, [R1+0x7a4] ;  /* 0x0007a40001237983 */ /* 0x002ea80000300800 */
[----:B------:R-:W3:Y:S04]  /*2fb20*/  LDL.LU R34, [R1+0x7a8] ;  /* 0x0007a80001227983 */ /* 0x000ee80000300800 */
[----:B------:R0:W-:Y:S04]  /*2fb30*/  STL [R1+0x768], R33 ;  /* 0x0007682101007387 */ /* 0x0001e80000100800 */
[----:B------:R-:W-:Y:S04]  /*2fb40*/  STL [R1+0x764], R36 ;  /* 0x0007642401007387 */ /* 0x000fe80000100800 */
[----:B0-----:R-:W4:Y:S04]  /*2fb50*/  LDL.LU R33, [R1+0x7e4] ;  /* 0x0007e40001217983 */ /* 0x001f280000300800 */
[----:B------:R-:W4:Y:S01]  /*2fb60*/  LDL.LU R32, [R1+0x7e8] ;  /* 0x0007e80001207983 */ /* 0x000f220000300800 */
[----:B------:R-:W-:Y:S01]  /*2fb70*/  PRMT R30, RZ, 0x7610, R30 ;  /* 0x00007610ff1e7816 */ /* 0x000fe2000000001e */
[----:B------:R-:W-:Y:S01]  /*2fb80*/  @!P1 IMAD.MOV.U32 R11, RZ, RZ, R36 ;  /* 0x000000ffff0b9224 */ /* 0x000fe200078e0024 */
[----:B------:R-:W-:-:S04]  /*2fb90*/  PRMT R29, RZ, 0x7610, R29 ;  /* 0x00007610ff1d7816 */ /* 0x000fc8000000001d */
[----:B------:R0:W4:Y:S01]  /*2fba0*/  @!P1 LDG.E.U8 R30, desc[UR18][R10.64] ;  /* 0x000000120a1e9981 */ /* 0x000122000c1e1100 */
[----:B---3--:R-:W-:-:S05]  /*2fbb0*/  IADD3 R34, P3, PT, R5, R34, RZ ;  /* 0x0000002205227210 */ /* 0x008fca0007f7e0ff */
[----:B--2---:R-:W-:Y:S01]  /*2fbc0*/  IMAD.X R35, R6, 0x1, R35, P3 ;  /* 0x0000000106237824 */ /* 0x004fe200018e0623 */
[----:B------:R-:W-:Y:S01]  /*2fbd0*/  STL [R1+0x7a8], R34 ;  /* 0x0007a82201007387 */ /* 0x000fe20000100800 */
[----:B0-----:R-:W-:Y:S02]  /*2fbe0*/  @!P1 IMAD.MOV.U32 R10, RZ, RZ, R34 ;  /* 0x000000ffff0a9224 */ /* 0x001fe400078e0022 */
[----:B------:R-:W-:Y:S01]  /*2fbf0*/  @!P1 IMAD.MOV.U32 R11, RZ, RZ, R35 ;  /* 0x000000ffff0b9224 */ /* 0x000fe200078e0023 */
[----:B------:R0:W-:Y:S04]  /*2fc00*/  STL [R1+0x7a4], R35 ;  /* 0x0007a42301007387 */ /* 0x0001e80000100800 */
[----:B------:R1:W2:Y:S01]  /*2fc10*/  @!P1 LDG.E.U8 R29, desc[UR18][R10.64] ;  /* 0x000000120a1d9981 */ /* 0x0002a2000c1e1100 */
[----:B----4-:R-:W-:-:S03]  /*2fc20*/  IADD3 R32, P3, PT, R5, R32, RZ ;  /* 0x0000002005207210 */ /* 0x010fc60007f7e0ff */
[----:B0-----:R-:W3:Y:S02]  /*2fc30*/  LDL.LU R35, [R1+0x824] ;  /* 0x0008240001237983 */ /* 0x001ee40000300800 */
[----:B------:R-:W-:Y:S02]  /*2fc40*/  IMAD.X R33, R6, 0x1, R33, P3 ;  /* 0x0000000106217824 */ /* 0x000fe400018e0621 */
[----:B------:R-:W4:Y:S01]  /*2fc50*/  LDL.LU R34, [R1+0x828] ;  /* 0x0008280001227983 */ /* 0x000f220000300800 */
[----:B-1----:R-:W-:Y:S02]  /*2fc60*/  @!P1 IMAD.MOV.U32 R10, RZ, RZ, R32 ;  /* 0x000000ffff0a9224 */ /* 0x002fe400078e0020 */
[----:B------:R-:W-:Y:S01]  /*2fc70*/  @!P1 IMAD.MOV.U32 R11, RZ, RZ, R33 ;  /* 0x000000ffff0b9224 */ /* 0x000fe200078e0021 */
[----:B------:R-:W-:Y:S04]  /*2fc80*/  STL [R1+0x7e8], R32 ;  /* 0x0007e82001007387 */ /* 0x000fe80000100800 */
[----:B------:R0:W-:Y:S04]  /*2fc90*/  STL [R1+0x7e4], R33 ;  /* 0x0007e42101007387 */ /* 0x0001e80000100800 */
[----:B0-----:R-:W2:Y:S04]  /*2fca0*/  LDL.LU R33, [R1+0x864] ;  /* 0x0008640001217983 */ /* 0x001ea80000300800 */
[----:B------:R-:W2:Y:S01]  /*2fcb0*/  LDL.LU R32, [R1+0x868] ;  /* 0x0008680001207983 */ /* 0x000ea20000300800 */
[----:B------:R-:W-:-:S02]  /*2fcc0*/  PRMT R28, RZ, 0x7610, R28 ;  /* 0x00007610ff1c7816 */ /* 0x000fc4000000001c */
[----:B------:R-:W-:-:S04]  /*2fcd0*/  PRMT R27, RZ, 0x7610, R27 ;  /* 0x00007610ff1b7816 */ /* 0x000fc8000000001b */
[----:B------:R0:W2:Y:S01]  /*2fce0*/  @!P1 LDG.E.U8 R28, desc[UR18][R10.64] ;  /* 0x000000120a1c9981 */ /* 0x0000a2000c1e1100 */
[----:B----4-:R-:W-:-:S05]  /*2fcf0*/  IADD3 R34, P3, PT, R5, R34, RZ ;  /* 0x0000002205227210 */ /* 0x010fca0007f7e0ff */
[----:B---3--:R-:W-:Y:S01]  /*2fd00*/  IMAD.X R35, R6, 0x1, R35, P3 ;  /* 0x0000000106237824 */ /* 0x008fe200018e0623 */
[----:B------:R-:W-:Y:S01]  /*2fd10*/  STL [R1+0x828], R34 ;  /* 0x0008282201007387 */ /* 0x000fe20000100800 */
[----:B0-----:R-:W-:Y:S02]  /*2fd20*/  @!P1 IMAD.MOV.U32 R10, RZ, RZ, R34 ;  /* 0x000000ffff0a9224 */ /* 0x001fe400078e0022 */
[----:B------:R-:W-:Y:S01]  /*2fd30*/  @!P1 IMAD.MOV.U32 R11, RZ, RZ, R35 ;  /* 0x000000ffff0b9224 */ /* 0x000fe200078e0023 */
[----:B------:R0:W-:Y:S04]  /*2fd40*/  STL [R1+0x824], R35 ;  /* 0x0008242301007387 */ /* 0x0001e80000100800 */
[----:B------:R1:W3:Y:S04]  /*2fd50*/  @!P1 LDG.E.U8 R27, desc[UR18][R10.64] ;  /* 0x000000120a1b9981 */ /* 0x0002e8000c1e1100 */
[----:B0-----:R-:W4:Y:S01]  /*2fd60*/  LDL.LU R35, [R1+0x8a4] ;  /* 0x0008a40001237983 */ /* 0x001f220000300800 */
[----:B--2---:R-:W-:-:S03]  /*2fd70*/  IADD3 R32, P3, PT, R5, R32, RZ ;  /* 0x0000002005207210 */ /* 0x004fc60007f7e0ff */
[----:B------:R-:W2:Y:S02]  /*2fd80*/  LDL.LU R34, [R1+0x8a8] ;  /* 0x0008a80001227983 */ /* 0x000ea40000300800 */
[----:B------:R-:W-:Y:S02]  /*2fd90*/  IMAD.X R33, R6, 0x1, R33, P3 ;  /* 0x0000000106217824 */ /* 0x000fe400018e0621 */
[----:B------:R-:W-:Y:S01]  /*2fda0*/  STL [R1+0x868], R32 ;  /* 0x0008682001007387 */ /* 0x000fe20000100800 */
[----:B-1----:R-:W-:Y:S02]  /*2fdb0*/  @!P1 IMAD.MOV.U32 R10, RZ, RZ, R32 ;  /* 0x000000ffff0a9224 */ /* 0x002fe400078e0020 */
[----:B------:R-:W-:Y:S01]  /*2fdc0*/  @!P1 IMAD.MOV.U32 R11, RZ, RZ, R33 ;  /* 0x000000ffff0b9224 */ /* 0x000fe200078e0021 */
[----:B------:R0:W-:Y:S04]  /*2fdd0*/  STL [R1+0x864], R33 ;  /* 0x0008642101007387 */ /* 0x0001e80000100800 */
[----:B0-----:R-:W3:Y:S04]  /*2fde0*/  LDL.LU R33, [R1+0x8e4] ;  /* 0x0008e40001217983 */ /* 0x001ee80000300800 */
[----:B------:R-:W3:Y:S01]  /*2fdf0*/  LDL.LU R32, [R1+0x8e8] ;  /* 0x0008e80001207983 */ /* 0x000ee20000300800 */
[----:B------:R-:W-:-:S02]  /*2fe00*/  PRMT R26, RZ, 0x7610, R26 ;  /* 0x00007610ff1a7816 */ /* 0x000fc4000000001a */
[----:B------:R-:W-:-:S04]  /*2fe10*/  PRMT R25, RZ, 0x7610, R25 ;  /* 0x00007610ff197816 */ /* 0x000fc80000000019 */
[----:B------:R0:W3:Y:S01]  /*2fe20*/  @!P1 LDG.E.U8 R26, desc[UR18][R10.64] ;  /* 0x000000120a1a9981 */ /* 0x0000e2000c1e1100 */
[----:B--2---:R-:W-:-:S05]  /*2fe30*/  IADD3 R34, P3, PT, R5, R34, RZ ;  /* 0x0000002205227210 */ /* 0x004fca0007f7e0ff */
[----:B----4-:R-:W-:Y:S01]  /*2fe40*/  IMAD.X R35, R6, 0x1, R35, P3 ;  /* 0x0000000106237824 */ /* 0x010fe200018e0623 */
[----:B------:R-:W-:Y:S01]  /*2fe50*/  STL [R1+0x8a8], R34 ;  /* 0x0008a82201007387 */ /* 0x000fe20000100800 */
[----:B0-----:R-:W-:Y:S02]  /*2fe60*/  @!P1 IMAD.MOV.U32 R10, RZ, RZ, R34 ;  /* 0x000000ffff0a9224 */ /* 0x001fe400078e0022 */
[----:B------:R-:W-:Y:S01]  /*2fe70*/  @!P1 IMAD.MOV.U32 R11, RZ, RZ, R35 ;  /* 0x000000ffff0b9224 */ /* 0x000fe200078e0023 */
[----:B------:R0:W-:Y:S04]  /*2fe80*/  STL [R1+0x8a4], R35 ;  /* 0x0008a42301007387 */ /* 0x0001e80000100800 */
[----:B------:R1:W2:Y:S04]  /*2fe90*/  @!P1 LDG.E.U8 R25, desc[UR18][R10.64] ;  /* 0x000000120a199981 */ /* 0x0002a8000c1e1100 */
[----:B0-----:R-:W4:Y:S01]  /*2fea0*/  LDL.LU R35, [R1+0x924] ;  /* 0x0009240001237983 */ /* 0x001f220000300800 */
[----:B---3--:R-:W-:-:S03]  /*2feb0*/  IADD3 R32, P3, PT, R5, R32, RZ ;  /* 0x0000002005207210 */ /* 0x008fc60007f7e0ff */
[----:B------:R-:W3:Y:S02]  /*2fec0*/  LDL.LU R34, [R1+0x928] ;  /* 0x0009280001227983 */ /* 0x000ee40000300800 */
[----:B------:R-:W-:Y:S02]  /*2fed0*/  IMAD.X R33, R6, 0x1, R33, P3 ;  /* 0x0000000106217824 */ /* 0x000fe400018e0621 */
[----:B------:R-:W-:Y:S01]  /*2fee0*/  STL [R1+0x8e8], R32 ;  /* 0x0008e82001007387 */ /* 0x000fe20000100800 */
[----:B-1----:R-:W-:Y:S02]  /*2fef0*/  @!P1 IMAD.MOV.U32 R10, RZ, RZ, R32 ;  /* 0x000000ffff0a9224 */ /* 0x002fe400078e0020 */
[----:B------:R-:W-:Y:S01]  /*2ff00*/  @!P1 IMAD.MOV.U32 R11, RZ, RZ, R33 ;  /* 0x000000ffff0b9224 */ /* 0x000fe200078e0021 */
[----:B------:R0:W-:Y:S04]  /*2ff10*/  STL [R1+0x8e4], R33 ;  /* 0x0008e42101007387 */ /* 0x0001e80000100800 */
[----:B0-----:R-:W2:Y:S04]  /*2ff20*/  LDL.LU R33, [R1+0x964] ;  /* 0x0009640001217983 */ /* 0x001ea80000300800 */
[----:B------:R-:W2:Y:S01]  /*2ff30*/  LDL.LU R32, [R1+0x968] ;  /* 0x0009680001207983 */ /* 0x000ea20000300800 */
[----:B------:R-:W-:-:S02]  /*2ff40*/  PRMT R24, RZ, 0x7610, R24 ;  /* 0x00007610ff187816 */ /* 0x000fc40000000018 */
[----:B------:R-:W-:-:S04]  /*2ff50*/  PRMT R23, RZ, 0x7610, R23 ;  /* 0x00007610ff177816 */ /* 0x000fc80000000017 */
[----:B------:R0:W2:Y:S01]  /*2ff60*/  @!P1 LDG.E.U8 R24, desc[UR18][R10.64] ;  /* 0x000000120a189981 */ /* 0x0000a2000c1e1100 */
[----:B---3--:R-:W-:-:S05]  /*2ff70*/  IADD3 R34, P3, PT, R5, R34, RZ ;  /* 0x0000002205227210 */ /* 0x008fca0007f7e0ff */
[----:B----4-:R-:W-:Y:S01]  /*2ff80*/  IMAD.X R35, R6, 0x1, R35, P3 ;  /* 0x0000000106237824 */ /* 0x010fe200018e0623 */
        /* <DEDUP_REMOVED lines=149> */
[----:B------:R0:W-:Y:S01]  /*308e0*/  STL [R1+0x4f0], R32 ;  /* 0x0004f02001007387 */ /* 0x0001e20000100800 */
[----:B-1----:R-:W-:-:S03]  /*308f0*/  @!P1 IMAD.MOV.U32 R10, RZ, RZ, R32 ;  /* 0x000000ffff0a9224 */ /* 0x002fc600078e0020 */
[----:B------:R1:W-:Y:S01]  /*30900*/  STL [R1+0x4ec], R33 ;  /* 0x0004ec2101007387 */ /* 0x0003e20000100800 */
[----:B------:R-:W-:-:S03]  /*30910*/  @!P1 IMAD.MOV.U32 R11, RZ, RZ, R33 ;  /* 0x000000ffff0b9224 */ /* 0x000fc600078e0021 */
[----:B0-----:R-:W2:Y:S04]  /*30920*/  LDL.LU R32, [R1+0x570] ;  /* 0x0005700001207983 */ /* 0x001ea80000300800 */
[----:B-1----:R-:W2:Y:S01]  /*30930*/  LDL.LU R33, [R1+0x56c] ;  /* 0x00056c0001217983 */ /* 0x002ea20000300800 */
[----:B------:R-:W-:Y:S02]  /*30940*/  PRMT R14, RZ, 0x7610, R14 ;  /* 0x00007610ff0e7816 */ /* 0x000fe4000000000e */
[----:B------:R-:W-:-:S04]  /*30950*/  PRMT R13, RZ, 0x7610, R13 ;  /* 0x00007610ff0d7816 */ /* 0x000fc8000000000d */
[----:B------:R0:W2:Y:S01]  /*30960*/  @!P1 LDG.E.U8 R14, desc[UR18][R10.64] ;  /* 0x000000120a0e9981 */ /* 0x0000a2000c1e1100 */
[----:B---3--:R-:W-:-:S05]  /*30970*/  IADD3 R34, P3, PT, R5, R34, RZ ;  /* 0x0000002205227210 */ /* 0x008fca0007f7e0ff */
[----:B----4-:R-:W-:Y:S01]  /*30980*/  IMAD.X R35, R6, 0x1, R35, P3 ;  /* 0x0000000106237824 */ /* 0x010fe200018e0623 */
[----:B------:R1:W-:Y:S01]  /*30990*/  STL [R1+0x530], R34 ;  /* 0x0005302201007387 */ /* 0x0003e20000100800 */
[----:B--2---:R-:W-:-:S03]  /*309a0*/  IADD3 R32, P3, PT, R5, R32, RZ ;  /* 0x0000002005207210 */ /* 0x004fc60007f7e0ff */
[----:B------:R2:W-:Y:S02]  /*309b0*/  STL [R1+0x52c], R35 ;  /* 0x00052c2301007387 */ /* 0x0005e40000100800 */
[----:B------:R-:W-:Y:S02]  /*309c0*/  IMAD.X R33, R6, 0x1, R33, P3 ;  /* 0x0000000106217824 */ /* 0x000fe400018e0621 */
[----:B------:R3:W-:Y:S01]  /*309d0*/  STL [R1+0x570], R32 ;  /* 0x0005702001007387 */ /* 0x0007e20000100800 */
[----:B0-----:R-:W-:Y:S02]  /*309e0*/  @!P1 IMAD.MOV.U32 R10, RZ, RZ, R34 ;  /* 0x000000ffff0a9224 */ /* 0x001fe400078e0022 */
[----:B------:R-:W-:Y:S01]  /*309f0*/  @!P1 IMAD.MOV.U32 R11, RZ, RZ, R35 ;  /* 0x000000ffff0b9224 */ /* 0x000fe200078e0023 */
[----:B------:R0:W-:Y:S04]  /*30a00*/  STL [R1+0x56c], R33 ;  /* 0x00056c2101007387 */ /* 0x0001e80000100800 */
[----:B-1----:R-:W4:Y:S04]  /*30a10*/  LDL.LU R34, [R1+0x5b0] ;  /* 0x0005b00001227983 */ /* 0x002f280000300800 */
[----:B------:R1:W4:Y:S04]  /*30a20*/  @!P1 LDG.E.U8 R13, desc[UR18][R10.64] ;  /* 0x000000120a0d9981 */ /* 0x000328000c1e1100 */
[----:B--2---:R-:W2:Y:S01]  /*30a30*/  LDL.LU R35, [R1+0x5ac] ;  /* 0x0005ac0001237983 */ /* 0x004ea20000300800 */
[----:B-1----:R-:W-:-:S03]  /*30a40*/  @!P1 IMAD.MOV.U32 R10, RZ, RZ, R32 ;  /* 0x000000ffff0a9224 */ /* 0x002fc600078e0020 */
[----:B---3--:R-:W3:Y:S01]  /*30a50*/  LDL.LU R32, [R1+0x5f0] ;  /* 0x0005f00001207983 */ /* 0x008ee20000300800 */
[----:B------:R-:W-:-:S03]  /*30a60*/  @!P1 IMAD.MOV.U32 R11, RZ, RZ, R33 ;  /* 0x000000ffff0b9224 */ /* 0x000fc600078e0021 */
[----:B0-----:R-:W3:Y:S01]  /*30a70*/  LDL.LU R33, [R1+0x5ec] ;  /* 0x0005ec0001217983 */ /* 0x001ee20000300800 */
[----:B------:R-:W-:Y:S01]  /*30a80*/  PRMT R12, RZ, 0x7610, R12 ;  /* 0x00007610ff0c7816 */ /* 0x000fe2000000000c */
[----:B------:R-:W-:Y:S02]  /*30a90*/  IMAD.MOV.U32 R37, RZ, RZ, R39 ;  /* 0x000000ffff257224 */ /* 0x000fe400078e0027 */
[----:B------:R-:W-:Y:S02]  /*30aa0*/  IMAD.MOV.U32 R39, RZ, RZ, R42 ;  /* 0x000000ffff277224 */ /* 0x000fe400078e002a */
[----:B------:R-:W-:Y:S01]  /*30ab0*/  IMAD.MOV.U32 R38, RZ, RZ, R78 ;  /* 0x000000ffff267224 */ /* 0x000fe200078e004e */
[----:B------:R0:W3:Y:S01]  /*30ac0*/  @!P1 LDG.E.U8 R12, desc[UR18][R10.64] ;  /* 0x000000120a0c9981 */ /* 0x0000e2000c1e1100 */
[----:B------:R-:W-:Y:S02]  /*30ad0*/  IMAD.MOV.U32 R78, RZ, RZ, R47 ;  /* 0x000000ffff4e7224 */ /* 0x000fe400078e002f */
[----:B------:R-:W-:Y:S01]  /*30ae0*/  IMAD.MOV.U32 R42, RZ, RZ, R46 ;  /* 0x000000ffff2a7224 */ /* 0x000fe200078e002e */
[----:B0-----:R-:W-:-:S02]  /*30af0*/  PRMT R11, RZ, 0x7610, R11 ;  /* 0x00007610ff0b7816 */ /* 0x001fc4000000000b */
[----:B----4-:R-:W-:-:S05]  /*30b00*/  IADD3 R34, P3, PT, R5, R34, RZ ;  /* 0x0000002205227210 */ /* 0x010fca0007f7e0ff */
[----:B--2---:R-:W-:Y:S01]  /*30b10*/  IMAD.X R35, R6, 0x1, R35, P3 ;  /* 0x0000000106237824 */ /* 0x004fe200018e0623 */
[----:B------:R0:W-:Y:S01]  /*30b20*/  STL [R1+0x5b0], R34 ;  /* 0x0005b02201007387 */ /* 0x0001e20000100800 */
[----:B---3--:R-:W-:-:S03]  /*30b30*/  IADD3 R32, P3, PT, R5, R32, RZ ;  /* 0x0000002005207210 */ /* 0x008fc60007f7e0ff */
[----:B------:R1:W-:Y:S02]  /*30b40*/  STL [R1+0x5ac], R35 ;  /* 0x0005ac2301007387 */ /* 0x0003e40000100800 */
[----:B------:R-:W-:Y:S02]  /*30b50*/  IMAD.X R33, R6, 0x1, R33, P3 ;  /* 0x0000000106217824 */ /* 0x000fe400018e0621 */
[----:B------:R2:W-:Y:S01]  /*30b60*/  STL [R1+0x5f0], R32 ;  /* 0x0005f02001007387 */ /* 0x0005e20000100800 */
[----:B------:R-:W-:Y:S02]  /*30b70*/  @!P1 IMAD.MOV.U32 R46, RZ, RZ, R34 ;  /* 0x000000ffff2e9224 */ /* 0x000fe400078e0022 */
[----:B------:R-:W-:Y:S01]  /*30b80*/  @!P1 IMAD.MOV.U32 R47, RZ, RZ, R35 ;  /* 0x000000ffff2f9224 */ /* 0x000fe200078e0023 */
[----:B------:R3:W-:Y:S04]  /*30b90*/  STL [R1+0x5ec], R33 ;  /* 0x0005ec2101007387 */ /* 0x0007e80000100800 */
[----:B0-----:R-:W4:Y:S04]  /*30ba0*/  LDL.LU R34, [R1+0x630] ;  /* 0x0006300001227983 */ /* 0x001f280000300800 */
[----:B------:R0:W4:Y:S04]  /*30bb0*/  @!P1 LDG.E.U8 R11, desc[UR18][R46.64] ;  /* 0x000000122e0b9981 */ /* 0x000128000c1e1100 */
[----:B-1----:R-:W4:Y:S01]  /*30bc0*/  LDL.LU R35, [R1+0x62c] ;  /* 0x00062c0001237983 */ /* 0x002f220000300800 */
[----:B0-----:R-:W-:-:S03]  /*30bd0*/  @!P1 IMAD.MOV.U32 R46, RZ, RZ, R32 ;  /* 0x000000ffff2e9224 */ /* 0x001fc600078e0020 */
[----:B--2---:R-:W2:Y:S01]  /*30be0*/  LDL.LU R32, [R1+0x670] ;  /* 0x0006700001207983 */ /* 0x004ea20000300800 */
[----:B------:R-:W-:-:S03]  /*30bf0*/  @!P1 IMAD.MOV.U32 R47, RZ, RZ, R33 ;  /* 0x000000ffff2f9224 */ /* 0x000fc600078e0021 */
[----:B---3--:R-:W3:Y:S01]  /*30c00*/  LDL.LU R33, [R1+0x66c] ;  /* 0x00066c0001217983 */ /* 0x008ee20000300800 */
[----:B------:R-:W-:Y:S02]  /*30c10*/  PRMT R10, RZ, 0x7610, R10 ;  /* 0x00007610ff0a7816 */ /* 0x000fe4000000000a */
[----:B------:R-:W-:-:S04]  /*30c20*/  PRMT R44, RZ, 0x7610, R44 ;  /* 0x00007610ff2c7816 */ /* 0x000fc8000000002c */
[----:B------:R0:W3:Y:S01]  /*30c30*/  @!P1 LDG.E.U8 R10, desc[UR18][R46.64] ;  /* 0x000000122e0a9981 */ /* 0x0000e2000c1e1100 */
[----:B----4-:R-:W-:-:S05]  /*30c40*/  IADD3 R34, P3, PT, R5, R34, RZ ;  /* 0x0000002205227210 */ /* 0x010fca0007f7e0ff */
[----:B------:R-:W-:Y:S01]  /*30c50*/  IMAD.X R35, R6, 0x1, R35, P3 ;  /* 0x0000000106237824 */ /* 0x000fe200018e0623 */
[----:B------:R1:W-:Y:S01]  /*30c60*/  STL [R1+0x630], R34 ;  /* 0x0006302201007387 */ /* 0x0003e20000100800 */
[----:B--2---:R-:W-:-:S03]  /*30c70*/  IADD3 R32, P3, PT, R5, R32, RZ ;  /* 0x0000002005207210 */ /* 0x004fc60007f7e0ff */
[----:B------:R2:W-:Y:S02]  /*30c80*/  STL [R1+0x62c], R35 ;  /* 0x00062c2301007387 */ /* 0x0005e40000100800 */
[----:B---3--:R-:W-:Y:S02]  /*30c90*/  IMAD.X R33, R6, 0x1, R33, P3 ;  /* 0x0000000106217824 */ /* 0x008fe400018e0621 */
        /* <DEDUP_REMOVED lines=11> */
[----:B------:R-:W-:Y:S02]  /*30d50*/  PRMT R48, RZ, 0x7610, R48 ;  /* 0x00007610ff307816 */ /* 0x000fe40000000030 */
[----:B------:R-:W-:-:S04]  /*30d60*/  PRMT R49, RZ, 0x7610, R49 ;  /* 0x00007610ff317816 */ /* 0x000fc80000000031 */
[----:B------:R0:W3:Y:S01]  /*30d70*/  @!P1 LDG.E.U8 R48, desc[UR18][R46.64] ;  /* 0x000000122e309981 */ /* 0x0000e2000c1e1100 */
[----:B----4-:R-:W-:-:S05]  /*30d80*/  IADD3 R34, P3, PT, R5, R34, RZ ;  /* 0x0000002205227210 */ /* 0x010fca0007f7e0ff */
[----:B--2---:R-:W-:Y:S01]  /*30d90*/  IMAD.X R35, R6, 0x1, R35, P3 ;  /* 0x0000000106237824 */ /* 0x004fe200018e0623 */
[----:B------:R1:W-:Y:S01]  /*30da0*/  STL [R1+0x6b0], R34 ;  /* 0x0006b02201007387 */ /* 0x0003e20000100800 */
[----:B---3--:R-:W-:-:S03]  /*30db0*/  IADD3 R32, P3, PT, R5, R32, RZ ;  /* 0x0000002005207210 */ /* 0x008fc60007f7e0ff */
        /* <DEDUP_REMOVED lines=153> */
[----:B------:R-:W-:-:S03]  /*31750*/  PRMT R79, RZ, 0x7610, R79 ;  /* 0x00007610ff4f7816 */ /* 0x000fc6000000004f */
[----:B------:R0:W-:Y:S04]  /*31760*/  STS.U8 [R0+UR9+0x14000], R54 ;  /* 0x0140003600007988 */ /* 0x0001e80008000009 */
[----:B------:R1:W3:Y:S01]  /*31770*/  @!P1 LDG.E.U8 R79, desc[UR18][R46.64] ;  /* 0x000000122e4f9981 */ /* 0x0002e2000c1e1100 */
[----:B0-----:R-:W-:Y:S02]  /*31780*/  PRMT R54, RZ, 0x7610, R54 ;  /* 0x00007610ff367816 */ /* 0x001fe40000000036 */
[----:B----4-:R-:W-:-:S05]  /*31790*/  IADD3 R34, P3, PT, R5, R34, RZ ;  /* 0x0000002205227210 */ /* 0x010fca0007f7e0ff */
[----:B--2---:R-:W-:Y:S01]  /*317a0*/  IMAD.X R35, R6, 0x1, R35, P3 ;  /* 0x0000000106237824 */ /* 0x004fe200018e0623 */
[----:B------:R0:W-:Y:S01]  /*317b0*/  STL [R1+0x298], R34 ;  /* 0x0002982201007387 */ /* 0x0001e20000100800 */
[----:B---3--:R-:W-:-:S03]  /*317c0*/  IADD3 R32, P3, PT, R5, R32, RZ ;  /* 0x0000002005207210 */ /* 0x008fc60007f7e0ff */
[----:B------:R2:W-:Y:S02]  /*317d0*/  STL [R1+0x294], R35 ;  /* 0x0002942301007387 */ /* 0x0005e40000100800 */
[----:B------:R-:W-:Y:S02]  /*317e0*/  IMAD.X R33, R6, 0x1, R33, P3 ;  /* 0x0000000106217824 */ /* 0x000fe400018e0621 */
[----:B------:R3:W-:Y:S01]  /*317f0*/  STL [R1+0x2d8], R32 ;  /* 0x0002d82001007387 */ /* 0x0007e20000100800 */
[----:B-1----:R-:W-:Y:S02]  /*31800*/  @!P1 IMAD.MOV.U32 R46, RZ, RZ, R34 ;  /* 0x000000ffff2e9224 */ /* 0x002fe400078e0022 */
[----:B------:R-:W-:Y:S01]  /*31810*/  @!P1 IMAD.MOV.U32 R47, RZ, RZ, R35 ;  /* 0x000000ffff2f9224 */ /* 0x000fe200078e0023 */
[----:B------:R1:W-:Y:S04]  /*31820*/  STL [R1+0x2d4], R33 ;  /* 0x0002d42101007387 */ /* 0x0003e80000100800 */
[----:B0-----:R-:W4:Y:S04]  /*31830*/  LDL.LU R34, [R1+0x338] ;  /* 0x0003380001227983 */ /* 0x001f280000300800 */
[----:B------:R0:W4:Y:S04]  /*31840*/  @!P1 LDG.E.U8 R54, desc[UR18][R46.64] ;  /* 0x000000122e369981 */ /* 0x000128000c1e1100 */
[----:B--2---:R-:W2:Y:S01]  /*31850*/  LDL.LU R35, [R1+0x334] ;  /* 0x0003340001237983 */ /* 0x004ea20000300800 */
[----:B0-----:R-:W-:-:S03]  /*31860*/  @!P1 IMAD.MOV.U32 R46, RZ, RZ, R32 ;  /* 0x000000ffff2e9224 */ /* 0x001fc600078e0020 */
[----:B---3--:R-:W3:Y:S01]  /*31870*/  LDL.LU R32, [R1+0x378] ;  /* 0x0003780001207983 */ /* 0x008ee20000300800 */
[----:B------:R-:W-:-:S03]  /*31880*/  @!P1 IMAD.MOV.U32 R47, RZ, RZ, R33 ;  /* 0x000000ffff2f9224 */ /* 0x000fc600078e0021 */
[----:B-1----:R-:W3:Y:S04]  /*31890*/  LDL.LU R33, [R1+0x374] ;  /* 0x0003740001217983 */ /* 0x002ee80000300800 */
[----:B------:R0:W-:Y:S04]  /*318a0*/  STS.U8 [R0+UR9+0x14400], R51 ;  /* 0x0144003300007988 */ /* 0x0001e80008000009 */
[----:B------:R1:W-:Y:S01]  /*318b0*/  STS.U8 [R0+UR9+0x14800], R50 ;  /* 0x0148003200007988 */ /* 0x0003e20008000009 */
[----:B0-----:R-:W-:Y:S02]  /*318c0*/  PRMT R51, RZ, 0x7610, R51 ;  /* 0x00007610ff337816 */ /* 0x001fe40000000033 */
[----:B-1----:R-:W-:-:S04]  /*318d0*/  PRMT R50, RZ, 0x7610, R50 ;  /* 0x00007610ff327816 */ /* 0x002fc80000000032 */
        /* <DEDUP_REMOVED lines=17> */
[----:B0-----:R-:W3:Y:S04]  /*319f0*/  LDL.LU R33, [R1+0x3f4] ;  /* 0x0003f40001217983 */ /* 0x001ee80000300800 */
[----:B------:R0:W-:Y:S04]  /*31a00*/  STS.U8 [R0+UR9+0x14c00], R45 ;  /* 0x014c002d00007988 */ /* 0x0001e80008000009 */
[----:B------:R1:W-:Y:S01]  /*31a10*/  STS.U8 [R0+UR9+0x15000], R7 ;  /* 0x0150000700007988 */ /* 0x0003e20008000009 */
[----:B0-----:R-:W-:-:S03]  /*31a20*/  PRMT R45, RZ, 0x7610, R45 ;  /* 0x00007610ff2d7816 */ /* 0x001fc6000000002d */
[----:B------:R0:W-:Y:S01]  /*31a30*/  STS.U8 [R0+UR9+0x15400], R8 ;  /* 0x0154000800007988 */ /* 0x0001e20008000009 */
[----:B-1----:R-:W-:-:S03]  /*31a40*/  PRMT R7, RZ, 0x7610, R7 ;  /* 0x00007610ff077816 */ /* 0x002fc60000000007 */
[----:B------:R1:W3:Y:S01]  /*31a50*/  @!P1 LDG.E.U8 R45, desc[UR18][R46.64] ;  /* 0x000000122e2d9981 */ /* 0x0002e2000c1e1100 */
[----:B----4-:R-:W-:-:S05]  /*31a60*/  IADD3 R34, P3, PT, R5, R34, RZ ;  /* 0x0000002205227210 */ /* 0x010fca0007f7e0ff */
[----:B--2---:R-:W-:Y:S01]  /*31a70*/  IMAD.X R35, R6, 0x1, R35, P3 ;  /* 0x0000000106237824 */ /* 0x004fe200018e0623 */
[----:B------:R-:W-:Y:S01]  /*31a80*/  STL [R1+0x3b8], R34 ;  /* 0x0003b82201007387 */ /* 0x000fe20000100800 */
[----:B---3--:R-:W-:-:S03]  /*31a90*/  IADD3 R32, P3, PT, R5, R32, RZ ;  /* 0x0000002005207210 */ /* 0x008fc60007f7e0ff */
[----:B------:R-:W-:Y:S02]  /*31aa0*/  STL [R1+0x3b4], R35 ;  /* 0x0003b42301007387 */ /* 0x000fe40000100800 */
[----:B------:R-:W-:Y:S02]  /*31ab0*/  IMAD.X R33, R6, 0x1, R33, P3 ;  /* 0x0000000106217824 */ /* 0x000fe400018e0621 */
[----:B------:R2:W-:Y:S01]  /*31ac0*/  STL [R1+0x3f8], R32 ;  /* 0x0003f82001007387 */ /* 0x0005e20000100800 */
[----:B-1----:R-:W-:Y:S02]  /*31ad0*/  @!P1 IMAD.MOV.U32 R46, RZ, RZ, R34 ;  /* 0x000000ffff2e9224 */ /* 0x002fe400078e0022 */
[----:B------:R-:W-:Y:S01]  /*31ae0*/  @!P1 IMAD.MOV.U32 R47, RZ, RZ, R35 ;  /* 0x000000ffff2f9224 */ /* 0x000fe200078e0023 */
[----:B------:R-:W-:Y:S04]  /*31af0*/  STL [R1+0x3f4], R33 ;  /* 0x0003f42101007387 */ /* 0x000fe80000100800 */
[----:B0-----:R-:W3:Y:S04]  /*31b00*/  LDL.LU R8, [R1+0x438] ;  /* 0x0004380001087983 */ /* 0x001ee80000300800 */
[----:B------:R0:W4:Y:S02]  /*31b10*/  @!P1 LDG.E.U8 R7, desc[UR18][R46.64] ;  /* 0x000000122e079981 */ /* 0x000124000c1e1100 */
[----:B0-----:R-:W-:-:S02]  /*31b20*/  @!P1 IMAD.MOV.U32 R46, RZ, RZ, R32 ;  /* 0x000000ffff2e9224 */ /* 0x001fc400078e0020 */
[----:B--2---:R-:W2:Y:S01]  /*31b30*/  LDL.LU R32, [R1+0x434] ;  /* 0x0004340001207983 */ /* 0x004ea20000300800 */
[----:B------:R-:W-:Y:S01]  /*31b40*/  @!P1 IMAD.MOV.U32 R47, RZ, RZ, R33 ;  /* 0x000000ffff2f9224 */ /* 0x000fe200078e0021 */
[----:B------:R-:W-:-:S04]  /*31b50*/  PRMT R92, RZ, 0x7610, R92 ;  /* 0x00007610ff5c7816 */ /* 0x000fc8000000005c */
[----:B------:R-:W-:Y:S04]  /*31b60*/  STL [R1+0x1328], R47 ;  /* 0x0013282f01007387 */ /* 0x000fe80000100800 */
[----:B------:R-:W-:Y:S04]  /*31b70*/  STL [R1+0x1330], R47 ;  /* 0x0013302f01007387 */ /* 0x000fe80000100800 */
[----:B------:R-:W-:Y:S04]  /*31b80*/  STL [R1+0x1390], R47 ;  /* 0x0013902f01007387 */ /* 0x000fe80000100800 */
[----:B------:R-:W-:Y:S04]  /*31b90*/  STL [R1+0x1398], R47 ;  /* 0x0013982f01007387 */ /* 0x000fe80000100800 */
[----:B------:R-:W-:Y:S04]  /*31ba0*/  STL [R1+0x13c0], R47 ;  /* 0x0013c02f01007387 */ /* 0x000fe80000100800 */
[----:B------:R-:W-:Y:S04]  /*31bb0*/  STS.U8 [R0+UR9+0x15800], R9 ;  /* 0x0158000900007988 */ /* 0x000fe80008000009 */
[----:B------:R-:W-:Y:S04]  /*31bc0*/  STL [R1+0x13c8], R47 ;  /* 0x0013c82f01007387 */ /* 0x000fe80000100800 */
[----:B------:R-:W-:Y:S04]  /*31bd0*/  STS.U8 [R0+UR9+0x15c00], R37 ;  /* 0x015c002500007988 */ /* 0x000fe80008000009 */
[----:B------:R0:W4:Y:S04]  /*31be0*/  @!P1 LDG.E.U8 R92, desc[UR18][R46.64] ;  /* 0x000000122e5c9981 */ /* 0x000128000c1e1100 */
[----:B------:R-:W-:Y:S04]  /*31bf0*/  STL [R1+0x13f0], R47 ;  /* 0x0013f02f01007387 */ /* 0x000fe80000100800 */
[----:B------:R1:W-:Y:S01]  /*31c00*/  STS.U8 [R0+UR9+0x16000], R38 ;  /* 0x0160002600007988 */ /* 0x0003e20008000009 */
[----:B0-----:R-:W-:Y:S01]  /*31c10*/  PRMT R46, RZ, 0x7610, R46 ;  /* 0x00007610ff2e7816 */ /* 0x001fe2000000002e */
[----:B-1----:R-:W-:-:S02]  /*31c20*/  IMAD.MOV.U32 R38, RZ, RZ, R43 ;  /* 0x000000ffff267224 */ /* 0x002fc400078e002b */
[----:B------:R-:W-:Y:S01]  /*31c30*/  IMAD.MOV.U32 R43, RZ, RZ, R3 ;  /* 0x000000ffff2b7224 */ /* 0x000fe200078e0003 */
[----:B------:R0:W-:Y:S04]  /*31c40*/  STS.U8 [R0+UR9+0x16400], R39 ;  /* 0x0164002700007988 */ /* 0x0001e80008000009 */
[----:B------:R-:W-:Y:S01]  /*31c50*/  STS.U8 [R0+UR9+0x16800], R40 ;  /* 0x0168002800007988 */ /* 0x000fe20008000009 */
[----:B------:R-:W-:-:S03]  /*31c60*/  IMAD.MOV.U32 R37, RZ, RZ, R42 ;  /* 0x000000ffff257224 */ /* 0x000fc600078e002a */
[----:B------:R1:W-:Y:S01]  /*31c70*/  STS.U8 [R0+UR9+0x16c00], R41 ;  /* 0x016c002900007988 */ /* 0x0003e20008000009 */
[----:B0-----:R-:W-:Y:S02]  /*31c80*/  IMAD.MOV.U32 R39, RZ, RZ, R62 ;  /* 0x000000ffff277224 */ /* 0x001fe400078e003e */
[----:B------:R-:W-:Y:S01]  /*31c90*/  IMAD.MOV.U32 R62, RZ, RZ, R2 ;  /* 0x000000ffff3e7224 */ /* 0x000fe200078e0002 */
[----:B------:R-:W-:Y:S01]  /*31ca0*/  STS.U8 [R0+UR9+0x17000], R78 ;  /* 0x0170004e00007988 */ /* 0x000fe20008000009 */
[----:B------:R-:W-:Y:S02]  /*31cb0*/  IMAD.MOV.U32 R42, RZ, RZ, R74 ;  /* 0x000000ffff2a7224 */ /* 0x000fe400078e004a */
[----:B-1----:R-:W-:Y:S01]  /*31cc0*/  IMAD.MOV.U32 R41, RZ, RZ, R70 ;  /* 0x000000ffff297224 */ /* 0x002fe200078e0046 */
[----:B------:R-:W-:Y:S01]  /*31cd0*/  STS.U8 [R0+UR9+0x17400], R80 ;  /* 0x0174005000007988 */ /* 0x000fe20008000009 */
[----:B------:R-:W-:Y:S02]  /*31ce0*/  IMAD.MOV.U32 R40, RZ, RZ, R66 ;  /* 0x000000ffff287224 */ /* 0x000fe400078e0042 */
[----:B------:R-:W-:Y:S01]  /*31cf0*/  IMAD.MOV.U32 R66, RZ, RZ, R4 ;  /* 0x000000ffff427224 */ /* 0x000fe200078e0004 */
[----:B------:R-:W-:Y:S04]  /*31d00*/  STS.U8 [R0+UR9+0x17800], R81 ;  /* 0x0178005100007988 */ /* 0x000fe80008000009 */
[----:B------:R-:W-:Y:S01]  /*31d10*/  STS.U8 [R0+UR9+0x17c00], R87 ;  /* 0x017c005700007988 */ /* 0x000fe20008000009 */
[----:B---3--:R-:W-:-:S05]  /*31d20*/  IADD3 R8, P3, PT, R5, R8, RZ ;  /* 0x0000000805087210 */ /* 0x008fca0007f7e0ff */
[----:B------:R0:W-:Y:S01]  /*31d30*/  STL [R1+0x438], R8 ;  /* 0x0004380801007387 */ /* 0x0001e20000100800 */
[----:B--2---:R-:W-:-:S04]  /*31d40*/  IMAD.X R32, R6, 0x1, R32, P3 ;  /* 0x0000000106207824 */ /* 0x004fc800018e0620 */
[----:B------:R-:W-:Y:S01]  /*31d50*/  @!P1 IMAD.MOV.U32 R9, RZ, RZ, R32 ;  /* 0x000000ffff099224 */ /* 0x000fe200078e0020 */
[----:B------:R-:W-:Y:S04]  /*31d60*/  STL [R1+0x434], R32 ;  /* 0x0004342001007387 */ /* 0x000fe80000100800 */
[----:B------:R-:W2:Y:S04]  /*31d70*/  LDL.LU R3, [R1+0x64] ;  /* 0x0000640001037983 */ /* 0x000ea80000300800 */
[----:B------:R0:W3:Y:S04]  /*31d80*/  @!P1 LDG.E.U8 R46, desc[UR18][R8.64] ;  /* 0x00000012082e9981 */ /* 0x0000e8000c1e1100 */
[----:B------:R-:W3:Y:S01]  /*31d90*/  LDL.LU R70, [R1+0x4] ;  /* 0x0000040001467983 */ /* 0x000ee20000300800 */
[----:B0-----:R-:W0:Y:S03]  /*31da0*/  S2R R8, SR_TID.X ;  /* 0x0000000000087919 */ /* 0x001e260000002100 */
[----:B------:R-:W-:Y:S04]  /*31db0*/  STL [R1+0x1334], R87 ;  /* 0x0013345701007387 */ /* 0x000fe80000100800 */
[----:B------:R-:W-:Y:S04]  /*31dc0*/  STL [R1+0x133c], R87 ;  /* 0x00133c5701007387 */ /* 0x000fe80000100800 */
[----:B------:R-:W4:Y:S04]  /*31dd0*/  LDL.LU R74, [R1+0x1a8] ;  /* 0x0001a800014a7983 */ /* 0x000f280000300800 */
[----:B------:R-:W4:Y:S04]  /*31de0*/  LDL.LU R78, [R1+0x18c] ;  /* 0x00018c00014e7983 */ /* 0x000f280000300800 */
[----:B------:R-:W4:Y:S04]  /*31df0*/  LDL.LU R4, [R1+0x170] ;  /* 0x0001700001047983 */ /* 0x000f280000300800 */
[----:B------:R-:W4:Y:S04]  /*31e00*/  LDL.LU R80, [R1+0x154] ;  /* 0x0001540001507983 */ /* 0x000f280000300800 */
[----:B------:R-:W4:Y:S01]  /*31e10*/  LDL.LU R81, [R1+0x138] ;  /* 0x0001380001517983 */ /* 0x000f220000300800 */
[----:B0-----:R-:W-:-:S04]  /*31e20*/  LOP3.LUT R8, R8, 0x7f, RZ, 0xc0, !PT ;  /* 0x0000007f08087812 */ /* 0x001fc800078ec0ff */
[----:B------:R-:W-:-:S05]  /*31e30*/  LOP3.LUT R2, R8, 0x10, RZ, 0x3c, !PT ;  /* 0x0000001008027812 */ /* 0x000fca00078e3cff */
[----:B------:R0:W-:Y:S04]  /*31e40*/  STS.U8 [R2+UR9+0x14080], R88 ;  /* 0x0140805802007988 */ /* 0x0001e80008000009 */
[----:B------:R1:W-:Y:S04]  /*31e50*/  STS.U8 [R2+UR9+0x14480], R89 ;  /* 0x0144805902007988 */ /* 0x0003e80008000009 */
[----:B------:R1:W-:Y:S04]  /*31e60*/  STS.U8 [R2+UR9+0x14880], R91 ;  /* 0x0148805b02007988 */ /* 0x0003e80008000009 */
[----:B0-----:R-:W4:Y:S04]  /*31e70*/  LDL.LU R88, [R1+0x11c] ;  /* 0x00011c0001587983 */ /* 0x001f280000300800 */
[----:B-1----:R-:W4:Y:S04]  /*31e80*/  LDL.LU R89, [R1+0x100] ;  /* 0x0001000001597983 */ /* 0x002f280000300800 */
[----:B------:R-:W4:Y:S04]  /*31e90*/  LDL.LU R91, [R1+0xe0] ;  /* 0x0000e000015b7983 */ /* 0x000f280000300800 */
[----:B------:R-:W4:Y:S04]  /*31ea0*/  LDL.LU R35, [R1+0xc0] ;  /* 0x0000c00001237983 */ /* 0x000f280000300800 */
[----:B------:R0:W-:Y:S04]  /*31eb0*/  STS.U8 [R2+UR9+0x14c80], R37 ;  /* 0x014c802502007988 */ /* 0x0001e80008000009 */
[----:B------:R-:W4:Y:S04]  /*31ec0*/  LDL.LU R36, [R1+0xa0] ;  /* 0x0000a00001247983 */ /* 0x000f280000300800 */
[----:B------:R1:W-:Y:S04]  /*31ed0*/  STS.U8 [R2+UR9+0x15080], R38 ;  /* 0x0150802602007988 */ /* 0x0003e80008000009 */
[----:B0-----:R-:W4:Y:S04]  /*31ee0*/  LDL.LU R37, [R1+0x80] ;  /* 0x0000800001257983 */ /* 0x001f280000300800 */
[----:B------:R0:W-:Y:S04]  /*31ef0*/  STS.U8 [R2+UR9+0x15480], R39 ;  /* 0x0154802702007988 */ /* 0x0001e80008000009 */
[----:B-1----:R-:W4:Y:S04]  /*31f00*/  LDL.LU R38, [R1+0x60] ;  /* 0x0000600001267983 */ /* 0x002f280000300800 */
[----:B------:R1:W-:Y:S04]  /*31f10*/  STS.U8 [R2+UR9+0x15880], R40 ;  /* 0x0158802802007988 */ /* 0x0003e80008000009 */
[----:B0-----:R-:W4:Y:S04]  /*31f20*/  LDL.LU R39, [R1+0x40] ;  /* 0x0000400001277983 */ /* 0x001f280000300800 */
[----:B------:R0:W-:Y:S04]  /*31f30*/  STS.U8 [R2+UR9+0x15c80], R41 ;  /* 0x015c802902007988 */ /* 0x0001e80008000009 */
[----:B-1----:R-:W4:Y:S04]  /*31f40*/  LDL.LU R40, [R1+0x20] ;  /* 0x0000200001287983 */ /* 0x002f280000300800 */
[----:B0-----:R-:W4:Y:S04]  /*31f50*/  LDL.LU R41, [R1] ;  /* 0x0000000001297983 */ /* 0x001f280000300800 */
[----:B------:R0:W-:Y:S04]  /*31f60*/  STS.U8 [R2+UR9+0x16080], R42 ;  /* 0x0160802a02007988 */ /* 0x0001e80008000009 */
[----:B------:R1:W-:Y:S04]  /*31f70*/  STS.U8 [R2+UR9+0x16480], R43 ;  /* 0x0164802b02007988 */ /* 0x0003e80008000009 */
[----:B------:R0:W-:Y:S04]  /*31f80*/  STS.U8 [R2+UR9+0x16880], R58 ;  /* 0x0168803a02007988 */ /* 0x0001e80008000009 */
[----:B------:R-:W-:Y:S04]  /*31f90*/  STL [R1+0x1358], R86 ;  /* 0x0013585601007387 */ /* 0x000fe80000100800 */
[----:B------:R-:W-:Y:S04]  /*31fa0*/  STL [R1+0x1360], R86 ;  /* 0x0013605601007387 */ /* 0x000fe80000100800 */
[----:B0-----:R-:W4:Y:S04]  /*31fb0*/  LDL.LU R42, [R1+0x1a4] ;  /* 0x0001a400012a7983 */ /* 0x001f280000300800 */
[----:B-1----:R-:W4:Y:S04]  /*31fc0*/  LDL.LU R43, [R1+0x188] ;  /* 0x00018800012b7983 */ /* 0x002f280000300800 */
[----:B------:R-:W4:Y:S04]  /*31fd0*/  LDL.LU R58, [R1+0x16c] ;  /* 0x00016c00013a7983 */ /* 0x000f280000300800 */
[----:B--2---:R0:W-:Y:S02]  /*31fe0*/  STS.U8 [R2+UR9+0x16c80], R3 ;  /* 0x016c800302007988 */ /* 0x0041e40008000009 */
[----:B0-----:R-:W0:Y:S02]  /*31ff0*/  S2R R3, SR_TID.X ;  /* 0x0000000000037919 */ /* 0x001e240000002100 */
[----:B------:R1:W-:Y:S04]  /*32000*/  STS.U8 [R2+UR9+0x17080], R62 ;  /* 0x0170803e02007988 */ /* 0x0003e80008000009 */
[----:B------:R2:W-:Y:S04]  /*32010*/  STS.U8 [R2+UR9+0x17480], R66 ;  /* 0x0174804202007988 */ /* 0x0005e80008000009 */
[----:B---3--:R3:W-:Y:S04]  /*32020*/  STS.U8 [R2+UR9+0x17880], R70 ;  /* 0x0178804602007988 */ /* 0x0087e80008000009 */
[----:B-1----:R-:W4:Y:S04]  /*32030*/  LDL.LU R62, [R1+0x150] ;  /* 0x00015000013e7983 */ /* 0x002f280000300800 */
[----:B------:R-:W-:Y:S04]  /*32040*/  STS.U8 [R2+UR9+0x17c80], R86 ;  /* 0x017c805602007988 */ /* 0x000fe80008000009 */
[----:B--2---:R-:W2:Y:S04]  /*32050*/  LDL.LU R66, [R1+0x134] ;  /* 0x0001340001427983 */ /* 0x004ea80000300800 */
[----:B---3--:R-:W3:Y:S01]  /*32060*/  LDL.LU R70, [R1+0x118] ;  /* 0x0001180001467983 */ /* 0x008ee20000300800 */
[----:B0-----:R-:W-:-:S04]  /*32070*/  LOP3.LUT R3, R3, 0x7f, RZ, 0xc0, !PT ;  /* 0x0000007f03037812 */ /* 0x001fc800078ec0ff */
[----:B------:R-:W-:-:S05]  /*32080*/  LOP3.LUT R3, R3, 0x20, RZ, 0x3c, !PT ;  /* 0x0000002003037812 */ /* 0x000fca00078e3cff */
[----:B----4-:R0:W-:Y:S04]  /*32090*/  STS.U8 [R3+UR9+0x14100], R74 ;  /* 0x0141004a03007988 */ /* 0x0101e80008000009 */
[----:B------:R1:W-:Y:S04]  /*320a0*/  STS.U8 [R3+UR9+0x14500], R78 ;  /* 0x0145004e03007988 */ /* 0x0003e80008000009 */
[----:B------:R4:W-:Y:S04]  /*320b0*/  STS.U8 [R3+UR9+0x14900], R4 ;  /* 0x0149000403007988 */ /* 0x0009e80008000009 */
[----:B0-----:R-:W3:Y:S04]  /*320c0*/  LDL.LU R74, [R1+0xfc] ;  /* 0x0000fc00014a7983 */ /* 0x001ee80000300800 */
[----:B-1----:R-:W3:Y:S04]  /*320d0*/  LDL.LU R78, [R1+0xdc] ;  /* 0x0000dc00014e7983 */ /* 0x002ee80000300800 */
[----:B------:R0:W-:Y:S04]  /*320e0*/  STS.U8 [R3+UR9+0x14d00], R80 ;  /* 0x014d005003007988 */ /* 0x0001e80008000009 */
[----:B----4-:R-:W4:Y:S04]  /*320f0*/  LDL.LU R4, [R1+0xbc] ;  /* 0x0000bc0001047983 */ /* 0x010f280000300800 */
        /* <DEDUP_REMOVED lines=8> */
[----:B0-----:R-:W4:Y:S04]  /*32180*/  LDL.LU R91, [R1+0x1c] ;  /* 0x00001c00015b7983 */ /* 0x001f280000300800 */
        /* <DEDUP_REMOVED lines=8> */
[----:B0-----:R-:W0:Y:S02]  /*32210*/  S2R R3, SR_TID.X ;  /* 0x0000000000037919 */ /* 0x001e240000002100 */
[----:B------:R-:W-:Y:S04]  /*32220*/  STL [R1+0x1364], R85 ;  /* 0x0013645501007387 */ /* 0x000fe80000100800 */
[----:B------:R-:W-:Y:S04]  /*32230*/  STL [R1+0x136c], R85 ;  /* 0x00136c5501007387 */ /* 0x000fe80000100800 */
[----:B------:R-:W-:Y:S01]  /*32240*/  STL [R1+0x1384], R85 ;  /* 0x0013845501007387 */ /* 0x000fe20000100800 */
[----:B0-----:R-:W-:-:S04]  /*32250*/  LOP3.LUT R3, R3, 0x7f, RZ, 0xc0, !PT ;  /* 0x0000007f03037812 */ /* 0x001fc800078ec0ff */
[----:B------:R-:W-:-:S05]  /*32260*/  LOP3.LUT R3, R3, 0x30, RZ, 0x3c, !PT ;  /* 0x0000003003037812 */ /* 0x000fca00078e3cff */
[----:B------:R-:W-:Y:S04]  /*32270*/  STS.U8 [R3+UR9+0x14180], R42 ;  /* 0x0141802a03007988 */ /* 0x000fe80008000009 */
[----:B------:R-:W-:Y:S04]  /*32280*/  STS.U8 [R3+UR9+0x14580], R43 ;  /* 0x0145802b03007988 */ /* 0x000fe80008000009 */
[----:B------:R-:W-:Y:S04]  /*32290*/  STS.U8 [R3+UR9+0x14980], R58 ;  /* 0x0149803a03007988 */ /* 0x000fe80008000009 */
[----:B------:R-:W-:Y:S04]  /*322a0*/  STL [R1+0x138c], R85 ;  /* 0x00138c5501007387 */ /* 0x000fe80000100800 */
[----:B------:R-:W-:Y:S04]  /*322b0*/  STL [R1+0x13b4], R85 ;  /* 0x0013b45501007387 */ /* 0x000fe80000100800 */
[----:B------:R-:W-:Y:S04]  /*322c0*/  STL [R1+0x13bc], R85 ;  /* 0x0013bc5501007387 */ /* 0x000fe80000100800 */
[----:B------:R-:W-:Y:S04]  /*322d0*/  STL [R1+0x13e4], R85 ;  /* 0x0013e45501007387 */ /* 0x000fe80000100800 */
[----:B------:R-:W-:Y:S04]  /*322e0*/  STL [R1+0x13ec], R85 ;  /* 0x0013ec5501007387 */ /* 0x000fe80000100800 */
[----:B------:R-:W-:Y:S04]  /*322f0*/  STS.U8 [R3+UR9+0x14d80], R62 ;  /* 0x014d803e03007988 */ /* 0x000fe80008000009 */
[----:B--2---:R-:W-:Y:S04]  /*32300*/  STS.U8 [R3+UR9+0x15180], R66 ;  /* 0x0151804203007988 */ /* 0x004fe80008000009 */
[----:B---3--:R-:W-:Y:S04]  /*32310*/  STS.U8 [R3+UR9+0x15580], R70 ;  /* 0x0155804603007988 */ /* 0x008fe80008000009 */
[----:B------:R-:W-:Y:S04]  /*32320*/  STS.U8 [R3+UR9+0x15980], R74 ;  /* 0x0159804a03007988 */ /* 0x000fe80008000009 */
[----:B------:R-:W-:Y:S04]  /*32330*/  STS.U8 [R3+UR9+0x15d80], R78 ;  /* 0x015d804e03007988 */ /* 0x000fe80008000009 */
[----:B----4-:R-:W-:Y:S04]  /*32340*/  STS.U8 [R3+UR9+0x16180], R4 ;  /* 0x0161800403007988 */ /* 0x010fe80008000009 */
[----:B------:R-:W-:Y:S04]  /*32350*/  STS.U8 [R3+UR9+0x16580], R80 ;  /* 0x0165805003007988 */ /* 0x000fe80008000009 */
[----:B------:R-:W-:Y:S04]  /*32360*/  STS.U8 [R3+UR9+0x16980], R81 ;  /* 0x0169805103007988 */ /* 0x000fe80008000009 */
[----:B------:R-:W-:Y:S04]  /*32370*/  STS.U8 [R3+UR9+0x16d80], R88 ;  /* 0x016d805803007988 */ /* 0x000fe80008000009 */
[----:B------:R-:W-:Y:S04]  /*32380*/  STS.U8 [R3+UR9+0x17180], R89 ;  /* 0x0171805903007988 */ /* 0x000fe80008000009 */
[----:B------:R0:W-:Y:S04]  /*32390*/  STS.U8 [R3+UR9+0x17580], R91 ;  /* 0x0175805b03007988 */ /* 0x0001e80008000009 */
[----:B0-----:R-:W2:Y:S04]  /*323a0*/  LDL.LU R91, [R1+0x1a0] ;  /* 0x0001a000015b7983 */ /* 0x001ea80000300800 */
[----:B------:R-:W-:Y:S04]  /*323b0*/  STS.U8 [R3+UR9+0x17980], R93 ;  /* 0x0179805d03007988 */ /* 0x000fe80008000009 */
[----:B------:R0:W-:Y:S04]  /*323c0*/  STS.U8 [R3+UR9+0x17d80], R84 ;  /* 0x017d805403007988 */ /* 0x0001e80008000009 */
[----:B------:R-:W3:Y:S04]  /*323d0*/  LDL.LU R85, [R1+0x168] ;  /* 0x0001680001557983 */ /* 0x000ee80000300800 */
[----:B------:R-:W4:Y:S01]  /*323e0*/  LDL.LU R86, [R1+0x14c] ;  /* 0x00014c0001567983 */ /* 0x000f220000300800 */
[----:B0-----:R-:W0:Y:S03]  /*323f0*/  S2R R3, SR_TID.X ;  /* 0x0000000000037919 */ /* 0x001e260000002100 */
[----:B------:R-:W3:Y:S04]  /*32400*/  LDL.LU R87, [R1+0x130] ;  /* 0x0001300001577983 */ /* 0x000ee80000300800 */
        /* <DEDUP_REMOVED lines=9> */
[----:B------:R1:W-:Y:S01]  /*324a0*/  STL [R1+0x1370], R93 ;  /* 0x0013705d01007387 */ /* 0x0003e20000100800 */
[----:B0-----:R-:W-:-:S03]  /*324b0*/  LOP3.LUT R3, R3, 0x7f, RZ, 0xc0, !PT ;  /* 0x0000007f03037812 */ /* 0x001fc600078ec0ff */
[----:B-1----:R-:W3:Y:S04]  /*324c0*/  LDL.LU R93, [R1+0x184] ;  /* 0x00018400015d7983 */ /* 0x002ee80000300800 */
[----:B------:R-:W4:Y:S04]  /*324d0*/  LDL.LU R41, [R1+0x19c] ;  /* 0x00019c0001297983 */ /* 0x000f280000300800 */
[----:B------:R-:W4:Y:S04]  /*324e0*/  LDL.LU R42, [R1+0x180] ;  /* 0x00018000012a7983 */ /* 0x000f280000300800 */
[----:B------:R-:W4:Y:S04]  /*324f0*/  LDL.LU R43, [R1+0x164] ;  /* 0x00016400012b7983 */ /* 0x000f280000300800 */
[----:B------:R-:W4:Y:S04]  /*32500*/  LDL.LU R58, [R1+0x148] ;  /* 0x00014800013a7983 */ /* 0x000f280000300800 */
[----:B------:R-:W4:Y:S01]  /*32510*/  LDL.LU R62, [R1+0x12c] ;  /* 0x00012c00013e7983 */ /* 0x000f220000300800 */
[----:B------:R-:W-:-:S03]  /*32520*/  LOP3.LUT R9, R3, 0x40, RZ, 0x3c, !PT ;  /* 0x0000004003097812 */ /* 0x000fc600078e3cff */
        /* <DEDUP_REMOVED lines=9> */
[----:B--2---:R0:W-:Y:S04]  /*325c0*/  STS.U8 [R9+UR9+0x14200], R91 ;  /* 0x0142005b09007988 */ /* 0x0041e80008000009 */
[----:B0-----:R-:W2:Y:S01]  /*325d0*/  LDL.LU R91, [R1+0x1458] ;  /* 0x00145800015b7983 */ /* 0x001ea20000300800 */
[----:B------:R-:W-:-:S03]  /*325e0*/  LOP3.LUT R3, R3, 0x50, RZ, 0x3c, !PT ;  /* 0x0000005003037812 */ /* 0x000fc600078e3cff */
[----:B---3--:R-:W-:Y:S04]  /*325f0*/  STS.U8 [R9+UR9+0x14600], R93 ;  /* 0x0146005d09007988 */ /* 0x008fe80008000009 */
[----:B------:R-:W-:Y:S04]  /*32600*/  STS.U8 [R9+UR9+0x14a00], R85 ;  /* 0x014a005509007988 */ /* 0x000fe80008000009 */
[----:B----4-:R-:W-:Y:S04]  /*32610*/  STS.U8 [R9+UR9+0x14e00], R86 ;  /* 0x014e005609007988 */ /* 0x010fe80008000009 */
[----:B------:R-:W-:Y:S04]  /*32620*/  STS.U8 [R9+UR9+0x15200], R87 ;  /* 0x0152005709007988 */ /* 0x000fe80008000009 */
        /* <DEDUP_REMOVED lines=9> */
[----:B0-----:R-:W2:Y:S04]  /*326c0*/  LDL.LU R32, [R1+0x198] ;  /* 0x0001980001207983 */ /* 0x001ea80000300800 */
[----:B-1----:R-:W2:Y:S04]  /*326d0*/  LDL.LU R33, [R1+0x17c] ;  /* 0x00017c0001217983 */ /* 0x002ea80000300800 */
[----:B---3--:R-:W3:Y:S04]  /*326e0*/  LDL.LU R34, [R1+0x160] ;  /* 0x0001600001227983 */ /* 0x008ee80000300800 */
[----:B----4-:R-:W4:Y:S04]  /*326f0*/  LDL.LU R35, [R1+0x144] ;  /* 0x0001440001237983 */ /* 0x010f280000300800 */
[----:B------:R-:W3:Y:S04]  /*32700*/  LDL.LU R36, [R1+0x128] ;  /* 0x0001280001247983 */ /* 0x000ee80000300800 */
[----:B------:R-:W3:Y:S04]  /*32710*/  LDL.LU R37, [R1+0x10c] ;  /* 0x00010c0001257983 */ /* 0x000ee80000300800 */
[----:B------:R-:W3:Y:S04]  /*32720*/  LDL.LU R38, [R1+0xf0] ;  /* 0x0000f00001267983 */ /* 0x000ee80000300800 */
[----:B------:R-:W3:Y:S04]  /*32730*/  LDL.LU R39, [R1+0xd0] ;  /* 0x0000d00001277983 */ /* 0x000ee80000300800 */
[----:B------:R-:W3:Y:S04]  /*32740*/  LDL.LU R40, [R1+0xb0] ;  /* 0x0000b00001287983 */ /* 0x000ee80000300800 */
[----:B--2---:R-:W-:Y:S04]  /*32750*/  STS.U8 [R9+UR9+0x17a00], R91 ;  /* 0x017a005b09007988 */ /* 0x004fe80008000009 */
[----:B------:R-:W-:Y:S04]  /*32760*/  STS.U8 [R9+UR9+0x17e00], R83 ;  /* 0x017e005309007988 */ /* 0x000fe80008000009 */
        /* <DEDUP_REMOVED lines=13> */
[----:B-1----:R-:W4:Y:S04]  /*32840*/  LDL.LU R42, [R1+0x70] ;  /* 0x00007000012a7983 */ /* 0x002f280000300800 */
[----:B------:R-:W-:Y:S04]  /*32850*/  STS.U8 [R3+UR9+0x17280], R88 ;  /* 0x0172805803007988 */ /* 0x000fe80008000009 */
[----:B--2---:R-:W2:Y:S04]  /*32860*/  LDL.LU R43, [R1+0x50] ;  /* 0x00005000012b7983 */ /* 0x004ea80000300800 */
[----:B------:R1:W-:Y:S04]  /*32870*/  STS.U8 [R3+UR9+0x17680], R89 ;  /* 0x0176805903007988 */ /* 0x0003e80008000009 */
[----:B0-----:R-:W2:Y:S04]  /*32880*/  LDL.LU R81, [R1+0x30] ;  /* 0x0000300001517983 */ /* 0x001ea80000300800 */
[----:B-1----:R-:W2:Y:S04]  /*32890*/  LDL.LU R89, [R1+0x10] ;  /* 0x0000100001597983 */ /* 0x002ea80000300800 */
[----:B------:R-:W2:Y:S04]  /*328a0*/  LDL.LU R62, [R1+0x194] ;  /* 0x00019400013e7983 */ /* 0x000ea80000300800 */
[----:B------:R-:W2:Y:S04]  /*328b0*/  LDL.LU R66, [R1+0x178] ;  /* 0x0001780001427983 */ /* 0x000ea80000300800 */
[----:B------:R-:W2:Y:S04]  /*328c0*/  LDL.LU R70, [R1+0x15c] ;  /* 0x00015c0001467983 */ /* 0x000ea80000300800 */
[----:B------:R-:W-:Y:S04]  /*328d0*/  STS.U8 [R3+UR9+0x17a80], R90 ;  /* 0x017a805a03007988 */ /* 0x000fe80008000009 */
[----:B------:R-:W2:Y:S04]  /*328e0*/  LDL.LU R74, [R1+0x140] ;  /* 0x00014000014a7983 */ /* 0x000ea80000300800 */
[----:B------:R0:W-:Y:S04]  /*328f0*/  STS.U8 [R3+UR9+0x17e80], R82 ;  /* 0x017e805203007988 */ /* 0x0001e80008000009 */
[----:B------:R-:W2:Y:S01]  /*32900*/  LDL.LU R78, [R1+0x124] ;  /* 0x00012400014e7983 */ /* 0x000ea20000300800 */
[----:B------:R-:W-:-:S03]  /*32910*/  LOP3.LUT R58, R8, 0x60, RZ, 0x3c, !PT ;  /* 0x00000060083a7812 */ /* 0x000fc600078e3cff */
        /* <DEDUP_REMOVED lines=11> */
[----:B---3--:R3:W-:Y:S04]  /*329d0*/  STS.U8 [R58+UR9+0x14b00], R34 ;  /* 0x014b00223a007988 */ /* 0x0087e80008000009 */
[----:B0-----:R-:W2:Y:S04]  /*329e0*/  LDL.LU R32, [R1+0x1454] ;  /* 0x0014540001207983 */ /* 0x001ea80000300800 */
[----:B-1----:R-:W2:Y:S04]  /*329f0*/  LDL.LU R33, [R1+0x1450] ;  /* 0x0014500001217983 */ /* 0x002ea80000300800 */
[----:B---3--:R-:W3:Y:S04]  /*32a00*/  LDL.LU R34, [R1+0x144c] ;  /* 0x00144c0001227983 */ /* 0x008ee80000300800 */
[----:B----4-:R0:W-:Y:S04]  /*32a10*/  STS.U8 [R58+UR9+0x14f00], R35 ;  /* 0x014f00233a007988 */ /* 0x0101e80008000009 */
[----:B------:R1:W-:Y:S04]  /*32a20*/  STS.U8 [R58+UR9+0x15300], R36 ;  /* 0x015300243a007988 */ /* 0x0003e80008000009 */
[----:B------:R4:W-:Y:S04]  /*32a30*/  STS.U8 [R58+UR9+0x15700], R37 ;  /* 0x015700253a007988 */ /* 0x0009e80008000009 */
[----:B0-----:R-:W3:Y:S04]  /*32a40*/  LDL.LU R35, [R1+0x1448] ;  /* 0x0014480001237983 */ /* 0x001ee80000300800 */
[----:B-1----:R-:W3:Y:S04]  /*32a50*/  LDL.LU R36, [R1+0x1444] ;  /* 0x0014440001247983 */ /* 0x002ee80000300800 */
[----:B----4-:R-:W4:Y:S04]  /*32a60*/  LDL.LU R37, [R1+0x1440] ;  /* 0x0014400001257983 */ /* 0x010f280000300800 */
[----:B------:R0:W-:Y:S04]  /*32a70*/  STS.U8 [R58+UR9+0x15b00], R38 ;  /* 0x015b00263a007988 */ /* 0x0001e80008000009 */
[----:B------:R1:W-:Y:S04]  /*32a80*/  STS.U8 [R58+UR9+0x15f00], R39 ;  /* 0x015f00273a007988 */ /* 0x0003e80008000009 */
[----:B------:R1:W-:Y:S04]  /*32a90*/  STS.U8 [R58+UR9+0x16300], R40 ;  /* 0x016300283a007988 */ /* 0x0003e80008000009 */
[----:B0-----:R-:W3:Y:S04]  /*32aa0*/  LDL.LU R38, [R1+0x143c] ;  /* 0x00143c0001267983 */ /* 0x001ee80000300800 */
[----:B-1----:R-:W3:Y:S04]  /*32ab0*/  LDL.LU R39, [R1+0x1438] ;  /* 0x0014380001277983 */ /* 0x002ee80000300800 */
[----:B------:R-:W3:Y:S04]  /*32ac0*/  LDL.LU R40, [R1+0x1434] ;  /* 0x0014340001287983 */ /* 0x000ee80000300800 */
[----:B------:R0:W-:Y:S04]  /*32ad0*/  STS.U8 [R58+UR9+0x16700], R41 ;  /* 0x016700293a007988 */ /* 0x0001e80008000009 */
[----:B------:R1:W-:Y:S04]  /*32ae0*/  STS.U8 [R58+UR9+0x16b00], R42 ;  /* 0x016b002a3a007988 */ /* 0x0003e80008000009 */
[----:B0-----:R-:W3:Y:S04]  /*32af0*/  LDL.LU R41, [R1+0x1430] ;  /* 0x0014300001297983 */ /* 0x001ee80000300800 */
[----:B--2---:R0:W-:Y:S04]  /*32b00*/  STS.U8 [R58+UR9+0x16f00], R43 ;  /* 0x016f002b3a007988 */ /* 0x0041e80008000009 */
[----:B-1----:R-:W2:Y:S04]  /*32b10*/  LDL.LU R42, [R1+0x142c] ;  /* 0x00142c00012a7983 */ /* 0x002ea80000300800 */
[----:B------:R1:W-:Y:S04]  /*32b20*/  STS.U8 [R58+UR9+0x17300], R81 ;  /* 0x017300513a007988 */ /* 0x0003e80008000009 */
[----:B0-----:R-:W2:Y:S04]  /*32b30*/  LDL.LU R43, [R1+0x1428] ;  /* 0x00142800012b7983 */ /* 0x001ea80000300800 */
[----:B------:R0:W-:Y:S04]  /*32b40*/  STS.U8 [R58+UR9+0x17700], R89 ;  /* 0x017700593a007988 */ /* 0x0001e80008000009 */
[----:B-1----:R-:W2:Y:S04]  /*32b50*/  LDL.LU R81, [R1+0x1424] ;  /* 0x0014240001517983 */ /* 0x002ea80000300800 */
[----:B0-----:R-:W2:Y:S01]  /*32b60*/  LDL.LU R89, [R1+0x1420] ;  /* 0x0014200001597983 */ /* 0x001ea20000300800 */
[----:B------:R-:W-:-:S03]  /*32b70*/  LOP3.LUT R8, R8, 0x70, RZ, 0x3c, !PT ;  /* 0x0000007008087812 */ /* 0x000fc600078e3cff */
[----:B--2---:R-:W-:Y:S04]  /*32b80*/  STS.U8 [R58+UR9+0x17b00], R89 ;  /* 0x017b00593a007988 */ /* 0x004fe80008000009 */
[----:B------:R0:W-:Y:S04]  /*32b90*/  STS.U8 [R58+UR9+0x17f00], R81 ;  /* 0x017f00513a007988 */ /* 0x0001e80008000009 */
[----:B------:R1:W-:Y:S04]  /*32ba0*/  STS.U8 [R8+UR9+0x14380], R62 ;  /* 0x0143803e08007988 */ /* 0x0003e80008000009 */
[----:B------:R2:W-:Y:S04]  /*32bb0*/  STS.U8 [R8+UR9+0x14780], R66 ;  /* 0x0147804208007988 */ /* 0x0005e80008000009 */
[----:B0-----:R-:W3:Y:S04]  /*32bc0*/  LDL.LU R58, [R1+0x141c] ;  /* 0x00141c00013a7983 */ /* 0x001ee80000300800 */
[----:B-1----:R-:W3:Y:S04]  /*32bd0*/  LDL.LU R62, [R1+0x1418] ;  /* 0x00141800013e7983 */ /* 0x002ee80000300800 */
[----:B--2---:R-:W2:Y:S04]  /*32be0*/  LDL.LU R66, [R1+0x1414] ;  /* 0x0014140001427983 */ /* 0x004ea80000300800 */
[----:B------:R0:W-:Y:S04]  /*32bf0*/  STS.U8 [R8+UR9+0x14b80], R70 ;  /* 0x014b804608007988 */ /* 0x0001e80008000009 */
[----:B------:R1:W-:Y:S04]  /*32c00*/  STS.U8 [R8+UR9+0x14f80], R74 ;  /* 0x014f804a08007988 */ /* 0x0003e80008000009 */
[----:B------:R4:W-:Y:S04]  /*32c10*/  STS.U8 [R8+UR9+0x15380], R78 ;  /* 0x0153804e08007988 */ /* 0x0009e80008000009 */
[----:B0-----:R-:W2:Y:S04]  /*32c20*/  LDL.LU R70, [R1+0x1410] ;  /* 0x0014100001467983 */ /* 0x001ea80000300800 */
[----:B-1----:R-:W2:Y:S04]  /*32c30*/  LDL.LU R74, [R1+0x140c] ;  /* 0x00140c00014a7983 */ /* 0x002ea80000300800 */
[----:B----4-:R-:W4:Y:S04]  /*32c40*/  LDL.LU R78, [R1+0x1408] ;  /* 0x00140800014e7983 */ /* 0x010f280000300800 */
[----:B------:R0:W-:Y:S04]  /*32c50*/  STS.U8 [R8+UR9+0x15780], R3 ;  /* 0x0157800308007988 */ /* 0x0001e80008000009 */
[----:B------:R1:W-:Y:S04]  /*32c60*/  STS.U8 [R8+UR9+0x15b80], R4 ;  /* 0x015b800408007988 */ /* 0x0003e80008000009 */
[----:B------:R1:W-:Y:S04]  /*32c70*/  STS.U8 [R8+UR9+0x15f80], R80 ;  /* 0x015f805008007988 */ /* 0x0003e80008000009 */
[----:B0-----:R-:W2:Y:S04]  /*32c80*/  LDL.LU R3, [R1+0x1404] ;  /* 0x0014040001037983 */ /* 0x001ea80000300800 */
[----:B-1----:R-:W2:Y:S04]  /*32c90*/  LDL.LU R4, [R1+0x1400] ;  /* 0x0014000001047983 */ /* 0x002ea80000300800 */
[----:B------:R-:W2:Y:S04]  /*32ca0*/  LDL.LU R80, [R1+0x13fc] ;  /* 0x0013fc0001507983 */ /* 0x000ea80000300800 */
[----:B------:R0:W-:Y:S04]  /*32cb0*/  STS.U8 [R8+UR9+0x16380], R88 ;  /* 0x0163805808007988 */ /* 0x0001e80008000009 */
[----:B0-----:R-:W2:Y:S04]  /*32cc0*/  LDL.LU R88, [R1+0x13f8] ;  /* 0x0013f80001587983 */ /* 0x001ea80000300800 */
[----:B------:R-:W-:Y:S04]  /*32cd0*/  STS.U8 [R8+UR9+0x16780], R93 ;  /* 0x0167805d08007988 */ /* 0x000fe80008000009 */
[----:B------:R-:W-:Y:S04]  /*32ce0*/  STS.U8 [R8+UR9+0x16b80], R85 ;  /* 0x016b805508007988 */ /* 0x000fe80008000009 */
[----:B------:R-:W-:Y:S04]  /*32cf0*/  STS.U8 [R8+UR9+0x16f80], R86 ;  /* 0x016f805608007988 */ /* 0x000fe80008000009 */
[----:B------:R-:W-:Y:S04]  /*32d00*/  STS.U8 [R8+UR9+0x17380], R87 ;  /* 0x0173805708007988 */ /* 0x000fe80008000009 */
[----:B------:R0:W-:Y:S04]  /*32d10*/  STS.U8 [R8+UR9+0x17780], R9 ;  /* 0x0177800908007988 */ /* 0x0001e80008000009 */
[----:B0-----:R-:W3:Y:S04]  /*32d20*/  LDL.LU R9, [R1+0x29c] ;  /* 0x00029c0001097983 */ /* 0x001ee80000300800 */
[----:B--2---:R-:W-:Y:S04]  /*32d30*/  STS.U8 [R8+UR9+0x17b80], R88 ;  /* 0x017b805808007988 */ /* 0x004fe80008000009 */
[----:B------:R0:W-:Y:S04]  /*32d40*/  STS.U8 [R8+UR9+0x17f80], R80 ;  /* 0x017f805008007988 */ /* 0x0001e80008000009 */
[----:B0-----:R-:W2:Y:S04]  /*32d50*/  LDL.LU R8, [R1+0x2a0] ;  /* 0x0002a00001087983 */ /* 0x001ea80000300800 */
[----:B------:R-:W2:Y:S01]  /*32d60*/  LDL.LU R86, [R1+0x2a8] ;  /* 0x0002a80001567983 */ /* 0x000ea20000300800 */
[----:B------:R-:W-:-:S03]  /*32d70*/  PRMT R4, RZ, 0x7610, R4 ;  /* 0x00007610ff047816 */ /* 0x000fc60000000004 */
[----:B------:R-:W2:Y:S04]  /*32d80*/  LDL.LU R87, [R1+0x2a4] ;  /* 0x0002a40001577983 */ /* 0x000ea80000300800 */
[----:B----4-:R-:W-:Y:S04]  /*32d90*/  STS.U8 [R0+UR9+0x8000], R78 ;  /* 0x0080004e00007988 */ /* 0x010fe80008000009 */
[----:B------:R-:W-:Y:S04]  /*32da0*/  STS.U8 [R0+UR9+0x8400], R74 ;  /* 0x0084004a00007988 */ /* 0x000fe80008000009 */
[----:B------:R-:W-:Y:S04]  /*32db0*/  STS.U8 [R0+UR9+0x8800], R70 ;  /* 0x0088004600007988 */ /* 0x000fe80008000009 */
[----:B------:R-:W-:Y:S04]  /*32dc0*/  STS.U8 [R0+UR9+0x8c00], R66 ;  /* 0x008c004200007988 */ /* 0x000fe80008000009 */
[----:B---3--:R-:W-:Y:S04]  /*32dd0*/  STS.U8 [R0+UR9+0x9000], R62 ;  /* 0x0090003e00007988 */ /* 0x008fe80008000009 */
[----:B------:R-:W-:Y:S04]  /*32de0*/  STS.U8 [R0+UR9+0x9400], R58 ;  /* 0x0094003a00007988 */ /* 0x000fe80008000009 */
[----:B------:R-:W-:Y:S04]  /*32df0*/  STS.U8 [R0+UR9+0x9800], R43 ;  /* 0x0098002b00007988 */ /* 0x000fe80008000009 */
[----:B------:R-:W-:Y:S04]  /*32e00*/  STS.U8 [R0+UR9+0x9c00], R42 ;  /* 0x009c002a00007988 */ /* 0x000fe80008000009 */
[----:B------:R-:W-:Y:S04]  /*32e10*/  STS.U8 [R0+UR9+0xa000], R41 ;  /* 0x00a0002900007988 */ /* 0x000fe80008000009 */
[----:B------:R-:W-:Y:S04]  /*32e20*/  STS.U8 [R0+UR9+0xa400], R40 ;  /* 0x00a4002800007988 */ /* 0x000fe80008000009 */
[----:B------:R-:W-:Y:S01]  /*32e30*/  STS.U8 [R0+UR9+0xa800], R39 ;  /* 0x00a8002700007988 */ /* 0x000fe20008000009 */
[----:B--2---:R-:W-:-:S05]  /*32e40*/  IADD3 R8, P4, PT, R5, R8, RZ ;  /* 0x0000000805087210 */ /* 0x004fca0007f9e0ff */
[----:B------:R-:W-:-:S05]  /*32e50*/  IMAD.X R9, R6, 0x1, R9, P4 ;  /* 0x0000000106097824 */ /* 0x000fca00020e0609 */
[----:B------:R0:W2:Y:S04]  /*32e60*/  @!P1 LDG.E.U8 R4, desc[UR18][R8.64] ;  /* 0x0000001208049981 */ /* 0x0000a8000c1e1100 */
        /* <DEDUP_REMOVED lines=44> */
[----:B------:R-:W-:Y:S01]  /*33130*/  STS.U8 [R2+UR9+0xdc80], R63 ;  /* 0x00dc803f02007988 */ /* 0x000fe20008000009 */
[----:B------:R-:W-:-:S03]  /*33140*/  LOP3.LUT R85, R0, 0x20, RZ, 0x3c, !PT ;  /* 0x0000002000557812 */ /* 0x000fc600078e3cff */
[----:B------:R-:W-:Y:S04]  /*33150*/  STS.U8 [R2+UR9+0xe080], R65 ;  /* 0x00e0804102007988 */ /* 0x000fe80008000009 */
[----:B------:R-:W-:Y:S01]  /*33160*/  STS.U8 [R2+UR9+0xe480], R67 ;  /* 0x00e4804302007988 */ /* 0x000fe20008000009 */
[----:B------:R-:W-:-:S03]  /*33170*/  IADD3 R86, P3, PT, R5, R86, RZ ;  /* 0x0000005605567210 */ /* 0x000fc60007f7e0ff */
[----:B------:R-:W-:Y:S04]  /*33180*/  STS.U8 [R2+UR9+0xe880], R69 ;  /* 0x00e8804502007988 */ /* 0x000fe80008000009 */
[----:B------:R-:W-:Y:S04]  /*33190*/  STS.U8 [R2+UR9+0xec80], R71 ;  /* 0x00ec804702007988 */ /* 0x000fe80008000009 */
[----:B------:R-:W-:Y:S04]  /*331a0*/  STS.U8 [R2+UR9+0xf080], R73 ;  /* 0x00f0804902007988 */ /* 0x000fe80008000009 */
[----:B------:R-:W-:Y:S04]  /*331b0*/  STS.U8 [R2+UR9+0xf480], R75 ;  /* 0x00f4804b02007988 */ /* 0x000fe80008000009 */
[----:B------:R-:W-:Y:S01]  /*331c0*/  STS.U8 [R2+UR9+0xf880], R77 ;  /* 0x00f8804d02007988 */ /* 0x000fe20008000009 */
[----:B------:R-:W-:-:S03]  /*331d0*/  IMAD.X R87, R6, 0x1, R87, P3 ;  /* 0x0000000106577824 */ /* 0x000fc600018e0657 */
[----:B------:R3:W-:Y:S04]  /*331e0*/  STS.U8 [R2+UR9+0xfc80], R79 ;  /* 0x00fc804f02007988 */ /* 0x0007e80008000009 */
[----:B-1----:R-:W4:Y:S04]  /*331f0*/  LDL.LU R0, [R1+0x2b0] ;  /* 0x0002b00001007983 */ /* 0x002f280000300800 */
[----:B------:R-:W-:Y:S04]  /*33200*/  STS.U8 [R85+UR9+0x8100], R54 ;  /* 0x0081003655007988 */ /* 0x000fe80008000009 */
[----:B---3--:R-:W3:Y:S04]  /*33210*/  LDL.LU R2, [R1+0x2b8] ;  /* 0x0002b80001027983 */ /* 0x008ee80000300800 */
[----:B------:R-:W-:Y:S01]  /*33220*/  STS.U8 [R85+UR9+0x8500], R51 ;  /* 0x0085003355007988 */ /* 0x000fe20008000009 */
[----:B------:R-:W-:-:S03]  /*33230*/  PRMT R3, RZ, 0x7610, R3 ;  /* 0x00007610ff037816 */ /* 0x000fc60000000003 */
[----:B------:R-:W3:Y:S04]  /*33240*/  LDL.LU R93, [R1+0x2c0] ;  /* 0x0002c000015d7983 */ /* 0x000ee80000300800 */
[----:B------:R-:W-:Y:S04]  /*33250*/  STS.U8 [R85+UR9+0x8900], R50 ;  /* 0x0089003255007988 */ /* 0x000fe80008000009 */
[----:B------:R-:W-:Y:S04]  /*33260*/  STS.U8 [R85+UR9+0x8d00], R45 ;  /* 0x008d002d55007988 */ /* 0x000fe80008000009 */
[----:B------:R0:W-:Y:S04]  /*33270*/  STL [R1+0x2a0], R8 ;  /* 0x0002a00801007387 */ /* 0x0001e80000100800 */
[----:B------:R-:W-:Y:S04]  /*33280*/  STS.U8 [R85+UR9+0x9100], R7 ;  /* 0x0091000755007988 */ /* 0x000fe80008000009 */
[----:B------:R-:W-:Y:S01]  /*33290*/  STL [R1+0x2a8], R86 ;  /* 0x0002a85601007387 */ /* 0x000fe20000100800 */
[----:B0-----:R-:W-:-:S03]  /*332a0*/  @!P1 IMAD.MOV.U32 R8, RZ, RZ, R86 ;  /* 0x000000ffff089224 */ /* 0x001fc600078e0056 */
[----:B------:R-:W-:Y:S04]  /*332b0*/  STS.U8 [R85+UR9+0x9500], R92 ;  /* 0x0095005c55007988 */ /* 0x000fe80008000009 */
[----:B------:R0:W-:Y:S04]  /*332c0*/  STL [R1+0x29c], R9 ;  /* 0x00029c0901007387 */ /* 0x0001e80000100800 */
[----:B------:R1:W-:Y:S01]  /*332d0*/  STS.U8 [R85+UR9+0x9900], R46 ;  /* 0x0099002e55007988 */ /* 0x0003e20008000009 */
[----:B0-----:R-:W-:-:S03]  /*332e0*/  IMAD.MOV.U32 R9, RZ, RZ, R87 ;  /* 0x000000ffff097224 */ /* 0x001fc600078e0057 */
[----:B-1----:R-:W3:Y:S04]  /*332f0*/  LDL.LU R85, [R1+0x2b4] ;  /* 0x0002b40001557983 */ /* 0x002ee80000300800 */
[----:B------:R0:W3:Y:S04]  /*33300*/  @!P1 LDG.E.U8 R3, desc[UR18][R8.64] ;  /* 0x0000001208039981 */ /* 0x0000e8000c1e1100 */
[----:B--2---:R1:W-:Y:S04]  /*33310*/  STL [R1+0x18c], R4 ;  /* 0x00018c0401007387 */ /* 0x0043e80000100800 */
[----:B-1----:R-:W2:Y:S04]  /*33320*/  LDL.LU R4, [R1+0x13f4] ;  /* 0x0013f40001047983 */ /* 0x002ea80000300800 */
[----:B------:R1:W-:Y:S04]  /*33330*/  STL [R1+0x2a4], R87 ;  /* 0x0002a45701007387 */ /* 0x0003e80000100800 */
[----:B-1----:R-:W2:Y:S04]  /*33340*/  LDL.LU R87, [R1+0x2bc] ;  /* 0x0002bc0001577983 */ /* 0x002ea80000300800 */
[----:B------:R-:W2:Y:S01]  /*33350*/  LDL.LU R8, [R1+0x2ac] ;  /* 0x0002ac0001087983 */ /* 0x000ea20000300800 */
[----:B------:R-:W-:-:S02]  /*33360*/  PRMT R47, RZ, 0x7610, R47 ;  /* 0x00007610ff2f7816 */ /* 0x000fc4000000002f */
[----:B----4-:R-:W-:-:S05]  /*33370*/  IADD3 R0, P3, PT, R5, R0, RZ ;  /* 0x0000000005007210 */ /* 0x010fca0007f7e0ff */
[----:B0-----:R-:W-:Y:S01]  /*33380*/  IMAD.MOV.U32 R9, RZ, RZ, R0 ;  /* 0x000000ffff097224 */ /* 0x001fe200078e0000 */
[----:B------:R0:W-:Y:S01]  /*33390*/  STL [R1+0x2b0], R0 ;  /* 0x0002b00001007387 */ /* 0x0001e20000100800 */
[----:B---3--:R-:W-:-:S03]  /*333a0*/  IADD3 R2, P4, PT, R5, R2, RZ ;  /* 0x0000000205027210 */ /* 0x008fc60007f9e0ff */
[----:B0-----:R-:W3:Y:S04]  /*333b0*/  LDL.LU R0, [R1+0x2e0] ;  /* 0x0002e00001007983 */ /* 0x001ee80000300800 */
[----:B------:R0:W-:Y:S04]  /*333c0*/  STL [R1+0x188], R3 ;  /* 0x0001880301007387 */ /* 0x0001e80000100800 */
[----:B0-----:R-:W4:Y:S04]  /*333d0*/  LDL.LU R3, [R1+0x2e8] ;  /* 0x0002e80001037983 */ /* 0x001f280000300800 */
[----:B------:R-:W3:Y:S04]  /*333e0*/  LDL.LU R86, [R1+0x2f0] ;  /* 0x0002f00001567983 */ /* 0x000ee80000300800 */
[----:B------:R-:W-:Y:S01]  /*333f0*/  STL [R1+0x2b8], R2 ;  /* 0x0002b80201007387 */ /* 0x000fe20000100800 */
[----:B--2---:R-:W-:-:S05]  /*33400*/  IMAD.X R8, R6, 0x1, R8, P3 ;  /* 0x0000000106087824 */ /* 0x004fca00018e0608 */
[-C--:B------:R-:W-:Y:S01]  /*33410*/  @!P1 LOP3.LUT R9, R9, R8.reuse, RZ, 0x3c, !PT ;  /* 0x0000000809099212 */ /* 0x080fe200078e3cff */
[----:B------:R0:W-:Y:S03]  /*33420*/  STL [R1+0x2ac], R8 ;  /* 0x0002ac0801007387 */ /* 0x0001e60000100800 */
[----:B0-----:R-:W-:-:S04]  /*33430*/  @!P1 LOP3.LUT R8, R9, R8, RZ, 0x3c, !PT ;  /* 0x0000000809089212 */ /* 0x001fc800078e3cff */
[----:B------:R-:W-:-:S05]  /*33440*/  @!P1 LOP3.LUT R9, R9, R8, RZ, 0x3c, !PT ;  /* 0x0000000809099212 */ /* 0x000fca00078e3cff */
[----:B------:R0:W2:Y:S01]  /*33450*/  @!P1 LDG.E.U8 R47, desc[UR18][R8.64] ;  /* 0x00000012082f9981 */ /* 0x0000a2000c1e1100 */
[----:B------:R-:W-:Y:S01]  /*33460*/  IMAD.X R85, R6, 0x1, R85, P4 ;  /* 0x0000000106557824 */ /* 0x000fe200020e0655 */
[----:B------:R-:W-:-:S03]  /*33470*/  IADD3 R93, P3, PT, R5, R93, RZ ;  /* 0x0000005d055d7210 */ /* 0x000fc60007f7e0ff */
[----:B0-----:R-:W-:Y:S02]  /*33480*/  IMAD.MOV.U32 R8, RZ, RZ, R85 ;  /* 0x000000ffff087224 */ /* 0x001fe400078e0055 */
[----:B------:R-:W-:-:S05]  /*33490*/  IMAD.MOV.U32 R9, RZ, RZ, R2 ;  /* 0x000000ffff097224 */ /* 0x000fca00078e0002 */
[----:B------:R-:W-:-:S04]  /*334a0*/  @!P1 LOP3.LUT R9, R9, R8, RZ, 0x3c, !PT ;  /* 0x0000000809099212 */ /* 0x000fc800078e3cff */
[C---:B------:R-:W-:Y:S01]  /*334b0*/  @!P1 LOP3.LUT R8, R9.reuse, R8, RZ, 0x3c, !PT ;  /* 0x0000000809089212 */ /* 0x040fe200078e3cff */
[----:B------:R-:W-:Y:S01]  /*334c0*/  STL [R1+0x2c0], R93 ;  /* 0x0002c05d01007387 */ /* 0x000fe20000100800 */
[----:B------:R-:W-:Y:S02]  /*334d0*/  PRMT R4, RZ, 0x7610, R4 ;  /* 0x00007610ff047816 */ /* 0x000fe40000000004 */
[----:B------:R-:W-:-:S05]  /*334e0*/  @!P1 LOP3.LUT R9, R9, R8, RZ, 0x3c, !PT ;  /* 0x0000000809099212 */ /* 0x000fca00078e3cff */
[----:B------:R0:W3:Y:S04]  /*334f0*/  @!P1 LDG.E.U8 R4, desc[UR18][R8.64] ;  /* 0x0000001208049981 */ /* 0x0000e8000c1e1100 */
[----:B--2---:R1:W-:Y:S04]  /*33500*/  STL [R1+0x184], R47 ;  /* 0x0001842f01007387 */ /* 0x0043e80000100800 */
[----:B-1----:R-:W2:Y:S01]  /*33510*/  LDL.LU R47, [R1+0x13f0] ;  /* 0x0013f000012f7983 */ /* 0x002ea20000300800 */
[----:B------:R-:W-:Y:S02]  /*33520*/  IMAD.X R87, R6, 0x1, R87, P3 ;  /* 0x0000000106577824 */ /* 0x000fe400018e0657 */
[----:B0-----:R-:W-:Y:S01]  /*33530*/  @!P1 IMAD.MOV.U32 R8, RZ, RZ, R93 ;  /* 0x000000ffff089224 */ /* 0x001fe200078e005d */
[----:B------:R0:W-:Y:S01]  /*33540*/  STL [R1+0x2b4], R85 ;  /* 0x0002b45501007387 */ /* 0x0001e20000100800 */
[----:B------:R-:W-:-:S03]  /*33550*/  IMAD.MOV.U32 R9, RZ, RZ, R87 ;  /* 0x000000ffff097224 */ /* 0x000fc600078e0057 */
[----:B0-----:R-:W4:Y:S04]  /*33560*/  LDL.LU R85, [R1+0x13ec] ;  /* 0x0013ec0001557983 */ /* 0x001f280000300800 */
[----:B------:R-:W4:Y:S04]  /*33570*/  LDL.LU R2, [R1+0x2e4] ;  /* 0x0002e40001027983 */ /* 0x000f280000300800 */
[----:B---3--:R0:W-:Y:S04]  /*33580*/  STL [R1+0x180], R4 ;  /* 0x0001800401007387 */ /* 0x0081e80000100800 */
[----:B0-----:R-:W3:Y:S04]  /*33590*/  LDL.LU R4, [R1+0x13e8] ;  /* 0x0013e80001047983 */ /* 0x001ee80000300800 */
[----:B------:R0:W-:Y:S04]  /*335a0*/  STL [R1+0x2bc], R87 ;  /* 0x0002bc5701007387 */ /* 0x0001e80000100800 */
[----:B0-----:R-:W3:Y:S01]  /*335b0*/  LDL.LU R87, [R1+0x2ec] ;  /* 0x0002ec0001577983 */ /* 0x001ee20000300800 */
[----:B--2---:R-:W-:-:S06]  /*335c0*/  PRMT R47, RZ, 0x7610, R47 ;  /* 0x00007610ff2f7816 */ /* 0x004fcc000000002f */
[----:B------:R0:W2:Y:S04]  /*335d0*/  @!P1 LDG.E.U8 R47, desc[UR18][R8.64] ;  /* 0x00000012082f9981 */ /* 0x0000a8000c1e1100 */
[----:B------:R-:W3:Y:S01]  /*335e0*/  LDL.LU R8, [R1+0x2dc] ;  /* 0x0002dc0001087983 */ /* 0x000ee20000300800 */
[C---:B------:R-:W-:Y:S02]  /*335f0*/  IADD3 R0, P3, PT, R5.reuse, R0, RZ ;  /* 0x0000000005007210 */ /* 0x040fe40007f7e0ff */
[----:B----4-:R-:W-:-:S03]  /*33600*/  IADD3 R3, P4, PT, R5, R3, RZ ;  /* 0x0000000305037210 */ /* 0x010fc60007f9e0ff */
[----:B0-----:R-:W-:Y:S01]  /*33610*/  IMAD.MOV.U32 R9, RZ, RZ, R0 ;  /* 0x000000ffff097224 */ /* 0x001fe200078e0000 */
[----:B------:R0:W-:Y:S01]  /*33620*/  STL [R1+0x2e0], R0 ;  /* 0x0002e00001007387 */ /* 0x0001e20000100800 */
[----:B------:R-:W-:-:S03]  /*33630*/  PRMT R85, RZ, 0x7610, R85 ;  /* 0x00007610ff557816 */ /* 0x000fc60000000055 */
[----:B0-----:R-:W4:Y:S04]  /*33640*/  LDL.LU R0, [R1+0x2f8] ;  /* 0x0002f80001007983 */ /* 0x001f280000300800 */
[----:B--2---:R0:W-:Y:S01]  /*33650*/  STL [R1+0x17c], R47 ;  /* 0x00017c2f01007387 */ /* 0x0041e20000100800 */
[----:B---3--:R-:W-:-:S03]  /*33660*/  IMAD.X R8, R6, 0x1, R8, P3 ;  /* 0x0000000106087824 */ /* 0x008fc600018e0608 */
[----:B0-----:R-:W2:Y:S02]  /*33670*/  LDL.LU R47, [R1+0x300] ;  /* 0x00030000012f7983 */ /* 0x001ea40000300800 */
[-C--:B------:R-:W-:Y:S02]  /*33680*/  @!P1 LOP3.LUT R9, R9, R8.reuse, RZ, 0x3c, !PT ;  /* 0x0000000809099212 */ /* 0x080fe400078e3cff */
[----:B------:R-:W3:Y:S04]  /*33690*/  LDL.LU R93, [R1+0x340] ;  /* 0x00034000015d7983 */ /* 0x000ee80000300800 */
[----:B------:R-:W-:Y:S04]  /*336a0*/  STL [R1+0x2e8], R3 ;  /* 0x0002e80301007387 */ /* 0x000fe80000100800 */
[----:B------:R0:W-:Y:S02]  /*336b0*/  STL [R1+0x2dc], R8 ;  /* 0x0002dc0801007387 */ /* 0x0001e40000100800 */
        /* <DEDUP_REMOVED lines=28> */
[C---:B----4-:R-:W-:Y:S02]  /*33880*/  IADD3 R0, P3, PT, R5.reuse, R0, RZ ;  /* 0x0000000005007210 */ /* 0x050fe40007f7e0ff */
[----:B------:R-:W-:-:S03]  /*33890*/  IADD3 R47, P4, PT, R5, R47, RZ ;  /* 0x0000002f052f7210 */ /* 0x000fc60007f9e0ff */
        /* <DEDUP_REMOVED lines=247> */
[----:B------:R-:W-:Y:S01]  /*34810*/  STL [R1+0x408], R0 ;  /* 0x0004080001007387 */ /* 0x000fe20000100800 */
[----:B------:R-:W-:-:S03]  /*34820*/  PRMT R47, RZ, 0x7610, R47 ;  /* 0x00007610ff2f7816 */ /* 0x000fc6000000002f */
[----:B--2---:R0:W-:Y:S01]  /*34830*/  STL [R1+0x128], R3 ;  /* 0x0001280301007387 */ /* 0x0041e20000100800 */
[----:B---3--:R-:W-:-:S03]  /*34840*/  IMAD.X R8, R6, 0x1, R8, P3 ;  /* 0x0000000106087824 */ /* 0x008fc600018e0608 */
[----:B0-----:R-:W2:Y:S04]  /*34850*/  LDL.LU R3, [R1+0x420] ;  /* 0x0004200001037983 */ /* 0x001ea80000300800 */
[----:B------:R-:W3:Y:S01]  /*34860*/  LDL.LU R0, [R1+0x440] ;  /* 0x0004400001007983 */ /* 0x000ee20000300800 */
[----:B------:R-:W-:-:S03]  /*34870*/  @!P1 LOP3.LUT R9, R9, R8, RZ, 0x3c, !PT ;  /* 0x0000000809099212 */ /* 0x000fc600078e3cff */
[----:B------:R-:W4:Y:S04]  /*34880*/  LDL.LU R86, [R1+0x448] ;  /* 0x0004480001567983 */ /* 0x000f280000300800 */
        /* <DEDUP_REMOVED lines=31> */
[----:B------:R-:W-:-:S03]  /*34a80*/  IADD3 R0, P4, PT, R5, R0, RZ ;  /* 0x0000000005007210 */ /* 0x000fc60007f9e0ff */
[----:B0-----:R-:W-:Y:S01]  /*34a90*/  IMAD.MOV.U32 R9, RZ, RZ, R3 ;  /* 0x000000ffff097224 */ /* 0x001fe200078e0003 */
[----:B------:R-:W-:Y:S01]  /*34aa0*/  STL [R1+0x420], R3 ;  /* 0x0004200301007387 */ /* 0x000fe20000100800 */
[----:B----4-:R-:W-:-:S03]  /*34ab0*/  PRMT R85, RZ, 0x7610, R85 ;  /* 0x00007610ff557816 */ /* 0x010fc60000000055 */
        /* <DEDUP_REMOVED lines=35> */
[----:B------:R-:W2:Y:S01]  /*34cf0*/  LDL.LU R8, [R1+0x44c] ;  /* 0x00044c0001087983 */ /* 0x000ea20000300800 */
[C---:B------:R-:W-:Y:S02]  /*34d00*/  IADD3 R47, P3, PT, R5.reuse, R47, RZ ;  /* 0x0000002f052f7210 */ /* 0x040fe40007f7e0ff */
[----:B------:R-:W-:-:S03]  /*34d10*/  IADD3 R93, P4, PT, R5, R93, RZ ;  /* 0x0000005d055d7210 */ /* 0x000fc60007f9e0ff */
[----:B0-----:R-:W-:Y:S01]  /*34d20*/  IMAD.MOV.U32 R9, RZ, RZ, R47 ;  /* 0x000000ffff097224 */ /* 0x001fe200078e002f */
[----:B------:R-:W-:Y:S04]  /*34d30*/  STL [R1+0x450], R47 ;  /* 0x0004502f01007387 */ /* 0x000fe80000100800 */
[----:B------:R-:W2:Y:S01]  /*34d40*/  LDL.LU R86, [R1+0x478] ;  /* 0x0004780001567983 */ /* 0x000ea20000300800 */
[C---:B----4-:R-:W-:Y:S01]  /*34d50*/  IMAD.X R0, R6.reuse, 0x1, R0, P4 ;  /* 0x0000000106007824 */ /* 0x050fe200020e0600 */
[----:B---3--:R-:W-:Y:S02]  /*34d60*/  PRMT R4, RZ, 0x7610, R4 ;  /* 0x00007610ff047816 */ /* 0x008fe40000000004 */
[----:B------:R-:W-:Y:S01]  /*34d70*/  PRMT R30, RZ, 0x7610, R30 ;  /* 0x00007610ff1e7816 */ /* 0x000fe2000000001e */
[----:B--2---:R0:W-:Y:S01]  /*34d80*/  STL [R1+0x110], R85 ;  /* 0x0001105501007387 */ /* 0x0041e20000100800 */
[----:B------:R-:W-:-:S03]  /*34d90*/  IMAD.X R8, R6, 0x1, R8, P3 ;  /* 0x0000000106087824 */ /* 0x000fc600018e0608 */
[----:B0-----:R-:W2:Y:S02]  /*34da0*/  LDL.LU R85, [R1+0x480] ;  /* 0x0004800001557983 */ /* 0x001ea40000300800 */
[-C--:B------:R-:W-:Y:S02]  /*34db0*/  @!P1 LOP3.LUT R9, R9, R8.reuse, RZ, 0x3c, !PT ;  /* 0x0000000809099212 */ /* 0x080fe400078e3cff */
[----:B------:R-:W3:Y:S04]  /*34dc0*/  LDL.LU R47, [R1+0x488] ;  /* 0x00048800012f7983 */ /* 0x000ee80000300800 */
[----:B------:R-:W-:Y:S04]  /*34dd0*/  STL [R1+0x458], R93 ;  /* 0x0004585d01007387 */ /* 0x000fe80000100800 */
[----:B------:R0:W-:Y:S02]  /*34de0*/  STL [R1+0x44c], R8 ;  /* 0x00044c0801007387 */ /* 0x0001e40000100800 */
[----:B0-----:R-:W-:-:S04]  /*34df0*/  @!P1 LOP3.LUT R8, R9, R8, RZ, 0x3c, !PT ;  /* 0x0000000809089212 */ /* 0x001fc800078e3cff */
[----:B------:R-:W-:-:S05]  /*34e00*/  @!P1 LOP3.LUT R9, R9, R8, RZ, 0x3c, !PT ;  /* 0x0000000809099212 */ /* 0x000fca00078e3cff */
[----:B------:R0:W4:Y:S02]  /*34e10*/  @!P1 LDG.E.U8 R4, desc[UR18][R8.64] ;  /* 0x0000001208049981 */ /* 0x000124000c1e1100 */
[----:B0-----:R-:W-:Y:S02]  /*34e20*/  IMAD.MOV.U32 R8, RZ, RZ, R0 ;  /* 0x000000ffff087224 */ /* 0x001fe400078e0000 */
[----:B------:R-:W-:-:S05]  /*34e30*/  IMAD.MOV.U32 R9, RZ, RZ, R93 ;  /* 0x000000ffff097224 */ /* 0x000fca00078e005d */
[----:B------:R-:W-:-:S04]  /*34e40*/  @!P1 LOP3.LUT R9, R9, R8, RZ, 0x3c, !PT ;  /* 0x0000000809099212 */ /* 0x000fc800078e3cff */
[----:B------:R-:W-:-:S04]  /*34e50*/  @!P1 LOP3.LUT R8, R9, R8, RZ, 0x3c, !PT ;  /* 0x0000000809089212 */ /* 0x000fc800078e3cff */
[----:B------:R-:W-:-:S05]  /*34e60*/  @!P1 LOP3.LUT R9, R9, R8, RZ, 0x3c, !PT ;  /* 0x0000000809099212 */ /* 0x000fca00078e3cff */
[----:B------:R0:W2:Y:S01]  /*34e70*/  @!P1 LDG.E.U8 R30, desc[UR18][R8.64] ;  /* 0x00000012081e9981 */ /* 0x0000a2000c1e1100 */
[----:B------:R-:W-:Y:S02]  /*34e80*/  IADD3 R3, P3, PT, R5, R3, RZ ;  /* 0x0000000305037210 */ /* 0x000fe40007f7e0ff */
[----:B------:R-:W-:-:S03]  /*34e90*/  PRMT R2, RZ, 0x7610, R2 ;  /* 0x00007610ff027816 */ /* 0x000fc60000000002 */
[----:B------:R-:W-:Y:S01]  /*34ea0*/  IMAD.X R87, R6, 0x1, R87, P3 ;  /* 0x0000000106577824 */ /* 0x000fe200018e0657 */
[----:B------:R-:W-:Y:S01]  /*34eb0*/  STL [R1+0x460], R3 ;  /* 0x0004600301007387 */ /* 0x000fe20000100800 */
[----:B0-----:R-:W-:Y:S02]  /*34ec0*/  @!P1 IMAD.MOV.U32 R8, RZ, RZ, R3 ;  /* 0x000000ffff089224 */ /* 0x001fe400078e0003 */
[----:B------:R-:W-:-:S05]  /*34ed0*/  @!P1 IMAD.MOV.U32 R9, RZ, RZ, R87 ;  /* 0x000000ffff099224 */ /* 0x000fca00078e0057 */
[----:B------:R-:W3:Y:S04]  /*34ee0*/  @!P1 LDG.E.U8 R2, desc[UR18][R8.64] ;  /* 0x0000001208029981 */ /* 0x000ee8000c1e1100 */
[----:B----4-:R0:W-:Y:S04]  /*34ef0*/  STL [R1+0x10c], R4 ;  /* 0x00010c0401007387 */ /* 0x0101e80000100800 */
[----:B0-----:R-:W4:Y:S04]  /*34f00*/  LDL.LU R4, [R1+0x1378] ;  /* 0x0013780001047983 */ /* 0x001f280000300800 */
[----:B------:R0:W-:Y:S04]  /*34f10*/  STL [R1+0x454], R0 ;  /* 0x0004540001007387 */ /* 0x0001e80000100800 */
[----:B0-----:R-:W4:Y:S04]  /*34f20*/  LDL.LU R0, [R1+0x1374] ;  /* 0x0013740001007983 */ /* 0x001f280000300800 */
[----:B------:R-:W4:Y:S04]  /*34f30*/  LDL.LU R93, [R1+0x47c] ;  /* 0x00047c00015d7983 */ /* 0x000f280000300800 */
[----:B------:R-:W-:Y:S04]  /*34f40*/  STL [R1+0x45c], R87 ;  /* 0x00045c5701007387 */ /* 0x000fe80000100800 */
[----:B--2---:R0:W-:Y:S04]  /*34f50*/  STL [R1+0x108], R30 ;  /* 0x0001081e01007387 */ /* 0x0041e80000100800 */
[----:B0-----:R-:W2:Y:S04]  /*34f60*/  LDL.LU R30, [R1+0x484] ;  /* 0x00048400011e7983 */ /* 0x001ea80000300800 */
[----:B------:R-:W2:Y:S01]  /*34f70*/  LDL.LU R9, [R1+0x474] ;  /* 0x0004740001097983 */ /* 0x000ea20000300800 */
[----:B------:R-:W-:-:S02]  /*34f80*/  IADD3 R86, P3, PT, R5, R86, RZ ;  /* 0x0000005605567210 */ /* 0x000fc40007f7e0ff */
[----:B------:R-:W-:Y:S01]  /*34f90*/  IADD3 R85, P4, PT, R5, R85, RZ ;  /* 0x0000005505557210 */ /* 0x000fe20007f9e0ff */
[----:B---3--:R0:W-:Y:S01]  /*34fa0*/  STL [R1+0x104], R2 ;  /* 0x0001040201007387 */ /* 0x0081e20000100800 */
[----:B------:R-:W-:Y:S01]  /*34fb0*/  PRMT R45, RZ, 0x7610, R45 ;  /* 0x00007610ff2d7816 */ /* 0x000fe2000000002d */
[----:B------:R-:W-:Y:S02]  /*34fc0*/  @!P1 IMAD.MOV.U32 R8, RZ, RZ, R86 ;  /* 0x000000ffff089224 */ /* 0x000fe400078e0056 */
[----:B0-----:R-:W3:Y:S04]  /*34fd0*/  LDL.LU R2, [R1+0x490] ;  /* 0x0004900001027983 */ /* 0x001ee80000300800 */
[----:B------:R-:W-:Y:S04]  /*34fe0*/  STL [R1+0x478], R86 ;  /* 0x0004785601007387 */ /* 0x000fe80000100800 */
[----:B------:R-:W3:Y:S04]  /*34ff0*/  LDL.LU R3, [R1+0x498] ;  /* 0x0004980001037983 */ /* 0x000ee80000300800 */
[----:B------:R-:W3:Y:S04]  /*35000*/  LDL.LU R87, [R1+0x4a0] ;  /* 0x0004a00001577983 */ /* 0x000ee80000300800 */
[----:B------:R-:W-:Y:S01]  /*35010*/  STL [R1+0x480], R85 ;  /* 0x0004805501007387 */ /* 0x000fe20000100800 */
[C---:B----4-:R-:W-:Y:S01]  /*35020*/  IMAD.X R93, R6.reuse, 0x1, R93, P4 ;  /* 0x00000001065d7824 */ /* 0x050fe200020e065d */
[----:B------:R-:W-:Y:S01]  /*35030*/  PRMT R0, RZ, 0x7610, R0 ;  /* 0x00007610ff007816 */ /* 0x000fe20000000000 */
[----:B--2---:R-:W-:-:S05]  /*35040*/  IMAD.X R9, R6, 0x1, R9, P3 ;  /* 0x0000000106097824 */ /* 0x004fca00018e0609 */
[----:B------:R0:W-:Y:S04]  /*35050*/  STL [R1+0x474], R9 ;  /* 0x0004740901007387 */ /* 0x0001e80000100800 */
[----:B------:R1:W2:Y:S02]  /*35060*/  @!P1 LDG.E.U8 R45, desc[UR18][R8.64] ;  /* 0x00000012082d9981 */ /* 0x0002a4000c1e1100 */
[----:B-1----:R-:W-:Y:S02]  /*35070*/  IMAD.MOV.U32 R8, RZ, RZ, R93 ;  /* 0x000000ffff087224 */ /* 0x002fe400078e005d */
[----:B0-----:R-:W-:-:S05]  /*35080*/  IMAD.MOV.U32 R9, RZ, RZ, R85 ;  /* 0x000000ffff097224 */ /* 0x001fca00078e0055 */
[----:B------:R-:W-:-:S04]  /*35090*/  @!P1 LOP3.LUT R9, R9, R8, RZ, 0x3c, !PT ;  /* 0x0000000809099212 */ /* 0x000fc800078e3cff */
[----:B------:R-:W-:-:S04]  /*350a0*/  @!P1 LOP3.LUT R8, R9, R8, RZ, 0x3c, !PT ;  /* 0x0000000809089212 */ /* 0x000fc800078e3cff */
[----:B------:R-:W-:-:S05]  /*350b0*/  @!P1 LOP3.LUT R9, R9, R8, RZ, 0x3c, !PT ;  /* 0x0000000809099212 */ /* 0x000fca00078e3cff */
[----:B------:R0:W4:Y:S01]  /*350c0*/  @!P1 LDG.E.U8 R0, desc[UR18][R8.64] ;  /* 0x0000001208009981 */ /* 0x000122000c1e1100 */
[----:B------:R-:W-:Y:S02]  /*350d0*/  IADD3 R47, P3, PT, R5, R47, RZ ;  /* 0x0000002f052f7210 */ /* 0x000fe40007f7e0ff */
[----:B------:R-:W-:-:S03]  /*350e0*/  PRMT R4, RZ, 0x7610, R4 ;  /* 0x00007610ff047816 */ /* 0x000fc60000000004 */
[----:B------:R-:W-:Y:S01]  /*350f0*/  IMAD.X R30, R6, 0x1, R30, P3 ;  /* 0x00000001061e7824 */ /* 0x000fe200018e061e */
[----:B------:R-:W-:Y:S04]  /*35100*/  STL [R1+0x488], R47 ;  /* 0x0004882f01007387 */ /* 0x000fe80000100800 */
[----:B------:R-:W2:Y:S01]  /*35110*/  LDL.LU R86, [R1+0x494] ;  /* 0x0004940001567983 */ /* 0x000ea20000300800 */
[----:B0-----:R-:W-:Y:S02]  /*35120*/  IMAD.MOV.U32 R9, RZ, RZ, R30 ;  /* 0x000000ffff097224 */ /* 0x001fe400078e001e */
[----:B------:R-:W-:Y:S01]  /*35130*/  @!P1 IMAD.MOV.U32 R8, RZ, RZ, R47 ;  /* 0x000000ffff089224 */ /* 0x000fe200078e002f */
[----:B------:R0:W-:Y:S04]  /*35140*/  STL [R1+0x47c], R93 ;  /* 0x00047c5d01007387 */ /* 0x0001e80000100800 */
[----:B------:R1:W2:Y:S04]  /*35150*/  @!P1 LDG.E.U8 R4, desc[UR18][R8.64] ;  /* 0x0000001208049981 */ /* 0x0002a8000c1e1100 */
[----:B0-----:R-:W2:Y:S04]  /*35160*/  LDL.LU R93, [R1+0x1370] ;  /* 0x00137000015d7983 */ /* 0x001ea80000300800 */
[----:B------:R-:W2:Y:S04]  /*35170*/  LDL.LU R85, [R1+0x136c] ;  /* 0x00136c0001557983 */ /* 0x000ea80000300800 */
[----:B----4-:R0:W-:Y:S04]  /*35180*/  STL [R1+0xfc], R0 ;  /* 0x0000fc0001007387 */ /* 0x0101e80000100800 */
[----:B0-----:R-:W4:Y:S04]  /*35190*/  LDL.LU R0, [R1+0x1368] ;  /* 0x0013680001007983 */ /* 0x001f280000300800 */
[----:B------:R0:W-:Y:S04]  /*351a0*/  STL [R1+0x484], R30 ;  /* 0x0004841e01007387 */ /* 0x0001e80000100800 */
[----:B0-----:R-:W4:Y:S04]  /*351b0*/  LDL.LU R30, [R1+0x49c] ;  /* 0x00049c00011e7983 */ /* 0x001f280000300800 */
[----:B------:R-:W4:Y:S01]  /*351c0*/  LDL.LU R8, [R1+0x48c] ;  /* 0x00048c0001087983 */ /* 0x000f220000300800 */
[----:B---3--:R-:W-:-:S02]  /*351d0*/  IADD3 R2, P3, PT, R5, R2, RZ ;  /* 0x0000000205027210 */ /* 0x008fc40007f7e0ff */
[----:B------:R-:W-:-:S03]  /*351e0*/  IADD3 R3, P4, PT, R5, R3, RZ ;  /* 0x0000000305037210 */ /* 0x000fc60007f9e0ff */
[----:B-1----:R-:W-:Y:S01]  /*351f0*/  IMAD.MOV.U32 R9, RZ, RZ, R2 ;  /* 0x000000ffff097224 */ /* 0x002fe200078e0002 */
[----:B------:R0:W-:Y:S01]  /*35200*/  STL [R1+0x490], R2 ;  /* 0x0004900201007387 */ /* 0x0001e20000100800 */
[----:B--2---:R-:W-:-:S03]  /*35210*/  PRMT R85, RZ, 0x7610, R85 ;  /* 0x00007610ff557816 */ /* 0x004fc60000000055 */
[----:B0-----:R-:W2:Y:S04]  /*35220*/  LDL.LU R2, [R1+0x4b8] ;  /* 0x0004b80001027983 */ /* 0x001ea80000300800 */
[----:B------:R0:W-:Y:S04]  /*35230*/  STL [R1+0xf8], R4 ;  /* 0x0000f80401007387 */ /* 0x0001e80000100800 */
[----:B0-----:R-:W3:Y:S04]  /*35240*/  LDL.LU R4, [R1+0x4c0] ;  /* 0x0004c00001047983 */ /* 0x001ee80000300800 */
[----:B------:R-:W2:Y:S04]  /*35250*/  LDL.LU R47, [R1+0x4c8] ;  /* 0x0004c800012f7983 */ /* 0x000ea80000300800 */
[----:B------:R-:W-:Y:S01]  /*35260*/  STL [R1+0x498], R3 ;  /* 0x0004980301007387 */ /* 0x000fe20000100800 */
[----:B------:R-:W-:-:S02]  /*35270*/  IMAD.X R86, R6, 0x1, R86, P4 ;  /* 0x0000000106567824 */ /* 0x000fc400020e0656 */
[----:B----4-:R-:W-:-:S05]  /*35280*/  IMAD.X R8, R6, 0x1, R8, P3 ;  /* 0x0000000106087824 */ /* 0x010fca00018e0608 */
[-C--:B------:R-:W-:Y:S01]  /*35290*/  @!P1 LOP3.LUT R9, R9, R8.reuse, RZ, 0x3c, !PT ;  /* 0x0000000809099212 */ /* 0x080fe200078e3cff */
[----:B------:R0:W-:Y:S03]  /*352a0*/  STL [R1+0x48c], R8 ;  /* 0x00048c0801007387 */ /* 0x0001e60000100800 */
[----:B0-----:R-:W-:-:S04]  /*352b0*/  @!P1 LOP3.LUT R8, R9, R8, RZ, 0x3c, !PT ;  /* 0x0000000809089212 */ /* 0x001fc800078e3cff */
[----:B------:R-:W-:-:S05]  /*352c0*/  @!P1 LOP3.LUT R9, R9, R8, RZ, 0x3c, !PT ;  /* 0x0000000809099212 */ /* 0x000fca00078e3cff */
[----:B------:R0:W4:Y:S02]  /*352d0*/  @!P1 LDG.E.U8 R85, desc[UR18][R8.64] ;  /* 0x0000001208559981 */ /* 0x000124000c1e1100 */
[----:B0-----:R-:W-:Y:S02]  /*352e0*/  IMAD.MOV.U32 R8, RZ, RZ, R86 ;  /* 0x000000ffff087224 */ /* 0x001fe400078e0056 */
[----:B------:R-:W-:-:S05]  /*352f0*/  IMAD.MOV.U32 R9, RZ, RZ, R3 ;  /* 0x000000ffff097224 */ /* 0x000fca00078e0003 */
[----:B------:R-:W-:-:S04]  /*35300*/  @!P1 LOP3.LUT R9, R9, R8, RZ, 0x3c, !PT ;  /* 0x0000000809099212 */ /* 0x000fc800078e3cff */
[C---:B------:R-:W-:Y:S02]  /*35310*/  @!P1 LOP3.LUT R8, R9.reuse, R8, RZ, 0x3c, !PT ;  /* 0x0000000809089212 */ /* 0x040fe400078e3cff */
[----:B------:R-:W-:Y:S02]  /*35320*/  PRMT R0, RZ, 0x7610, R0 ;  /* 0x00007610ff007816 */ /* 0x000fe40000000000 */
[----:B------:R-:W-:-:S05]  /*35330*/  @!P1 LOP3.LUT R9, R9, R8, RZ, 0x3c, !PT ;  /* 0x0000000809099212 */ /* 0x000fca00078e3cff */
[----:B------:R0:W2:Y:S01]  /*35340*/  @!P1 LDG.E.U8 R0, desc[UR18][R8.64] ;  /* 0x0000001208009981 */ /* 0x0000a2000c1e1100 */
[----:B------:R-:W-:Y:S02]  /*35350*/  IADD3 R87, P3, PT, R5, R87, RZ ;  /* 0x0000005705577210 */ /* 0x000fe40007f7e0ff */
[----:B------:R-:W-:-:S03]  /*35360*/  PRMT R42, RZ, 0x7610, R42 ;  /* 0x00007610ff2a7816 */ /* 0x000fc6000000002a */
[----:B------:R-:W-:Y:S01]  /*35370*/  STL [R1+0x4a0], R87 ;  /* 0x0004a05701007387 */ /* 0x000fe20000100800 */
[----:B------:R-:W-:Y:S02]  /*35380*/  IMAD.X R30, R6, 0x1, R30, P3 ;  /* 0x00000001061e7824 */ /* 0x000fe400018e061e */
[----:B0-----:R-:W-:Y:S02]  /*35390*/  @!P1 IMAD.MOV.U32 R8, RZ, RZ, R87 ;  /* 0x000000ffff089224 */ /* 0x001fe400078e0057 */
[----:B------:R-:W-:-:S05]  /*353a0*/  IMAD.MOV.U32 R9, RZ, RZ, R30 ;  /* 0x000000ffff097224 */ /* 0x000fca00078e001e */
[----:B------:R0:W3:Y:S04]  /*353b0*/  @!P1 LDG.E.U8 R42, desc[UR18][R8.64] ;  /* 0x00000012082a9981 */ /* 0x0000e8000c1e1100 */
[----:B----4-:R1:W-:Y:S04]  /*353c0*/  STL [R1+0xf4], R85 ;  /* 0x0000f45501007387 */ /* 0x0103e80000100800 */
[----:B-1----:R-:W4:Y:S04]  /*353d0*/  LDL.LU R85, [R1+0x1364] ;  /* 0x0013640001557983 */ /* 0x002f280000300800 */
[----:B------:R1:W-:Y:S04]  /*353e0*/  STL [R1+0x494], R86 ;  /* 0x0004945601007387 */ /* 0x0003e80000100800 */
[----:B-1----:R-:W4:Y:S04]  /*353f0*/  LDL.LU R86, [R1+0x1360] ;  /* 0x0013600001567983 */ /* 0x002f280000300800 */
[----:B------:R-:W4:Y:S04]  /*35400*/  LDL.LU R3, [R1+0x4bc] ;  /* 0x0004bc0001037983 */ /* 0x000f280000300800 */
[----:B--2---:R1:W-:Y:S04]  /*35410*/  STL [R1+0xf0], R0 ;  /* 0x0000f00001007387 */ /* 0x0043e80000100800 */
[----:B-1----:R-:W2:Y:S04]  /*35420*/  LDL.LU R0, [R1+0x135c] ;  /* 0x00135c0001007983 */ /* 0x002ea80000300800 */
[----:B------:R1:W-:Y:S04]  /*35430*/  STL [R1+0x49c], R30 ;  /* 0x00049c1e01007387 */ /* 0x0003e80000100800 */
[----:B-1----:R-:W2:Y:S04]  /*35440*/  LDL.LU R30, [R1+0x4c4] ;  /* 0x0004c400011e7983 */ /* 0x002ea80000300800 */
[----:B------:R-:W2:Y:S01]  /*35450*/  LDL.LU R8, [R1+0x4b4] ;  /* 0x0004b40001087983 */ /* 0x000ea20000300800 */
[----:B------:R-:W-:-:S02]  /*35460*/  IADD3 R2, P3, PT, R5, R2, RZ ;  /* 0x0000000205027210 */ /* 0x000fc40007f7e0ff */
[----:B---3--:R-:W-:-:S03]  /*35470*/  IADD3 R4, P4, PT, R5, R4, RZ ;  /* 0x0000000405047210 */ /* 0x008fc60007f9e0ff */
[----:B0-----:R-:W-:Y:S01]  /*35480*/  IMAD.MOV.U32 R9, RZ, RZ, R2 ;  /* 0x000000ffff097224 */ /* 0x001fe200078e0002 */
[----:B------:R0:W-:Y:S04]  /*35490*/  STL [R1+0x4b8], R2 ;  /* 0x0004b80201007387 */ /* 0x0001e80000100800 */
[----:B0-----:R-:W3:Y:S04]  /*354a0*/  LDL.LU R2, [R1+0x4d0] ;  /* 0x0004d00001027983 */ /* 0x001ee80000300800 */
[----:B------:R-:W3:Y:S04]  /*354b0*/  LDL.LU R87, [R1+0x4d8] ;  /* 0x0004d80001577983 */ /* 0x000ee80000300800 */
[----:B------:R0:W-:Y:S04]  /*354c0*/  STL [R1+0xec], R42 ;  /* 0x0000ec2a01007387 */ /* 0x0001e80000100800 */
[----:B0-----:R-:W3:Y:S04]  /*354d0*/  LDL.LU R42, [R1+0x4e0] ;  /* 0x0004e000012a7983 */ /* 0x001ee80000300800 */
[----:B------:R-:W-:Y:S01]  /*354e0*/  STL [R1+0x4c0], R4 ;  /* 0x0004c00401007387 */ /* 0x000fe20000100800 */
[----:B----4-:R-:W-:Y:S01]  /*354f0*/  PRMT R86, RZ, 0x7610, R86 ;  /* 0x00007610ff567816 */ /* 0x010fe20000000056 */
[----:B------:R-:W-:-:S02]  /*35500*/  IMAD.X R3, R6, 0x1, R3, P4 ;  /* 0x0000000106037824 */ /* 0x000fc400020e0603 */
[----:B--2---:R-:W-:-:S05]  /*35510*/  IMAD.X R8, R6, 0x1, R8, P3 ;  /* 0x0000000106087824 */ /* 0x004fca00018e0608 */
[-C--:B------:R-:W-:Y:S01]  /*35520*/  @!P1 LOP3.LUT R9, R9, R8.reuse, RZ, 0x3c, !PT ;  /* 0x0000000809099212 */ /* 0x080fe200078e3cff */
[----:B------:R0:W-:Y:S03]  /*35530*/  STL [R1+0x4b4], R8 ;  /* 0x0004b40801007387 */ /* 0x0001e60000100800 */
[----:B0-----:R-:W-:-:S04]  /*35540*/  @!P1 LOP3.LUT R8, R9, R8, RZ, 0x3c, !PT ;  /* 0x0000000809089212 */ /* 0x001fc800078e3cff */
[----:B------:R-:W-:-:S05]  /*35550*/  @!P1 LOP3.LUT R9, R9, R8, RZ, 0x3c, !PT ;  /* 0x0000000809099212 */ /* 0x000fca00078e3cff */
[----:B------:R0:W2:Y:S02]  /*35560*/  @!P1 LDG.E.U8 R86, desc[UR18][R8.64] ;  /* 0x0000001208569981 */ /* 0x0000a4000c1e1100 */
[----:B0-----:R-:W-:Y:S02]  /*35570*/  IMAD.MOV.U32 R8, RZ, RZ, R3 ;  /* 0x000000ffff087224 */ /* 0x001fe400078e0003 */
[----:B------:R-:W-:-:S05]  /*35580*/  IMAD.MOV.U32 R9, RZ, RZ, R4 ;  /* 0x000000ffff097224 */ /* 0x000fca00078e0004 */
[----:B------:R-:W-:-:S04]  /*35590*/  @!P1 LOP3.LUT R9, R9, R8, RZ, 0x3c, !PT ;  /* 0x0000000809099212 */ /* 0x000fc800078e3cff */
[C---:B------:R-:W-:Y:S02]  /*355a0*/  @!P1 LOP3.LUT R8, R9.reuse, R8, RZ, 0x3c, !PT ;  /* 0x0000000809089212 */ /* 0x040fe400078e3cff */
[----:B------:R-:W-:Y:S02]  /*355b0*/  PRMT R0, RZ, 0x7610, R0 ;  /* 0x00007610ff007816 */ /* 0x000fe40000000000 */
[----:B------:R-:W-:-:S05]  /*355c0*/  @!P1 LOP3.LUT R9, R9, R8, RZ, 0x3c, !PT ;  /* 0x0000000809099212 */ /* 0x000fca00078e3cff */
[----:B------:R0:W4:Y:S01]  /*355d0*/  @!P1 LDG.E.U8 R0, desc[UR18][R8.64] ;  /* 0x0000001208009981 */ /* 0x000122000c1e1100 */
[----:B------:R-:W-:Y:S02]  /*355e0*/  IADD3 R47, P3, PT, R5, R47, RZ ;  /* 0x0000002f052f7210 */ /* 0x000fe40007f7e0ff */
[----:B------:R-:W-:-:S03]  /*355f0*/  PRMT R46, RZ, 0x7610, R46 ;  /* 0x00007610ff2e7816 */ /* 0x000fc6000000002e */
[----:B------:R-:W-:Y:S01]  /*35600*/  STL [R1+0x4c8], R47 ;  /* 0x0004c82f01007387 */ /* 0x000fe20000100800 */
[----:B------:R-:W-:Y:S02]  /*35610*/  IMAD.X R30, R6, 0x1, R30, P3 ;  /* 0x00000001061e7824 */ /* 0x000fe400018e061e */
[----:B0-----:R-:W-:Y:S02]  /*35620*/  @!P1 IMAD.MOV.U32 R8, RZ, RZ, R47 ;  /* 0x000000ffff089224 */ /* 0x001fe400078e002f */
[----:B------:R-:W-:-:S05]  /*35630*/  IMAD.MOV.U32 R9, RZ, RZ, R30 ;  /* 0x000000ffff097224 */ /* 0x000fca00078e001e */
[----:B------:R0:W3:Y:S04]  /*35640*/  @!P1 LDG.E.U8 R46, desc[UR18][R8.64] ;  /* 0x00000012082e9981 */ /* 0x0000e8000c1e1100 */
[----:B--2---:R1:W-:Y:S04]  /*35650*/  STL [R1+0xe8], R86 ;  /* 0x0000e85601007387 */ /* 0x0043e80000100800 */
[----:B-1----:R-:W2:Y:S04]  /*35660*/  LDL.LU R86, [R1+0x1358] ;  /* 0x0013580001567983 */ /* 0x002ea80000300800 */
[----:B------:R1:W-:Y:S04]  /*35670*/  STL [R1+0x4bc], R3 ;  /* 0x0004bc0301007387 */ /* 0x0003e80000100800 */
[----:B-1----:R-:W2:Y:S04]  /*35680*/  LDL.LU R3, [R1+0x1354] ;  /* 0x0013540001037983 */ /* 0x002ea80000300800 */
[----:B------:R-:W2:Y:S04]  /*35690*/  LDL.LU R4, [R1+0x4d4] ;  /* 0x0004d40001047983 */ /* 0x000ea80000300800 */
[----:B----4-:R1:W-:Y:S04]  /*356a0*/  STL [R1+0xe4], R0 ;  /* 0x0000e40001007387 */ /* 0x0103e80000100800 */
[----:B-1----:R-:W4:Y:S04]  /*356b0*/  LDL.LU R0, [R1+0x1350] ;  /* 0x0013500001007983 */ /* 0x002f280000300800 */
[----:B------:R1:W-:Y:S04]  /*356c0*/  STL [R1+0x4c4], R30 ;  /* 0x0004c41e01007387 */ /* 0x0003e80000100800 */
[----:B-1----:R-:W4:Y:S04]  /*356d0*/  LDL.LU R30, [R1+0x4dc] ;  /* 0x0004dc00011e7983 */ /* 0x002f280000300800 */
[----:B------:R-:W4:Y:S01]  /*356e0*/  LDL.LU R8, [R1+0x4cc] ;  /* 0x0004cc0001087983 */ /* 0x000f220000300800 */
[----:B---3--:R-:W-:-:S02]  /*356f0*/  IADD3 R2, P3, PT, R5, R2, RZ ;  /* 0x0000000205027210 */ /* 0x008fc40007f7e0ff */
[----:B------:R-:W-:-:S03]  /*35700*/  IADD3 R87, P4, PT, R5, R87, RZ ;  /* 0x0000005705577210 */ /* 0x000fc60007f9e0ff */
[----:B0-----:R-:W-:Y:S01]  /*35710*/  IMAD.MOV.U32 R9, RZ, RZ, R2 ;  /* 0x000000ffff097224 */ /* 0x001fe200078e0002 */
[----:B------:R0:W-:Y:S04]  /*35720*/  STL [R1+0x4d0], R2 ;  /* 0x0004d00201007387 */ /* 0x0001e80000100800 */
[----:B0-----:R-:W3:Y:S04]  /*35730*/  LDL.LU R2, [R1+0x4f8] ;  /* 0x0004f80001027983 */ /* 0x001ee80000300800 */
[----:B------:R-:W3:Y:S04]  /*35740*/  LDL.LU R47, [R1+0x500] ;  /* 0x00050000012f7983 */ /* 0x000ee80000300800 */
[----:B------:R0:W-:Y:S04]  /*35750*/  STL [R1+0xe0], R46 ;  /* 0x0000e02e01007387 */ /* 0x0001e80000100800 */
[----:B0-----:R-:W3:Y:S04]  /*35760*/  LDL.LU R46, [R1+0x508] ;  /* 0x00050800012e7983 */ /* 0x001ee80000300800 */
[----:B------:R-:W-:Y:S01]  /*35770*/  STL [R1+0x4d8], R87 ;  /* 0x0004d85701007387 */ /* 0x000fe20000100800 */
[----:B--2---:R-:W-:Y:S01]  /*35780*/  PRMT R3, RZ, 0x7610, R3 ;  /* 0x00007610ff037816 */ /* 0x004fe20000000003 */
[----:B----4-:R-:W-:-:S05]  /*35790*/  IMAD.X R8, R6, 0x1, R8, P3 ;  /* 0x0000000106087824 */ /* 0x010fca00018e0608 */
        /* <DEDUP_REMOVED lines=14> */
[----:B------:R0:W4:Y:S04]  /*35880*/  @!P1 LDG.E.U8 R0, desc[UR18][R8.64] ;  /* 0x0000001208009981 */ /* 0x000128000c1e1100 */
[----:B--2---:R1:W-:Y:S04]  /*35890*/  STL [R1+0xdc], R3 ;  /* 0x0000dc0301007387 */ /* 0x0043e80000100800 */
[----:B-1----:R-:W2:Y:S01]  /*358a0*/  LDL.LU R3, [R1+0x134c] ;  /* 0x00134c0001037983 */ /* 0x002ea20000300800 */
[----:B------:R-:W-:Y:S02]  /*358b0*/  IMAD.X R30, R6, 0x1, R30, P3 ;  /* 0x00000001061e7824 */ /* 0x000fe400018e061e */
[----:B0-----:R-:W-:Y:S01]  /*358c0*/  @!P1 IMAD.MOV.U32 R8, RZ, RZ, R42 ;  /* 0x000000ffff089224 */ /* 0x001fe200078e002a */
[----:B------:R0:W-:Y:S01]  /*358d0*/  STL [R1+0x4d4], R4 ;  /* 0x0004d40401007387 */ /* 0x0001e20000100800 */
[----:B------:R-:W-:-:S03]  /*358e0*/  IMAD.MOV.U32 R9, RZ, RZ, R30 ;  /* 0x000000ffff097224 */ /* 0x000fc600078e001e */
[----:B0-----:R-:W3:Y:S04]  /*358f0*/  LDL.LU R4, [R1+0x1348] ;  /* 0x0013480001047983 */ /* 0x001ee80000300800 */
[----:B------:R-:W3:Y:S04]  /*35900*/  LDL.LU R87, [R1+0x4fc] ;  /* 0x0004fc0001577983 */ /* 0x000ee80000300800 */
[----:B----4-:R0:W-:Y:S04]  /*35910*/  STL [R1+0xd8], R0 ;  /* 0x0000d80001007387 */ /* 0x0101e80000100800 */
[----:B0-----:R-:W4:Y:S04]  /*35920*/  LDL.LU R0, [R1+0x1344] ;  /* 0x0013440001007983 */ /* 0x001f280000300800 */
[----:B------:R0:W-:Y:S04]  /*35930*/  STL [R1+0x4dc], R30 ;  /* 0x0004dc1e01007387 */ /* 0x0001e80000100800 */
[----:B0-----:R-:W4:Y:S01]  /*35940*/  LDL.LU R30, [R1+0x504] ;  /* 0x00050400011e7983 */ /* 0x001f220000300800 */
[----:B--2---:R-:W-:-:S06]  /*35950*/  PRMT R3, RZ, 0x7610, R3 ;  /* 0x00007610ff037816 */ /* 0x004fcc0000000003 */
[----:B------:R0:W2:Y:S04]  /*35960*/  @!P1 LDG.E.U8 R3, desc[UR18][R8.64] ;  /* 0x0000001208039981 */ /* 0x0000a8000c1e1100 */
[----:B------:R-:W4:Y:S01]  /*35970*/  LDL.LU R8, [R1+0x4f4] ;  /* 0x0004f40001087983 */ /* 0x000f220000300800 */
[C---:B---3--:R-:W-:Y:S02]  /*35980*/  IADD3 R2, P3, PT, R5.reuse, R2, RZ ;  /* 0x0000000205027210 */ /* 0x048fe40007f7e0ff */
[----:B------:R-:W-:-:S03]  /*35990*/  IADD3 R47, P4, PT, R5, R47, RZ ;  /* 0x0000002f052f7210 */ /* 0x000fc60007f9e0ff */
[----:B0-----:R-:W-:Y:S01]  /*359a0*/  IMAD.MOV.U32 R9, RZ, RZ, R2 ;  /* 0x000000ffff097224 */ /* 0x001fe200078e0002 */
[----:B------:R0:W-:Y:S01]  /*359b0*/  STL [R1+0x4f8], R2 ;  /* 0x0004f80201007387 */ /* 0x0001e20000100800 */
[----:B------:R-:W-:-:S03]  /*359c0*/  PRMT R4, RZ, 0x7610, R4 ;  /* 0x00007610ff047816 */ /* 0x000fc60000000004 */
[----:B0-----:R-:W3:Y:S04]  /*359d0*/  LDL.LU R2, [R1+0x510] ;  /* 0x0005100001027983 */ /* 0x001ee80000300800 */
[----:B--2---:R0:W-:Y:S01]  /*359e0*/  STL [R1+0xd4], R3 ;  /* 0x0000d40301007387 */ /* 0x0041e20000100800 */
[----:B----4-:R-:W-:-:S03]  /*359f0*/  IMAD.X R8, R6, 0x1, R8, P3 ;  /* 0x0000000106087824 */ /* 0x010fc600018e0608 */
[----:B0-----:R-:W2:Y:S02]  /*35a00*/  LDL.LU R3, [R1+0x518] ;  /* 0x0005180001037983 */ /* 0x001ea40000300800 */
[-C--:B------:R-:W-:Y:S02]  /*35a10*/  @!P1 LOP3.LUT R9, R9, R8.reuse, RZ, 0x3c, !PT ;  /* 0x0000000809099212 */ /* 0x080fe400078e3cff */
        /* <DEDUP_REMOVED lines=34> */
[----:B------:R-:W-:Y:S01]  /*35c40*/  STL [R1+0x510], R2 ;  /* 0x0005100201007387 */ /* 0x000fe20000100800 */
[----:B----4-:R-:W-:Y:S01]  /*35c50*/  PRMT R87, RZ, 0x7610, R87 ;  /* 0x00007610ff577816 */ /* 0x010fe20000000057 */
[C---:B------:R-:W-:Y:S01]  /*35c60*/  IMAD.X R47, R6.reuse, 0x1, R47, P4 ;  /* 0x00000001062f7824 */ /* 0x040fe200020e062f */
[----:B---3--:R-:W-:Y:S01]  /*35c70*/  PRMT R0, RZ, 0x7610, R0 ;  /* 0x00007610ff007816 */ /* 0x008fe20000000000 */
[----:B--2---:R0:W-:Y:S01]  /*35c80*/  STL [R1+0xc8], R4 ;  /* 0x0000c80401007387 */ /* 0x0041e20000100800 */
[----:B------:R-:W-:-:S03]  /*35c90*/  IMAD.X R8, R6, 0x1, R8, P3 ;  /* 0x0000000106087824 */ /* 0x000fc600018e0608 */
        /* <DEDUP_REMOVED lines=8> */
[----:B------:R0:W2:Y:S02]  /*35d20*/  @!P1 LDG.E.U8 R87, desc[UR18][R8.64] ;  /* 0x0000001208579981 */ /* 0x0000a4000c1e1100 */
[----:B0-----:R-:W-:Y:S02]  /*35d30*/  IMAD.MOV.U32 R8, RZ, RZ, R47 ;  /* 0x000000ffff087224 */ /* 0x001fe400078e002f */
[----:B------:R-:W-:-:S05]  /*35d40*/  IMAD.MOV.U32 R9, RZ, RZ, R3 ;  /* 0x000000ffff097224 */ /* 0x000fca00078e0003 */
[----:B------:R-:W-:-:S04]  /*35d50*/  @!P1 LOP3.LUT R9, R9, R8, RZ, 0x3c, !PT ;  /* 0x0000000809099212 */ /* 0x000fc800078e3cff */
[----:B------:R-:W-:-:S04]  /*35d60*/  @!P1 LOP3.LUT R8, R9, R8, RZ, 0x3c, !PT ;  /* 0x0000000809089212 */ /* 0x000fc800078e3cff */
[----:B------:R-:W-:-:S05]  /*35d70*/  @!P1 LOP3.LUT R9, R9, R8, RZ, 0x3c, !PT ;  /* 0x0000000809099212 */ /* 0x000fca00078e3cff */
[----:B------:R0:W3:Y:S01]  /*35d80*/  @!P1 LDG.E.U8 R0, desc[UR18][R8.64] ;  /* 0x0000001208009981 */ /* 0x0000e2000c1e1100 */
[----:B------:R-:W-:Y:S02]  /*35d90*/  IADD3 R42, P3, PT, R5, R42, RZ ;  /* 0x0000002a052a7210 */ /* 0x000fe40007f7e0ff */
[----:B------:R-:W-:-:S03]  /*35da0*/  PRMT R17, RZ, 0x7610, R17 ;  /* 0x00007610ff117816 */ /* 0x000fc60000000011 */
[----:B------:R-:W-:Y:S01]  /*35db0*/  STL [R1+0x520], R42 ;  /* 0x0005202a01007387 */ /* 0x000fe20000100800 */
[----:B------:R-:W-:Y:S02]  /*35dc0*/  IMAD.X R30, R6, 0x1, R30, P3 ;  /* 0x00000001061e7824 */ /* 0x000fe400018e061e */
[----:B0-----:R-:W-:Y:S02]  /*35dd0*/  @!P1 IMAD.MOV.U32 R8, RZ, RZ, R42 ;  /* 0x000000ffff089224 */ /* 0x001fe400078e002a */
[----:B------:R-:W-:-:S05]  /*35de0*/  IMAD.MOV.U32 R9, RZ, RZ, R30 ;  /* 0x000000ffff097224 */ /* 0x000fca00078e001e */
[----:B------:R0:W4:Y:S04]  /*35df0*/  @!P1 LDG.E.U8 R17, desc[UR18][R8.64] ;  /* 0x0000001208119981 */ /* 0x000128000c1e1100 */
[----:B--2---:R1:W-:Y:S04]  /*35e00*/  STL [R1+0xc4], R87 ;  /* 0x0000c45701007387 */ /* 0x0043e80000100800 */
[----:B-1----:R-:W2:Y:S04]  /*35e10*/  LDL.LU R87, [R1+0x1334] ;  /* 0x0013340001577983 */ /* 0x002ea80000300800 */
[----:B------:R1:W-:Y:S04]  /*35e20*/  STL [R1+0x514], R47 ;  /* 0x0005142f01007387 */ /* 0x0003e80000100800 */
[----:B-1----:R-:W2:Y:S04]  /*35e30*/  LDL.LU R47, [R1+0x1330] ;  /* 0x00133000012f7983 */ /* 0x002ea80000300800 */
[----:B------:R-:W2:Y:S04]  /*35e40*/  LDL.LU R3, [R1+0x53c] ;  /* 0x00053c0001037983 */ /* 0x000ea80000300800 */
[----:B---3--:R1:W-:Y:S04]  /*35e50*/  STL [R1+0xc0], R0 ;  /* 0x0000c00001007387 */ /* 0x0083e80000100800 */
[----:B-1----:R-:W3:Y:S04]  /*35e60*/  LDL.LU R0, [R1+0x132c] ;  /* 0x00132c0001007983 */ /* 0x002ee80000300800 */
[----:B------:R1:W-:Y:S04]  /*35e70*/  STL [R1+0x51c], R30 ;  /* 0x00051c1e01007387 */ /* 0x0003e80000100800 */
[----:B-1----:R-:W3:Y:S04]  /*35e80*/  LDL.LU R30, [R1+0x544] ;  /* 0x00054400011e7983 */ /* 0x002ee80000300800 */
[----:B------:R-:W3:Y:S01]  /*35e90*/  LDL.LU R8, [R1+0x534] ;  /* 0x0005340001087983 */ /* 0x000ee20000300800 */
[----:B------:R-:W-:-:S02]  /*35ea0*/  IADD3 R4, P3, PT, R5, R4, RZ ;  /* 0x0000000405047210 */ /* 0x000fc40007f7e0ff */
[----:B------:R-:W-:-:S03]  /*35eb0*/  IADD3 R2, P4, PT, R5, R2, RZ ;  /* 0x0000000205027210 */ /* 0x000fc60007f9e0ff */
[----:B0-----:R-:W-:Y:S01]  /*35ec0*/  IMAD.MOV.U32 R9, RZ, RZ, R4 ;  /* 0x000000ffff097224 */ /* 0x001fe200078e0004 */
[----:B------:R-:W-:Y:S04]  /*35ed0*/  STL [R1+0x538], R4 ;  /* 0x0005380401007387 */ /* 0x000fe80000100800 */
[----:B----4-:R0:W-:Y:S04]  /*35ee0*/  STL [R1+0xbc], R17 ;  /* 0x0000bc1101007387 */ /* 0x0101e80000100800 */
[----:B0-----:R-:W4:Y:S04]  /*35ef0*/  LDL.LU R17, [R1+0x550] ;  /* 0x0005500001117983 */ /* 0x001f280000300800 */
[----:B------:R-:W4:Y:S04]  /*35f00*/  LDL.LU R4, [R1+0x558] ;  /* 0x0005580001047983 */ /* 0x000f280000300800 */
[----:B------:R-:W4:Y:S04]  /*35f10*/  LDL.LU R42, [R1+0x560] ;  /* 0x00056000012a7983 */ /* 0x000f280000300800 */
[----:B------:R-:W-:Y:S01]  /*35f20*/  STL [R1+0x540], R2 ;  /* 0x0005400201007387 */ /* 0x000fe20000100800 */
[----:B--2---:R-:W-:Y:S01]  /*35f30*/  PRMT R47, RZ, 0x7610, R47 ;  /* 0x00007610ff2f7816 */ /* 0x004fe2000000002f */
[----:B------:R-:W-:-:S02]  /*35f40*/  IMAD.X R3, R6, 0x1, R3, P4 ;  /* 0x0000000106037824 */ /* 0x000fc400020e0603 */
[----:B---3--:R-:W-:-:S05]  /*35f50*/  IMAD.X R8, R6, 0x1, R8, P3 ;  /* 0x0000000106087824 */ /* 0x008fca00018e0608 */
        /* <DEDUP_REMOVED lines=29> */
[----:B----4-:R-:W-:-:S02]  /*36130*/  IADD3 R17, P3, PT, R5, R17, RZ ;  /* 0x0000001105117210 */ /* 0x010fc40007f7e0ff */
[----:B------:R-:W-:-:S03]  /*36140*/  IADD3 R4, P4, PT, R5, R4, RZ ;  /* 0x0000000405047210 */ /* 0x000fc60007f9e0ff */
[----:B0-----:R-:W-:Y:S01]  /*36150*/  IMAD.MOV.U32 R9, RZ, RZ, R17 ;  /* 0x000000ffff097224 */ /* 0x001fe200078e0011 */
[----:B------:R0:W-:Y:S04]  /*36160*/  STL [R1+0x550], R17 ;  /* 0x0005501101007387 */ /* 0x0001e80000100800 */
[----:B0-----:R-:W4:Y:S04]  /*36170*/  LDL.LU R17, [R1+0x578] ;  /* 0x0005780001117983 */ /* 0x001f280000300800 */
[----:B------:R0:W-:Y:S04]  /*36180*/  STL [R1+0xb0], R44 ;  /* 0x0000b02c01007387 */ /* 0x0001e80000100800 */
[----:B0-----:R-:W4:Y:S04]  /*36190*/  LDL.LU R44, [R1+0x580] ;  /* 0x00058000012c7983 */ /* 0x001f280000300800 */
        /* <DEDUP_REMOVED lines=37> */
[----:B------:R-:W-:Y:S04]  /*363f0*/  STL [R1+0x578], R17 ;  /* 0x0005781101007387 */ /* 0x000fe80000100800 */
[----:B------:R0:W-:Y:S04]  /*36400*/  STL [R1+0xa4], R33 ;  /* 0x0000a42101007387 */ /* 0x0001e80000100800 */
        /* <DEDUP_REMOVED lines=34> */
[----:B-1----:R-:W2:Y:S04]  /*36630*/  LDL.LU R30, [R1+0x59c] ;  /* 0x00059c00011e7983 */ /* 0x002ea80000300800 */
[----:B------:R-:W2:Y:S01]  /*36640*/  LDL.LU R9, [R1+0x58c] ;  /* 0x00058c0001097983 */ /* 0x000ea20000300800 */
[----:B----4-:R-:W-:-:S02]  /*36650*/  IADD3 R33, P3, PT, R5, R33, RZ ;  /* 0x0000002105217210 */ /* 0x010fc40007f7e0ff */
[----:B------:R-:W-:Y:S01]  /*36660*/  PRMT R47, RZ, 0x7610, R47 ;  /* 0x00007610ff2f7816 */ /* 0x000fe2000000002f */
[----:B------:R-:W4:Y:S02]  /*36670*/  LDL.LU R46, [R1+0x5b8] ;  /* 0x0005b800012e7983 */ /* 0x000f240000300800 */
[----:B0-----:R-:W-:Y:S02]  /*36680*/  @!P1 IMAD.MOV.U32 R8, RZ, RZ, R33 ;  /* 0x000000ffff089224 */ /* 0x001fe400078e0021 */
[----:B--2---:R-:W-:-:S05]  /*36690*/  IMAD.X R9, R6, 0x1, R9, P3 ;  /* 0x0000000106097824 */ /* 0x004fca00018e0609 */
[----:B------:R0:W2:Y:S01]  /*366a0*/  @!P1 LDG.E.U8 R47, desc[UR18][R8.64] ;  /* 0x00000012082f9981 */ /* 0x0000a2000c1e1100 */
[C---:B------:R-:W-:Y:S02]  /*366b0*/  IADD3 R42, P4, PT, R5.reuse, R42, RZ ;  /* 0x0000002a052a7210 */ /* 0x040fe40007f9e0ff */
[----:B------:R-:W-:Y:S01]  /*366c0*/  IADD3 R17, P3, PT, R5, R17, RZ ;  /* 0x0000001105117210 */ /* 0x000fe20007f7e0ff */
[----:B------:R-:W-:Y:S02]  /*366d0*/  STL [R1+0x590], R33 ;  /* 0x0005902101007387 */ /* 0x000fe40000100800 */
[----:B------:R-:W-:Y:S02]  /*366e0*/  IMAD.X R44, R6, 0x1, R44, P4 ;  /* 0x00000001062c7824 */ /* 0x000fe400020e062c */
[----:B------:R1:W-:Y:S04]  /*366f0*/  STL [R1+0x98], R43 ;  /* 0x0000982b01007387 */ /* 0x0003e80000100800 */
[----:B-1----:R-:W3:Y:S04]  /*36700*/  LDL.LU R43, [R1+0x5c0] ;  /* 0x0005c000012b7983 */ /* 0x002ee80000300800 */
[----:B------:R-:W-:Y:S04]  /*36710*/  STL [R1+0x598], R42 ;  /* 0x0005982a01007387 */ /* 0x000fe80000100800 */
[----:B------:R1:W-:Y:S04]  /*36720*/  STL [R1+0x58c], R9 ;  /* 0x00058c0901007387 */ /* 0x0003e80000100800 */
[----:B------:R-:W-:Y:S04]  /*36730*/  STL [R1+0x5a0], R17 ;  /* 0x0005a01101007387 */ /* 0x000fe80000100800 */
[----:B------:R-:W3:Y:S04]  /*36740*/  LDL.LU R33, [R1+0x5c8] ;  /* 0x0005c80001217983 */ /* 0x000ee80000300800 */
[----:B------:R-:W-:Y:S01]  /*36750*/  STL [R1+0x594], R44 ;  /* 0x0005942c01007387 */ /* 0x000fe20000100800 */
[----:B------:R-:W-:Y:S01]  /*36760*/  PRMT R41, RZ, 0x7610, R41 ;  /* 0x00007610ff297816 */ /* 0x000fe20000000029 */
[----:B0-----:R-:W-:-:S02]  /*36770*/  @!P1 IMAD.MOV.U32 R8, RZ, RZ, R42 ;  /* 0x000000ffff089224 */ /* 0x001fc400078e002a */
[----:B-1----:R-:W-:-:S05]  /*36780*/  @!P1 IMAD.MOV.U32 R9, RZ, RZ, R44 ;  /* 0x000000ffff099224 */ /* 0x002fca00078e002c */
[----:B------:R0:W3:Y:S04]  /*36790*/  @!P1 LDG.E.U8 R41, desc[UR18][R8.64] ;  /* 0x0000001208299981 */ /* 0x0000e8000c1e1100 */
[----:B--2---:R1:W-:Y:S04]  /*367a0*/  STL [R1+0x94], R47 ;  /* 0x0000942f01007387 */ /* 0x0043e80000100800 */
[----:B-1----:R-:W2:Y:S04]  /*367b0*/  LDL.LU R47, [R1+0x5b4] ;  /* 0x0005b400012f7983 */ /* 0x002ea80000300800 */
[----:B------:R-:W2:Y:S01]  /*367c0*/  LDL.LU R44, [R1+0x5bc] ;  /* 0x0005bc00012c7983 */ /* 0x000ea20000300800 */
[----:B------:R-:W-:Y:S01]  /*367d0*/  IMAD.X R30, R6, 0x1, R30, P3 ;  /* 0x00000001061e7824 */ /* 0x000fe200018e061e */
[----:B----4-:R-:W-:Y:S01]  /*367e0*/  IADD3 R46, P3, PT, R5, R46, RZ ;  /* 0x0000002e052e7210 */ /* 0x010fe20007f7e0ff */
[----:B0-----:R-:W-:Y:S01]  /*367f0*/  @!P1 IMAD.MOV.U32 R8, RZ, RZ, R17 ;  /* 0x000000ffff089224 */ /* 0x001fe200078e0011 */
[----:B------:R-:W-:Y:S01]  /*36800*/  PRMT R11, RZ, 0x7610, R11 ;  /* 0x00007610ff0b7816 */ /* 0x000fe2000000000b */
[----:B------:R-:W-:Y:S01]  /*36810*/  @!P1 IMAD.MOV.U32 R9, RZ, RZ, R30 ;  /* 0x000000ffff099224 */ /* 0x000fe200078e001e */
[----:B------:R-:W-:-:S02]  /*36820*/  PRMT R38, RZ, 0x7610, R38 ;  /* 0x00007610ff267816 */ /* 0x000fc40000000026 */
[----:B---3--:R-:W-:Y:S02]  /*36830*/  IADD3 R43, P4, PT, R5, R43, RZ ;  /* 0x0000002b052b7210 */ /* 0x008fe40007f9e0ff */
[----:B------:R0:W3:Y:S04]  /*36840*/  @!P1 LDG.E.U8 R11, desc[UR18][R8.64] ;  /* 0x00000012080b9981 */ /* 0x0000e8000c1e1100 */
[----:B------:R-:W-:Y:S04]  /*36850*/  STL [R1+0x59c], R30 ;  /* 0x00059c1e01007387 */ /* 0x000fe80000100800 */
[----:B------:R-:W4:Y:S01]  /*36860*/  LDL.LU R42, [R1+0x5c4] ;  /* 0x0005c400012a7983 */ /* 0x000f220000300800 */
[----:B0-----:R-:W-:-:S03]  /*36870*/  @!P1 IMAD.MOV.U32 R8, RZ, RZ, R46 ;  /* 0x000000ffff089224 */ /* 0x001fc600078e002e */
[----:B------:R-:W-:Y:S01]  /*36880*/  STL [R1+0x5b8], R46 ;  /* 0x0005b82e01007387 */ /* 0x000fe20000100800 */
[----:B------:R-:W-:-:S03]  /*36890*/  PRMT R18, RZ, 0x7610, R18 ;  /* 0x00007610ff127816 */ /* 0x000fc60000000012 */
[----:B------:R0:W-:Y:S04]  /*368a0*/  STL [R1+0x90], R41 ;  /* 0x0000902901007387 */ /* 0x0001e80000100800 */
[----:B0-----:R-:W4:Y:S04]  /*368b0*/  LDL.LU R41, [R1+0x5cc] ;  /* 0x0005cc0001297983 */ /* 0x001f280000300800 */
[----:B------:R-:W4:Y:S04]  /*368c0*/  LDL.LU R17, [R1+0x5d0] ;  /* 0x0005d00001117983 */ /* 0x000f280000300800 */
[----:B------:R-:W4:Y:S01]  /*368d0*/  LDL.LU R30, [R1+0x5d8] ;  /* 0x0005d800011e7983 */ /* 0x000f220000300800 */
[----:B--2---:R-:W-:-:S04]  /*368e0*/  IMAD.X R47, R6, 0x1, R47, P3 ;  /* 0x00000001062f7824 */ /* 0x004fc800018e062f */
[----:B------:R-:W-:Y:S02]  /*368f0*/  @!P1 IMAD.MOV.U32 R9, RZ, RZ, R47 ;  /* 0x000000ffff099224 */ /* 0x000fe400078e002f */
[----:B------:R-:W-:-:S03]  /*36900*/  IMAD.X R44, R6, 0x1, R44, P4 ;  /* 0x00000001062c7824 */ /* 0x000fc600020e062c */
[----:B------:R0:W2:Y:S02]  /*36910*/  @!P1 LDG.E.U8 R38, desc[UR18][R8.64] ;  /* 0x0000001208269981 */ /* 0x0000a4000c1e1100 */
[----:B0-----:R-:W-:Y:S02]  /*36920*/  @!P1 IMAD.MOV.U32 R8, RZ, RZ, R43 ;  /* 0x000000ffff089224 */ /* 0x001fe400078e002b */
[----:B------:R-:W-:-:S05]  /*36930*/  @!P1 IMAD.MOV.U32 R9, RZ, RZ, R44 ;  /* 0x000000ffff099224 */ /* 0x000fca00078e002c */
[----:B------:R0:W2:Y:S01]  /*36940*/  @!P1 LDG.E.U8 R18, desc[UR18][R8.64] ;  /* 0x0000001208129981 */ /* 0x0000a2000c1e1100 */
[----:B------:R-:W-:-:S03]  /*36950*/  IADD3 R33, P3, PT, R5, R33, RZ ;  /* 0x0000002105217210 */ /* 0x000fc60007f7e0ff */
[----:B---3--:R1:W-:Y:S02]  /*36960*/  STL [R1+0x8c], R11 ;  /* 0x00008c0b01007387 */ /* 0x0083e40000100800 */
[----:B----4-:R-:W-:Y:S02]  /*36970*/  IMAD.X R42, R6, 0x1, R42, P3 ;  /* 0x00000001062a7824 */ /* 0x010fe400018e062a */
[----:B-1----:R-:W3:Y:S04]  /*36980*/  LDL.LU R11, [R1+0x5e0] ;  /* 0x0005e000010b7983 */ /* 0x002ee80000300800 */
[----:B------:R-:W-:Y:S04]  /*36990*/  STL [R1+0x5c0], R43 ;  /* 0x0005c02b01007387 */ /* 0x000fe80000100800 */
[----:B------:R-:W-:Y:S04]  /*369a0*/  STL [R1+0x5b4], R47 ;  /* 0x0005b42f01007387 */ /* 0x000fe80000100800 */
[----:B------:R-:W-:Y:S04]  /*369b0*/  STL [R1+0x5c8], R33 ;  /* 0x0005c82101007387 */ /* 0x000fe80000100800 */
[----:B------:R-:W-:Y:S01]  /*369c0*/  STL [R1+0x5bc], R44 ;  /* 0x0005bc2c01007387 */ /* 0x000fe20000100800 */
[----:B------:R-:W-:Y:S01]  /*369d0*/  IADD3 R17, P3, PT, R5, R17, RZ ;  /* 0x0000001105117210 */ /* 0x000fe20007f7e0ff */
[----:B0-----:R-:W-:Y:S01]  /*369e0*/  @!P1 IMAD.MOV.U32 R8, RZ, RZ, R33 ;  /* 0x000000ffff089224 */ /* 0x001fe200078e0021 */
[----:B------:R-:W-:Y:S01]  /*369f0*/  PRMT R13, RZ, 0x7610, R13 ;  /* 0x00007610ff0d7816 */ /* 0x000fe2000000000d */
[----:B------:R-:W-:-:S02]  /*36a00*/  @!P1 IMAD.MOV.U32 R9, RZ, RZ, R42 ;  /* 0x000000ffff099224 */ /* 0x000fc400078e002a */
[----:B------:R-:W-:Y:S01]  /*36a10*/  IMAD.X R41, R6, 0x1, R41, P3 ;  /* 0x0000000106297824 */ /* 0x000fe200018e0629 */
[----:B------:R-:W-:Y:S02]  /*36a20*/  PRMT R40, RZ, 0x7610, R40 ;  /* 0x00007610ff287816 */ /* 0x000fe40000000028 */
[----:B------:R0:W4:Y:S02]  /*36a30*/  @!P1 LDG.E.U8 R13, desc[UR18][R8.64] ;  /* 0x00000012080d9981 */ /* 0x000124000c1e1100 */
[----:B0-----:R-:W-:Y:S02]  /*36a40*/  @!P1 IMAD.MOV.U32 R8, RZ, RZ, R17 ;  /* 0x000000ffff089224 */ /* 0x001fe400078e0011 */
[----:B------:R-:W-:-:S05]  /*36a50*/  @!P1 IMAD.MOV.U32 R9, RZ, RZ, R41 ;  /* 0x000000ffff099224 */ /* 0x000fca00078e0029 */
[----:B------:R0:W4:Y:S04]  /*36a60*/  @!P1 LDG.E.U8 R40, desc[UR18][R8.64] ;  /* 0x0000001208289981 */ /* 0x000128000c1e1100 */
[----:B--2---:R1:W-:Y:S04]  /*36a70*/  STL [R1+0x88], R38 ;  /* 0x0000882601007387 */ /* 0x0043e80000100800 */
[----:B-1----:R-:W2:Y:S04]  /*36a80*/  LDL.LU R38, [R1+0x5d4] ;  /* 0x0005d40001267983 */ /* 0x002ea80000300800 */
[----:B------:R-:W-:Y:S04]  /*36a90*/  STL [R1+0x5c4], R42 ;  /* 0x0005c42a01007387 */ /* 0x000fe80000100800 */
[----:B------:R1:W-:Y:S04]  /*36aa0*/  STL [R1+0x84], R18 ;  /* 0x0000841201007387 */ /* 0x0003e80000100800 */
[----:B-1----:R-:W2:Y:S01]  /*36ab0*/  LDL.LU R18, [R1+0x5dc] ;  /* 0x0005dc0001127983 */ /* 0x002ea20000300800 */
[----:B------:R-:W-:-:S02]  /*36ac0*/  IADD3 R30, P4, PT, R5, R30, RZ ;  /* 0x0000001e051e7210 */ /* 0x000fc40007f9e0ff */
[----:B------:R-:W-:Y:S01]  /*36ad0*/  PRMT R23, RZ, 0x7610, R23 ;  /* 0x00007610ff177816 */ /* 0x000fe20000000017 */
[----:B------:R-:W2:Y:S01]  /*36ae0*/  LDL.LU R33, [R1+0x5f8] ;  /* 0x0005f80001217983 */ /* 0x000ea20000300800 */
[----:B---3--:R-:W-:Y:S01]  /*36af0*/  IADD3 R11, P3, PT, R5, R11, RZ ;  /* 0x0000000b050b7210 */ /* 0x008fe20007f7e0ff */
[----:B0-----:R-:W-:Y:S02]  /*36b00*/  @!P1 IMAD.MOV.U32 R8, RZ, RZ, R30 ;  /* 0x000000ffff089224 */ /* 0x001fe400078e001e */
[----:B------:R-:W-:Y:S01]  /*36b10*/  STL [R1+0x5d0], R17 ;  /* 0x0005d01101007387 */ /* 0x000fe20000100800 */
[----:B------:R-:W-:-:S03]  /*36b20*/  PRMT R10, RZ, 0x7610, R10 ;  /* 0x00007610ff0a7816 */ /* 0x000fc6000000000a */
[----:B----4-:R0:W-:Y:S04]  /*36b30*/  STL [R1+0x80], R13 ;  /* 0x0000800d01007387 */ /* 0x0101e80000100800 */
[----:B0-----:R-:W3:Y:S04]  /*36b40*/  LDL.LU R13, [R1+0x600] ;  /* 0x00060000010d7983 */ /* 0x001ee80000300800 */
[----:B------:R-:W-:Y:S04]  /*36b50*/  STL [R1+0x5d8], R30 ;  /* 0x0005d81e01007387 */ /* 0x000fe80000100800 */
[----:B------:R-:W-:Y:S04]  /*36b60*/  STL [R1+0x5cc], R41 ;  /* 0x0005cc2901007387 */ /* 0x000fe80000100800 */
[----:B------:R-:W-:Y:S04]  /*36b70*/  STL [R1+0x5e0], R11 ;  /* 0x0005e00b01007387 */ /* 0x000fe80000100800 */
[----:B------:R-:W4:Y:S01]  /*36b80*/  LDL.LU R17, [R1+0x608] ;  /* 0x0006080001117983 */ /* 0x000f220000300800 */
[----:B--2---:R-:W-:-:S04]  /*36b90*/  IMAD.X R38, R6, 0x1, R38, P4 ;  /* 0x0000000106267824 */ /* 0x004fc800020e0626 */
[----:B------:R-:W-:-:S05]  /*36ba0*/  @!P1 IMAD.MOV.U32 R9, RZ, RZ, R38 ;  /* 0x000000ffff099224 */ /* 0x000fca00078e0026 */
[----:B------:R0:W2:Y:S04]  /*36bb0*/  @!P1 LDG.E.U8 R23, desc[UR18][R8.64] ;  /* 0x0000001208179981 */ /* 0x0000a8000c1e1100 */
[----:B------:R-:W-:Y:S01]  /*36bc0*/  STL [R1+0x5d4], R38 ;  /* 0x0005d42601007387 */ /* 0x000fe20000100800 */
[----:B------:R-:W-:Y:S02]  /*36bd0*/  IMAD.X R18, R6, 0x1, R18, P3 ;  /* 0x0000000106127824 */ /* 0x000fe400018e0612 */
[----:B0-----:R-:W-:Y:S02]  /*36be0*/  @!P1 IMAD.MOV.U32 R8, RZ, RZ, R11 ;  /* 0x000000ffff089224 */ /* 0x001fe400078e000b */
[----:B------:R-:W-:Y:S01]  /*36bf0*/  @!P1 IMAD.MOV.U32 R9, RZ, RZ, R18 ;  /* 0x000000ffff099224 */ /* 0x000fe200078e0012 */
[----:B------:R0:W-:Y:S04]  /*36c00*/  STL [R1+0x7c], R40 ;  /* 0x00007c2801007387 */ /* 0x0001e80000100800 */
[----:B------:R1:W4:Y:S04]  /*36c10*/  @!P1 LDG.E.U8 R10, desc[UR18][R8.64] ;  /* 0x00000012080a9981 */ /* 0x000328000c1e1100 */
[----:B0-----:R-:W4:Y:S04]  /*36c20*/  LDL.LU R40, [R1+0x5f4] ;  /* 0x0005f40001287983 */ /* 0x001f280000300800 */
[----:B------:R-:W4:Y:S01]  /*36c30*/  LDL.LU R38, [R1+0x5fc] ;  /* 0x0005fc0001267983 */ /* 0x000f220000300800 */
[----:B------:R-:W-:-:S03]  /*36c40*/  IADD3 R33, P3, PT, R5, R33, RZ ;  /* 0x0000002105217210 */ /* 0x000fc60007f7e0ff */
[----:B------:R-:W-:Y:S01]  /*36c50*/  STL [R1+0x5dc], R18 ;  /* 0x0005dc1201007387 */ /* 0x000fe20000100800 */
[----:B------:R-:W-:Y:S01]  /*36c60*/  PRMT R39, RZ, 0x7610, R39 ;  /* 0x00007610ff277816 */ /* 0x000fe20000000027 */
[----:B-1----:R-:W-:Y:S01]  /*36c70*/  @!P1 IMAD.MOV.U32 R8, RZ, RZ, R33 ;  /* 0x000000ffff089224 */ /* 0x002fe200078e0021 */
[C---:B---3--:R-:W-:Y:S01]  /*36c80*/  IADD3 R13, P4, PT, R5.reuse, R13, RZ ;  /* 0x0000000d050d7210 */ /* 0x048fe20007f9e0ff */
[----:B--2---:R0:W-:Y:S04]  /*36c90*/  STL [R1+0x78], R23 ;  /* 0x0000781701007387 */ /* 0x0041e80000100800 */
[----:B0-----:R-:W2:Y:S04]  /*36ca0*/  LDL.LU R23, [R1+0x604] ;  /* 0x0006040001177983 */ /* 0x001ea80000300800 */
[----:B------:R-:W3:Y:S04]  /*36cb0*/  LDL.LU R30, [R1+0x60c] ;  /* 0x00060c00011e7983 */ /* 0x000ee80000300800 */
[----:B------:R-:W-:Y:S04]  /*36cc0*/  STL [R1+0x5f8], R33 ;  /* 0x0005f82101007387 */ /* 0x000fe80000100800 */
[----:B------:R-:W3:Y:S01]  /*36cd0*/  LDL.LU R11, [R1+0x610] ;  /* 0x00061000010b7983 */ /* 0x000ee20000300800 */
[----:B----4-:R-:W-:Y:S01]  /*36ce0*/  IMAD.X R40, R6, 0x1, R40, P3 ;  /* 0x0000000106287824 */ /* 0x010fe200018e0628 */
[----:B------:R-:W-:-:S02]  /*36cf0*/  IADD3 R17, P3, PT, R5, R17, RZ ;  /* 0x0000001105117210 */ /* 0x000fc40007f7e0ff */
[----:B------:R-:W4:Y:S04]  /*36d00*/  LDL.LU R18, [R1+0x618] ;  /* 0x0006180001127983 */ /* 0x000f280000300800 */
[----:B------:R0:W-:Y:S01]  /*36d10*/  STL [R1+0x74], R10 ;  /* 0x0000740a01007387 */ /* 0x0001e20000100800 */
[----:B------:R-:W-:Y:S02]  /*36d20*/  @!P1 IMAD.MOV.U32 R9, RZ, RZ, R40 ;  /* 0x000000ffff099224 */ /* 0x000fe400078e0028 */
[----:B------:R-:W-:-:S03]  /*36d30*/  IMAD.X R38, R6, 0x1, R38, P4 ;  /* 0x0000000106267824 */ /* 0x000fc600020e0626 */
[----:B------:R1:W4:Y:S04]  /*36d40*/  @!P1 LDG.E.U8 R39, desc[UR18][R8.64] ;  /* 0x0000001208279981 */ /* 0x000328000c1e1100 */
[----:B0-----:R-:W4:Y:S04]  /*36d50*/  LDL.LU R10, [R1+0x620] ;  /* 0x00062000010a7983 */ /* 0x001f280000300800 */
[----:B------:R0:W-:Y:S04]  /*36d60*/  STL [R1+0x600], R13 ;  /* 0x0006000d01007387 */ /* 0x0001e80000100800 */
[----:B------:R-:W-:Y:S04]  /*36d70*/  STL [R1+0x5f4], R40 ;  /* 0x0005f42801007387 */ /* 0x000fe80000100800 */
[----:B------:R-:W-:Y:S04]  /*36d80*/  STL [R1+0x608], R17 ;  /* 0x0006081101007387 */ /* 0x000fe80000100800 */
[----:B------:R-:W4:Y:S01]  /*36d90*/  LDL.LU R33, [R1+0x614] ;  /* 0x0006140001217983 */ /* 0x000f220000300800 */
[----:B-1----:R-:W-:-:S03]  /*36da0*/  @!P1 IMAD.MOV.U32 R8, RZ, RZ, R13 ;  /* 0x000000ffff089224 */ /* 0x002fc600078e000d */
[----:B------:R-:W-:Y:S04]  /*36db0*/  STL [R1+0x5fc], R38 ;  /* 0x0005fc2601007387 */ /* 0x000fe80000100800 */
[----:B0-----:R-:W4:Y:S01]  /*36dc0*/  LDL.LU R13, [R1+0x61c] ;  /* 0x00061c00010d7983 */ /* 0x001f220000300800 */
[----:B------:R-:W-:Y:S01]  /*36dd0*/  PRMT R37, RZ, 0x7610, R37 ;  /* 0x00007610ff257816 */ /* 0x000fe20000000025 */
[----:B------:R-:W-:Y:S01]  /*36de0*/  @!P1 IMAD.MOV.U32 R9, RZ, RZ, R38 ;  /* 0x000000ffff099224 */ /* 0x000fe200078e0026 */
[----:B------:R-:W-:-:S04]  /*36df0*/  PRMT R36, RZ, 0x7610, R36 ;  /* 0x00007610ff247816 */ /* 0x000fc80000000024 */
[----:B------:R0:W4:Y:S01]  /*36e00*/  @!P1 LDG.E.U8 R37, desc[UR18][R8.64] ;  /* 0x0000001208259981 */ /* 0x000122000c1e1100 */
[----:B------:R-:W-:Y:S01]  /*36e10*/  PRMT R35, RZ, 0x7610, R35 ;  /* 0x00007610ff237816 */ /* 0x000fe20000000023 */
[----:B0-----:R-:W-:Y:S01]  /*36e20*/  @!P1 IMAD.MOV.U32 R8, RZ, RZ, R17 ;  /* 0x000000ffff089224 */ /* 0x001fe200078e0011 */
[----:B------:R-:W-:Y:S02]  /*36e30*/  PRMT R16, RZ, 0x7610, R16 ;  /* 0x00007610ff107816 */ /* 0x000fe40000000010 */
[----:B------:R-:W-:Y:S01]  /*36e40*/  PRMT R2, RZ, 0x7610, R2 ;  /* 0x00007610ff027816 */ /* 0x000fe20000000002 */
[----:B--2---:R-:W-:-:S04]  /*36e50*/  IMAD.X R23, R6, 0x1, R23, P3 ;  /* 0x0000000106177824 */ /* 0x004fc800018e0617 */
[----:B------:R-:W-:-:S05]  /*36e60*/  @!P1 IMAD.MOV.U32 R9, RZ, RZ, R23 ;  /* 0x000000ffff099224 */ /* 0x000fca00078e0017 */
[----:B------:R0:W2:Y:S01]  /*36e70*/  @!P1 LDG.E.U8 R36, desc[UR18][R8.64] ;  /* 0x0000001208249981 */ /* 0x0000a2000c1e1100 */
[C---:B---3--:R-:W-:Y:S02]  /*36e80*/  IADD3 R11, P3, PT, R5.reuse, R11, RZ ;  /* 0x0000000b050b7210 */ /* 0x048fe40007f7e0ff */
[----:B----4-:R-:W-:-:S03]  /*36e90*/  IADD3 R18, P4, PT, R5, R18, RZ ;  /* 0x0000001205127210 */ /* 0x010fc60007f9e0ff */
[----:B------:R-:W-:Y:S02]  /*36ea0*/  IMAD.X R30, R6, 0x1, R30, P3 ;  /* 0x00000001061e7824 */ /* 0x000fe400018e061e */
[----:B0-----:R-:W-:Y:S02]  /*36eb0*/  @!P1 IMAD.MOV.U32 R8, RZ, RZ, R11 ;  /* 0x000000ffff089224 */ /* 0x001fe400078e000b */
[----:B------:R-:W-:Y:S01]  /*36ec0*/  @!P1 IMAD.MOV.U32 R9, RZ, RZ, R30 ;  /* 0x000000ffff099224 */ /* 0x000fe200078e001e */
[----:B------:R0:W-:Y:S04]  /*36ed0*/  STL [R1+0x604], R23 ;  /* 0x0006041701007387 */ /* 0x0001e80000100800 */
[----:B------:R1:W3:Y:S01]  /*36ee0*/  @!P1 LDG.E.U8 R35, desc[UR18][R8.64] ;  /* 0x0000001208239981 */ /* 0x0002e2000c1e1100 */
[----:B------:R-:W-:-:S03]  /*36ef0*/  IADD3 R10, P3, PT, R5, R10, RZ ;  /* 0x0000000a050a7210 */ /* 0x000fc60007f7e0ff */
[----:B0-----:R-:W4:Y:S01]  /*36f00*/  LDL.LU R23, [R1+0x638] ;  /* 0x0006380001177983 */ /* 0x001f220000300800 */
[----:B-1----:R-:W-:-:S03]  /*36f10*/  @!P1 IMAD.MOV.U32 R8, RZ, RZ, R18 ;  /* 0x000000ffff089224 */ /* 0x002fc600078e0012 */
[----:B------:R-:W2:Y:S01]  /*36f20*/  LDL.LU R17, [R1+0x640] ;  /* 0x0006400001117983 */ /* 0x000ea20000300800 */
[----:B------:R-:W-:-:S04]  /*36f30*/  IMAD.X R33, R6, 0x1, R33, P4 ;  /* 0x0000000106217824 */ /* 0x000fc800020e0621 */
[----:B------:R-:W-:Y:S01]  /*36f40*/  @!P1 IMAD.MOV.U32 R9, RZ, RZ, R33 ;  /* 0x000000ffff099224 */ /* 0x000fe200078e0021 */
[----:B------:R-:W-:Y:S01]  /*36f50*/  STL [R1+0x610], R11 ;  /* 0x0006100b01007387 */ /* 0x000fe20000100800 */
[----:B------:R-:W-:-:S03]  /*36f60*/  IMAD.X R13, R6, 0x1, R13, P3 ;  /* 0x00000001060d7824 */ /* 0x000fc600018e060d */
[----:B------:R-:W-:Y:S04]  /*36f70*/  STL [R1+0x618], R18 ;  /* 0x0006181201007387 */ /* 0x000fe80000100800 */
[----:B------:R0:W3:Y:S04]  /*36f80*/  @!P1 LDG.E.U8 R16, desc[UR18][R8.64] ;  /* 0x0000001208109981 */ /* 0x0000e8000c1e1100 */
[----:B------:R1:W-:Y:S04]  /*36f90*/  STL [R1+0x60c], R30 ;  /* 0x00060c1e01007387 */ /* 0x0003e80000100800 */
[----:B------:R-:W-:Y:S01]  /*36fa0*/  STL [R1+0x620], R10 ;  /* 0x0006200a01007387 */ /* 0x000fe20000100800 */
[----:B0-----:R-:W-:-:S02]  /*36fb0*/  @!P1 IMAD.MOV.U32 R8, RZ, RZ, R10 ;  /* 0x000000ffff089224 */ /* 0x001fc400078e000a */
[----:B------:R-:W-:Y:S01]  /*36fc0*/  @!P1 IMAD.MOV.U32 R9, RZ, RZ, R13 ;  /* 0x000000ffff099224 */ /* 0x000fe200078e000d */
[----:B-1----:R-:W3:Y:S04]  /*36fd0*/  LDL.LU R30, [R1+0x634] ;  /* 0x00063400011e7983 */ /* 0x002ee80000300800 */
[----:B------:R0:W-:Y:S04]  /*36fe0*/  STL [R1+0x614], R33 ;  /* 0x0006142101007387 */ /* 0x0001e80000100800 */
[----:B------:R-:W3:Y:S04]  /*36ff0*/  LDL.LU R11, [R1+0x648] ;  /* 0x00064800010b7983 */ /* 0x000ee80000300800 */
[----:B------:R1:W3:Y:S04]  /*37000*/  @!P1 LDG.E.U8 R2, desc[UR18][R8.64] ;  /* 0x0000001208029981 */ /* 0x0002e8000c1e1100 */
[----:B0-----:R-:W3:Y:S04]  /*37010*/  LDL.LU R33, [R1+0x63c] ;  /* 0x00063c0001217983 */ /* 0x001ee80000300800 */
[----:B------:R-:W-:Y:S04]  /*37020*/  STL [R1+0x61c], R13 ;  /* 0x00061c0d01007387 */ /* 0x000fe80000100800 */
[----:B------:R-:W-:Y:S04]  /*37030*/  STL [R1+0x70], R39 ;  /* 0x0000702701007387 */ /* 0x000fe80000100800 */
[----:B------:R-:W3:Y:S04]  /*37040*/  LDL.LU R18, [R1+0x644] ;  /* 0x0006440001127983 */ /* 0x000ee80000300800 */
[----:B------:R-:W3:Y:S01]  /*37050*/  LDL.LU R10, [R1+0x650] ;  /* 0x00065000010a7983 */ /* 0x000ee20000300800 */
[----:B------:R-:W-:-:S02]  /*37060*/  PRMT R34, RZ, 0x7610, R34 ;  /* 0x00007610ff227816 */ /* 0x000fc40000000022 */
[----:B------:R-:W-:Y:S02]  /*37070*/  PRMT R26, RZ, 0x7610, R26 ;  /* 0x00007610ff1a7816 */ /* 0x000fe4000000001a */
[----:B----4-:R-:W-:-:S05]  /*37080*/  IADD3 R23, P3, PT, R5, R23, RZ ;  /* 0x0000001705177210 */ /* 0x010fca0007f7e0ff */
[----:B------:R-:W-:Y:S01]  /*37090*/  STL [R1+0x638], R23 ;  /* 0x0006381701007387 */ /* 0x000fe20000100800 */
[----:B--2---:R-:W-:-:S03]  /*370a0*/  IADD3 R17, P4, PT, R5, R17, RZ ;  /* 0x0000001105117210 */ /* 0x004fc60007f9e0ff */
[----:B------:R-:W-:Y:S01]  /*370b0*/  STL [R1+0x6c], R37 ;  /* 0x00006c2501007387 */ /* 0x000fe20000100800 */
[----:B-1----:R-:W-:-:S03]  /*370c0*/  @!P1 IMAD.MOV.U32 R8, RZ, RZ, R23 ;  /* 0x000000ffff089224 */ /* 0x002fc600078e0017 */
[----:B---3--:R0:W-:Y:S04]  /*370d0*/  STL [R1+0x60], R16 ;  /* 0x0000601001007387 */ /* 0x0081e80000100800 */
[----:B0-----:R-:W2:Y:S01]  /*370e0*/  LDL.LU R16, [R1+0x658] ;  /* 0x0006580001107983 */ /* 0x001ea20000300800 */
[----:B------:R-:W-:-:S03]  /*370f0*/  IMAD.X R30, R6, 0x1, R30, P3 ;  /* 0x00000001061e7824 */ /* 0x000fc600018e061e */
[----:B------:R-:W3:Y:S01]  /*37100*/  LDL.LU R13, [R1+0x660] ;  /* 0x00066000010d7983 */ /* 0x000ee20000300800 */
[----:B------:R-:W-:Y:S01]  /*37110*/  @!P1 IMAD.MOV.U32 R9, RZ, RZ, R30 ;  /* 0x000000ffff099224 */ /* 0x000fe200078e001e */
[----:B------:R-:W-:-:S04]  /*37120*/  IADD3 R11, P3, PT, R5, R11, RZ ;  /* 0x0000000b050b7210 */ /* 0x000fc80007f7e0ff */
[----:B------:R0:W4:Y:S04]  /*37130*/  @!P1 LDG.E.U8 R34, desc[UR18][R8.64] ;  /* 0x0000001208229981 */ /* 0x000128000c1e1100 */
[----:B------:R-:W-:Y:S04]  /*37140*/  STL [R1+0x12cc], R2 ;  /* 0x0012cc0201007387 */ /* 0x000fe80000100800 */
[----:B------:R-:W-:Y:S01]  /*37150*/  STL [R1+0x68], R36 ;  /* 0x0000682401007387 */ /* 0x000fe20000100800 */
[----:B------:R-:W-:-:S03]  /*37160*/  IMAD.X R33, R6, 0x1, R33, P4 ;  /* 0x0000000106217824 */ /* 0x000fc600020e0621 */
[----:B------:R-:W-:Y:S04]  /*37170*/  STL [R1+0x640], R17 ;  /* 0x0006401101007387 */ /* 0x000fe80000100800 */
[----:B------:R1:W-:Y:S04]  /*37180*/  STL [R1+0x634], R30 ;  /* 0x0006341e01007387 */ /* 0x0003e80000100800 */
[----:B------:R-:W-:Y:S01]  /*37190*/  STL [R1+0x648], R11 ;  /* 0x0006480b01007387 */ /* 0x000fe20000100800 */
[----:B0-----:R-:W-:-:S03]  /*371a0*/  @!P1 IMAD.MOV.U32 R8, RZ, RZ, R17 ;  /* 0x000000ffff089224 */ /* 0x001fc600078e0011 */
[----:B------:R-:W3:Y:S01]  /*371b0*/  LDL.LU R23, [R1+0x64c] ;  /* 0x00064c0001177983 */ /* 0x000ee20000300800 */
[----:B------:R-:W-:-:S03]  /*371c0*/  @!P1 IMAD.MOV.U32 R9, RZ, RZ, R33 ;  /* 0x000000ffff099224 */ /* 0x000fc600078e0021 */
[----:B------:R-:W-:Y:S04]  /*371d0*/  STL [R1+0x63c], R33 ;  /* 0x00063c2101007387 */ /* 0x000fe80000100800 */
[----:B-1----:R-:W4:Y:S04]  /*371e0*/  LDL.LU R30, [R1+0x654] ;  /* 0x00065400011e7983 */ /* 0x002f280000300800 */
[----:B------:R0:W4:Y:S04]  /*371f0*/  @!P1 LDG.E.U8 R26, desc[UR18][R8.64] ;  /* 0x00000012081a9981 */ /* 0x000128000c1e1100 */
[----:B------:R-:W-:Y:S04]  /*37200*/  STL [R1+0x64], R35 ;  /* 0x0000642301007387 */ /* 0x000fe80000100800 */
[----:B------:R-:W4:Y:S01]  /*37210*/  LDL.LU R17, [R1+0x65c] ;  /* 0x00065c0001117983 */ /* 0x000f220000300800 */
[----:B------:R-:W-:Y:S01]  /*37220*/  IMAD.X R18, R6, 0x1, R18, P3 ;  /* 0x0000000106127824 */ /* 0x000fe200018e0612 */
[----:B------:R-:W-:Y:S01]  /*37230*/  IADD3 R10, P3, PT, R5, R10, RZ ;  /* 0x0000000a050a7210 */ /* 0x000fe20007f7e0ff */
[----:B0-----:R-:W-:Y:S01]  /*37240*/  @!P1 IMAD.MOV.U32 R8, RZ, RZ, R11 ;  /* 0x000000ffff089224 */ /* 0x001fe200078e000b */
[----:B------:R-:W-:Y:S01]  /*37250*/  PRMT R32, RZ, 0x7610, R32 ;  /* 0x00007610ff207816 */ /* 0x000fe20000000020 */
[----:B------:R-:W-:Y:S01]  /*37260*/  @!P1 IMAD.MOV.U32 R9, RZ, RZ, R18 ;  /* 0x000000ffff099224 */ /* 0x000fe200078e0012 */
[----:B------:R-:W-:-:S04]  /*37270*/  PRMT R31, RZ, 0x7610, R31 ;  /* 0x00007610ff1f7816 */ /* 0x000fc8000000001f */
[----:B------:R0:W4:Y:S01]  /*37280*/  @!P1 LDG.E.U8 R32, desc[UR18][R8.64] ;  /* 0x0000001208209981 */ /* 0x000122000c1e1100 */
[----:B------:R-:W-:-:S03]  /*37290*/  PRMT R24, RZ, 0x7610, R24 ;  /* 0x00007610ff187816 */ /* 0x000fc60000000018 */
[----:B------:R-:W-:Y:S01]  /*372a0*/  STL [R1+0x644], R18 ;  /* 0x0006441201007387 */ /* 0x000fe20000100800 */
[----:B0-----:R-:W-:Y:S01]  /*372b0*/  @!P1 IMAD.MOV.U32 R8, RZ, RZ, R10 ;  /* 0x000000ffff089224 */ /* 0x001fe200078e000a */
[----:B------:R-:W-:Y:S02]  /*372c0*/  PRMT R3, RZ, 0x7610, R3 ;  /* 0x00007610ff037816 */ /* 0x000fe40000000003 */
[C---:B--2---:R-:W-:Y:S01]  /*372d0*/  IADD3 R16, P4, PT, R5.reuse, R16, RZ ;  /* 0x0000001005107210 */ /* 0x044fe20007f9e0ff */
[----:B---3--:R-:W-:Y:S01]  /*372e0*/  IMAD.X R23, R6, 0x1, R23, P3 ;  /* 0x0000000106177824 */ /* 0x008fe200018e0617 */
[----:B------:R-:W-:-:S03]  /*372f0*/  IADD3 R13, P3, PT, R5, R13, RZ ;  /* 0x0000000d050d7210 */ /* 0x000fc60007f7e0ff */
[----:B------:R-:W-:Y:S02]  /*37300*/  @!P1 IMAD.MOV.U32 R9, RZ, RZ, R23 ;  /* 0x000000ffff099224 */ /* 0x000fe400078e0017 */
[----:B----4-:R-:W-:-:S03]  /*37310*/  IMAD.X R30, R6, 0x1, R30, P4 ;  /* 0x00000001061e7824 */ /* 0x010fc600020e061e */
[----:B------:R0:W2:Y:S04]  /*37320*/  @!P1 LDG.E.U8 R31, desc[UR18][R8.64] ;  /* 0x00000012081f9981 */ /* 0x0000a8000c1e1100 */
[----:B------:R1:W-:Y:S01]  /*37330*/  STL [R1+0x54], R26 ;  /* 0x0000541a01007387 */ /* 0x0003e20000100800 */
[----:B0-----:R-:W-:Y:S02]  /*37340*/  @!P1 IMAD.MOV.U32 R8, RZ, RZ, R16 ;  /* 0x000000ffff089224 */ /* 0x001fe400078e0010 */
[----:B------:R-:W-:Y:S01]  /*37350*/  @!P1 IMAD.MOV.U32 R9, RZ, RZ, R30 ;  /* 0x000000ffff099224 */ /* 0x000fe200078e001e */
[----:B-1----:R-:W3:Y:S01]  /*37360*/  LDL.LU R26, [R1+0x674] ;  /* 0x00067400011a7983 */ /* 0x002ee20000300800 */
[----:B------:R-:W-:-:S03]  /*37370*/  IMAD.X R17, R6, 0x1, R17, P3 ;  /* 0x0000000106117824 */ /* 0x000fc600018e0611 */
[----:B------:R-:W4:Y:S04]  /*37380*/  LDL.LU R11, [R1+0x678] ;  /* 0x00067800010b7983 */ /* 0x000f280000300800 */
[----:B------:R-:W-:Y:S04]  /*37390*/  STL [R1+0x650], R10 ;  /* 0x0006500a01007387 */ /* 0x000fe80000100800 */
[----:B------:R-:W2:Y:S04]  /*373a0*/  LDL.LU R18, [R1+0x680] ;  /* 0x0006800001127983 */ /* 0x000ea80000300800 */
[----:B------:R-:W-:Y:S04]  /*373b0*/  STL [R1+0x658], R16 ;  /* 0x0006581001007387 */ /* 0x000fe80000100800 */
[----:B------:R0:W2:Y:S04]  /*373c0*/  @!P1 LDG.E.U8 R24, desc[UR18][R8.64] ;  /* 0x0000001208189981 */ /* 0x0000a8000c1e1100 */
[----:B------:R1:W-:Y:S04]  /*373d0*/  STL [R1+0x64c], R23 ;  /* 0x00064c1701007387 */ /* 0x0003e80000100800 */
[----:B------:R-:W-:Y:S01]  /*373e0*/  STL [R1+0x660], R13 ;  /* 0x0006600d01007387 */ /* 0x000fe20000100800 */
[----:B0-----:R-:W-:-:S02]  /*373f0*/  @!P1 IMAD.MOV.U32 R8, RZ, RZ, R13 ;  /* 0x000000ffff089224 */ /* 0x001fc400078e000d */
[----:B------:R-:W-:Y:S01]  /*37400*/  @!P1 IMAD.MOV.U32 R9, RZ, RZ, R17 ;  /* 0x000000ffff099224 */ /* 0x000fe200078e0011 */
[----:B-1----:R-:W2:Y:S04]  /*37410*/  LDL.LU R23, [R1+0x67c] ;  /* 0x00067c0001177983 */ /* 0x002ea80000300800 */
[----:B------:R-:W-:Y:S04]  /*37420*/  STL [R1+0x654], R30 ;  /* 0x0006541e01007387 */ /* 0x000fe80000100800 */
[----:B------:R-:W2:Y:S04]  /*37430*/  LDL.LU R10, [R1+0x688] ;  /* 0x00068800010a7983 */ /* 0x000ea80000300800 */
[----:B------:R0:W2:Y:S04]  /*37440*/  @!P1 LDG.E.U8 R3, desc[UR18][R8.64] ;  /* 0x0000001208039981 */ /* 0x0000a8000c1e1100 */
[----:B------:R-:W-:Y:S04]  /*37450*/  STL [R1+0x58], R34 ;  /* 0x0000582201007387 */ /* 0x000fe80000100800 */
[----:B------:R-:W2:Y:S04]  /*37460*/  LDL.LU R16, [R1+0x684] ;  /* 0x0006840001107983 */ /* 0x000ea80000300800 */
[----:B------:R1:W-:Y:S01]  /*37470*/  STL [R1+0x65c], R17 ;  /* 0x00065c1101007387 */ /* 0x0003e20000100800 */
[----:B------:R-:W-:-:S03]  /*37480*/  PRMT R29, RZ, 0x7610, R29 ;  /* 0x00007610ff1d7816 */ /* 0x000fc6000000001d */
[----:B-1----:R-:W2:Y:S04]  /*37490*/  LDL.LU R17, [R1+0x68c] ;  /* 0x00068c0001117983 */ /* 0x002ea80000300800 */
[----:B------:R-:W2:Y:S01]  /*374a0*/  LDL.LU R13, [R1+0x690] ;  /* 0x00069000010d7983 */ /* 0x000ea20000300800 */
[----:B------:R-:W-:Y:S02]  /*374b0*/  PRMT R12, RZ, 0x7610, R12 ;  /* 0x00007610ff0c7816 */ /* 0x000fe4000000000c */
[----:B----4-:R-:W-:-:S05]  /*374c0*/  IADD3 R11, P3, PT, R5, R11, RZ ;  /* 0x0000000b050b7210 */ /* 0x010fca0007f7e0ff */
[C---:B---3--:R-:W-:Y:S01]  /*374d0*/  IMAD.X R26, R6.reuse, 0x1, R26, P3 ;  /* 0x00000001061a7824 */ /* 0x048fe200018e061a */
[----:B------:R-:W-:Y:S01]  /*374e0*/  STL [R1+0x678], R11 ;  /* 0x0006780b01007387 */ /* 0x000fe20000100800 */
[----:B--2---:R-:W-:Y:S01]  /*374f0*/  IADD3 R18, P4, PT, R5, R18, RZ ;  /* 0x0000001205127210 */ /* 0x004fe20007f9e0ff */
[----:B0-----:R-:W-:Y:S02]  /*37500*/  @!P1 IMAD.MOV.U32 R8, RZ, RZ, R11 ;  /* 0x000000ffff089224 */ /* 0x001fe400078e000b */
[----:B------:R-:W-:Y:S01]  /*37510*/  @!P1 IMAD.MOV.U32 R9, RZ, RZ, R26 ;  /* 0x000000ffff099224 */ /* 0x000fe200078e001a */
[----:B------:R0:W-:Y:S04]  /*37520*/  STL [R1+0x48], R24 ;  /* 0x0000481801007387 */ /* 0x0001e80000100800 */
[----:B------:R1:W2:Y:S04]  /*37530*/  @!P1 LDG.E.U8 R29, desc[UR18][R8.64] ;  /* 0x00000012081d9981 */ /* 0x0002a8000c1e1100 */
[----:B0-----:R-:W3:Y:S01]  /*37540*/  LDL.LU R24, [R1+0x698] ;  /* 0x0006980001187983 */ /* 0x001ee20000300800 */
[----:B------:R-:W-:-:S02]  /*37550*/  IMAD.X R23, R6, 0x1, R23, P4 ;  /* 0x0000000106177824 */ /* 0x000fc400020e0617 */
[----:B-1----:R-:W-:Y:S01]  /*37560*/  @!P1 IMAD.MOV.U32 R8, RZ, RZ, R18 ;  /* 0x000000ffff089224 */ /* 0x002fe200078e0012 */
[----:B------:R-:W-:Y:S01]  /*37570*/  IADD3 R10, P3, PT, R5, R10, RZ ;  /* 0x0000000a050a7210 */ /* 0x000fe20007f7e0ff */
[----:B------:R-:W-:Y:S01]  /*37580*/  STL [R1+0x12d0], R3 ;  /* 0x0012d00301007387 */ /* 0x000fe20000100800 */
[----:B------:R-:W-:-:S03]  /*37590*/  @!P1 IMAD.MOV.U32 R9, RZ, RZ, R23 ;  /* 0x000000ffff099224 */ /* 0x000fc600078e0017 */
[----:B------:R-:W-:Y:S04]  /*375a0*/  STL [R1+0x50], R32 ;  /* 0x0000502001007387 */ /* 0x000fe80000100800 */
[----:B------:R-:W-:Y:S04]  /*375b0*/  STL [R1+0x680], R18 ;  /* 0x0006801201007387 */ /* 0x000fe80000100800 */
[----:B------:R0:W-:Y:S04]  /*375c0*/  STL [R1+0x674], R26 ;  /* 0x0006741a01007387 */ /* 0x0001e80000100800 */
[----:B------:R-:W-:Y:S04]  /*375d0*/  STL [R1+0x688], R10 ;  /* 0x0006880a01007387 */ /* 0x000fe80000100800 */
[----:B------:R1:W4:Y:S04]  /*375e0*/  @!P1 LDG.E.U8 R12, desc[UR18][R8.64] ;  /* 0x00000012080c9981 */ /* 0x000328000c1e1100 */
[----:B0-----:R-:W2:Y:S04]  /*375f0*/  LDL.LU R26, [R1+0x694] ;  /* 0x00069400011a7983 */ /* 0x001ea80000300800 */
[----:B------:R-:W-:Y:S04]  /*37600*/  STL [R1+0x67c], R23 ;  /* 0x00067c1701007387 */ /* 0x000fe80000100800 */
[----:B------:R-:W2:Y:S04]  /*37610*/  LDL.LU R11, [R1+0x6a0] ;  /* 0x0006a000010b7983 */ /* 0x000ea80000300800 */
[----:B------:R-:W-:Y:S04]  /*37620*/  STL [R1+0x4c], R31 ;  /* 0x00004c1f01007387 */ /* 0x000fe80000100800 */
[----:B------:R-:W2:Y:S01]  /*37630*/  LDL.LU R18, [R1+0x69c] ;  /* 0x00069c0001127983 */ /* 0x000ea20000300800 */
[----:B------:R-:W-:Y:S01]  /*37640*/  IMAD.X R16, R6, 0x1, R16, P3 ;  /* 0x0000000106107824 */ /* 0x000fe200018e0610 */
[----:B------:R-:W-:Y:S01]  /*37650*/  IADD3 R13, P3, PT, R5, R13, RZ ;  /* 0x0000000d050d7210 */ /* 0x000fe20007f7e0ff */
[----:B-1----:R-:W-:Y:S01]  /*37660*/  @!P1 IMAD.MOV.U32 R8, RZ, RZ, R10 ;  /* 0x000000ffff089224 */ /* 0x002fe200078e000a */
[----:B------:R-:W-:Y:S01]  /*37670*/  PRMT R28, RZ, 0x7610, R28 ;  /* 0x00007610ff1c7816 */ /* 0x000fe2000000001c */
[----:B------:R-:W-:-:S02]  /*37680*/  @!P1 IMAD.MOV.U32 R9, RZ, RZ, R16 ;  /* 0x000000ffff099224 */ /* 0x000fc400078e0010 */
[----:B------:R-:W-:Y:S01]  /*37690*/  IMAD.X R17, R6, 0x1, R17, P3 ;  /* 0x0000000106117824 */ /* 0x000fe200018e0611 */
[----:B------:R-:W-:Y:S02]  /*376a0*/  PRMT R27, RZ, 0x7610, R27 ;  /* 0x00007610ff1b7816 */ /* 0x000fe4000000001b */
[----:B------:R0:W2:Y:S01]  /*376b0*/  @!P1 LDG.E.U8 R28, desc[UR18][R8.64] ;  /* 0x00000012081c9981 */ /* 0x0000a2000c1e1100 */
[----:B------:R-:W-:-:S03]  /*376c0*/  PRMT R19, RZ, 0x7610, R19 ;  /* 0x00007610ff137816 */ /* 0x000fc60000000013 */
[----:B------:R-:W-:Y:S01]  /*376d0*/  STL [R1+0x684], R16 ;  /* 0x0006841001007387 */ /* 0x000fe20000100800 */
[----:B0-----:R-:W-:Y:S02]  /*376e0*/  @!P1 IMAD.MOV.U32 R8, RZ, RZ, R13 ;  /* 0x000000ffff089224 */ /* 0x001fe400078e000d */
[----:B------:R-:W-:-:S05]  /*376f0*/  @!P1 IMAD.MOV.U32 R9, RZ, RZ, R17 ;  /* 0x000000ffff099224 */ /* 0x000fca00078e0011 */
[----:B------:R0:W2:Y:S01]  /*37700*/  @!P1 LDG.E.U8 R27, desc[UR18][R8.64] ;  /* 0x00000012081b9981 */ /* 0x0000a2000c1e1100 */
[----:B------:R-:W-:Y:S02]  /*37710*/  PRMT R4, RZ, 0x7610, R4 ;  /* 0x00007610ff047816 */ /* 0x000fe40000000004 */
[----:B---3--:R-:W-:-:S05]  /*37720*/  IADD3 R24, P4, PT, R5, R24, RZ ;  /* 0x0000001805187210 */ /* 0x008fca0007f9e0ff */
[----:B0-----:R-:W-:Y:S01]  /*37730*/  @!P1 IMAD.MOV.U32 R8, RZ, RZ, R24 ;  /* 0x000000ffff089224 */ /* 0x001fe200078e0018 */
[----:B----4-:R0:W-:Y:S01]  /*37740*/  STL [R1+0x3c], R12 ;  /* 0x00003c0c01007387 */ /* 0x0101e20000100800 */
[----:B--2---:R-:W-:-:S04]  /*37750*/  IMAD.X R26, R6, 0x1, R26, P4 ;  /* 0x00000001061a7824 */ /* 0x004fc800020e061a */
[----:B------:R-:W-:Y:S01]  /*37760*/  @!P1 IMAD.MOV.U32 R9, RZ, RZ, R26 ;  /* 0x000000ffff099224 */ /* 0x000fe200078e001a */
[----:B0-----:R-:W2:Y:S01]  /*37770*/  LDL.LU R12, [R1+0x6b4] ;  /* 0x0006b400010c7983 */ /* 0x001ea20000300800 */
[----:B------:R-:W-:-:S03]  /*37780*/  IADD3 R11, P3, PT, R5, R11, RZ ;  /* 0x0000000b050b7210 */ /* 0x000fc60007f7e0ff */
[----:B------:R-:W3:Y:S04]  /*37790*/  LDL.LU R10, [R1+0x6b8] ;  /* 0x0006b800010a7983 */ /* 0x000ee80000300800 */
[----:B------:R-:W4:Y:S01]  /*377a0*/  LDL.LU R23, [R1+0x6bc] ;  /* 0x0006bc0001177983 */ /* 0x000f220000300800 */
[----:B------:R-:W-:-:S03]  /*377b0*/  IMAD.X R18, R6, 0x1, R18, P3 ;  /* 0x0000000106127824 */ /* 0x000fc600018e0612 */
[----:B------:R-:W-:Y:S04]  /*377c0*/  STL [R1+0x690], R13 ;  /* 0x0006900d01007387 */ /* 0x000fe80000100800 */
[----:B------:R-:W4:Y:S04]  /*377d0*/  LDL.LU R16, [R1+0x6c0] ;  /* 0x0006c00001107983 */ /* 0x000f280000300800 */
[----:B------:R-:W-:Y:S04]  /*377e0*/  STL [R1+0x698], R24 ;  /* 0x0006981801007387 */ /* 0x000fe80000100800 */
[----:B------:R0:W4:Y:S04]  /*377f0*/  @!P1 LDG.E.U8 R19, desc[UR18][R8.64] ;  /* 0x0000001208139981 */ /* 0x000128000c1e1100 */
[----:B------:R1:W-:Y:S04]  /*37800*/  STL [R1+0x68c], R17 ;  /* 0x00068c1101007387 */ /* 0x0003e80000100800 */
[----:B------:R1:W-:Y:S01]  /*37810*/  STL [R1+0x6a0], R11 ;  /* 0x0006a00b01007387 */ /* 0x0003e20000100800 */
[----:B0-----:R-:W-:-:S02]  /*37820*/  @!P1 IMAD.MOV.U32 R8, RZ, RZ, R11 ;  /* 0x000000ffff089224 */ /* 0x001fc400078e000b */
[----:B------:R-:W-:Y:S01]  /*37830*/  @!P1 IMAD.MOV.U32 R9, RZ, RZ, R18 ;  /* 0x000000ffff099224 */ /* 0x000fe200078e0012 */
[----:B-1----:R-:W4:Y:S04]  /*37840*/  LDL.LU R17, [R1+0x6c4] ;  /* 0x0006c40001117983 */ /* 0x002f280000300800 */
[----:B------:R-:W-:Y:S04]  /*37850*/  STL [R1+0x694], R26 ;  /* 0x0006941a01007387 */ /* 0x000fe80000100800 */
[----:B------:R-:W4:Y:S04]  /*37860*/  LDL.LU R13, [R1+0x6c8] ;  /* 0x0006c800010d7983 */ /* 0x000f280000300800 */
[----:B------:R0:W4:Y:S04]  /*37870*/  @!P1 LDG.E.U8 R4, desc[UR18][R8.64] ;  /* 0x0000001208049981 */ /* 0x000128000c1e1100 */
[----:B------:R-:W-:Y:S04]  /*37880*/  STL [R1+0x40], R29 ;  /* 0x0000401d01007387 */ /* 0x000fe80000100800 */
[----:B------:R1:W-:Y:S04]  /*37890*/  STL [R1+0x69c], R18 ;  /* 0x00069c1201007387 */ /* 0x0003e80000100800 */
[----:B------:R-:W4:Y:S04]  /*378a0*/  LDL.LU R24, [R1+0x6cc] ;  /* 0x0006cc0001187983 */ /* 0x000f280000300800 */
[----:B------:R-:W4:Y:S01]  /*378b0*/  LDL.LU R11, [R1+0x6d0] ;  /* 0x0006d000010b7983 */ /* 0x000f220000300800 */
[----:B------:R-:W-:-:S02]  /*378c0*/  PRMT R25, RZ, 0x7610, R25 ;  /* 0x00007610ff197816 */ /* 0x000fc40000000019 */
[----:B------:R-:W-:Y:S02]  /*378d0*/  PRMT R21, RZ, 0x7610, R21 ;  /* 0x00007610ff157816 */ /* 0x000fe40000000015 */
[----:B---3--:R-:W-:-:S05]  /*378e0*/  IADD3 R10, P3, PT, R5, R10, RZ ;  /* 0x0000000a050a7210 */ /* 0x008fca0007f7e0ff */
[----:B------:R3:W-:Y:S01]  /*378f0*/  STL [R1+0x6b8], R10 ;  /* 0x0006b80a01007387 */ /* 0x0007e20000100800 */
[----:B--2---:R-:W-:-:S03]  /*37900*/  IMAD.X R12, R6, 0x1, R12, P3 ;  /* 0x00000001060c7824 */ /* 0x004fc600018e060c */
[----:B-1----:R-:W2:Y:S01]  /*37910*/  LDL.LU R18, [R1+0x6d4] ;  /* 0x0006d40001127983 */ /* 0x002ea20000300800 */
[----:B----4-:R-:W-:Y:S01]  /*37920*/  IADD3 R16, P4, PT, R5, R16, RZ ;  /* 0x0000001005107210 */ /* 0x010fe20007f9e0ff */
[----:B0-----:R-:W-:Y:S02]  /*37930*/  @!P1 IMAD.MOV.U32 R8, RZ, RZ, R10 ;  /* 0x000000ffff089224 */ /* 0x001fe400078e000a */
[----:B------:R-:W-:Y:S02]  /*37940*/  @!P1 IMAD.MOV.U32 R9, RZ, RZ, R12 ;  /* 0x000000ffff099224 */ /* 0x000fe400078e000c */
[----:B------:R-:W-:-:S03]  /*37950*/  IMAD.X R23, R6, 0x1, R23, P4 ;  /* 0x0000000106177824 */ /* 0x000fc600020e0617 */
[----:B------:R0:W4:Y:S01]  /*37960*/  @!P1 LDG.E.U8 R25, desc[UR18][R8.64] ;  /* 0x0000001208199981 */ /* 0x000122000c1e1100 */
[----:B------:R-:W-:-:S03]  /*37970*/  IADD3 R13, P3, PT, R5, R13, RZ ;  /* 0x0000000d050d7210 */ /* 0x000fc60007f7e0ff */
[----:B------:R-:W-:Y:S04]  /*37980*/  STL [R1+0x12d4], R4 ;  /* 0x0012d40401007387 */ /* 0x000fe80000100800 */
[----:B------:R-:W-:Y:S04]  /*37990*/  STL [R1+0x38], R28 ;  /* 0x0000381c01007387 */ /* 0x000fe80000100800 */
[----:B------:R-:W-:Y:S04]  /*379a0*/  STL [R1+0x6c0], R16 ;  /* 0x0006c01001007387 */ /* 0x000fe80000100800 */
[----:B------:R-:W-:Y:S04]  /*379b0*/  STL [R1+0x6b4], R12 ;  /* 0x0006b40c01007387 */ /* 0x000fe80000100800 */
[----:B------:R-:W-:Y:S04]  /*379c0*/  STL [R1+0x6c8], R13 ;  /* 0x0006c80d01007387 */ /* 0x000fe80000100800 */
[----:B---3--:R-:W3:Y:S01]  /*379d0*/  LDL.LU R10, [R1+0x6d8] ;  /* 0x0006d800010a7983 */ /* 0x008ee20000300800 */
[----:B0-----:R-:W-:-:S02]  /*379e0*/  @!P1 IMAD.MOV.U32 R8, RZ, RZ, R16 ;  /* 0x000000ffff089224 */ /* 0x001fc400078e0010 */
[----:B------:R-:W-:-:S05]  /*379f0*/  @!P1 IMAD.MOV.U32 R9, RZ, RZ, R23 ;  /* 0x000000ffff099224 */ /* 0x000fca00078e0017 */
[----:B------:R0:W4:Y:S01]  /*37a00*/  @!P1 LDG.E.U8 R21, desc[UR18][R8.64] ;  /* 0x0000001208159981 */ /* 0x000122000c1e1100 */
[C---:B------:R-:W-:Y:S01]  /*37a10*/  IMAD.X R17, R6.reuse, 0x1, R17, P3 ;  /* 0x0000000106117824 */ /* 0x040fe200018e0611 */
[----:B------:R-:W-:Y:S02]  /*37a20*/  PRMT R15, RZ, 0x7610, R15 ;  /* 0x00007610ff0f7816 */ /* 0x000fe4000000000f */
[----:B------:R-:W-:Y:S01]  /*37a30*/  IADD3 R11, P3, PT, R5, R11, RZ ;  /* 0x0000000b050b7210 */ /* 0x000fe20007f7e0ff */
[----:B------:R-:W-:Y:S01]  /*37a40*/  STL [R1+0x6bc], R23 ;  /* 0x0006bc1701007387 */ /* 0x000fe20000100800 */
[----:B0-----:R-:W-:Y:S02]  /*37a50*/  @!P1 IMAD.MOV.U32 R8, RZ, RZ, R13 ;  /* 0x000000ffff089224 */ /* 0x001fe400078e000d */
[----:B------:R-:W-:Y:S01]  /*37a60*/  @!P1 IMAD.MOV.U32 R9, RZ, RZ, R17 ;  /* 0x000000ffff099224 */ /* 0x000fe200078e0011 */
[----:B------:R0:W-:Y:S01]  /*37a70*/  STL [R1+0x30], R19 ;  /* 0x0000301301007387 */ /* 0x0001e20000100800 */
[----:B------:R-:W-:Y:S01]  /*37a80*/  IMAD.X R24, R6, 0x1, R24, P3 ;  /* 0x0000000106187824 */ /* 0x000fe200018e0618 */
[----:B------:R-:W-:-:S02]  /*37a90*/  PRMT R20, RZ, 0x7610, R20 ;  /* 0x00007610ff147816 */ /* 0x000fc40000000014 */
[----:B------:R1:W4:Y:S04]  /*37aa0*/  @!P1 LDG.E.U8 R15, desc[UR18][R8.64] ;  /* 0x00000012080f9981 */ /* 0x000328000c1e1100 */
[----:B0-----:R-:W4:Y:S04]  /*37ab0*/  LDL.LU R19, [R1+0x6dc] ;  /* 0x0006dc0001137983 */ /* 0x001f280000300800 */
[----:B------:R-:W4:Y:S01]  /*37ac0*/  LDL.LU R12, [R1+0x6e0] ;  /* 0x0006e000010c7983 */ /* 0x000f220000300800 */
[----:B-1----:R-:W-:Y:S02]  /*37ad0*/  @!P1 IMAD.MOV.U32 R8, RZ, RZ, R11 ;  /* 0x000000ffff089224 */ /* 0x002fe400078e000b */
[----:B------:R-:W-:Y:S01]  /*37ae0*/  @!P1 IMAD.MOV.U32 R9, RZ, RZ, R24 ;  /* 0x000000ffff099224 */ /* 0x000fe200078e0018 */
[----:B------:R-:W-:Y:S01]  /*37af0*/  STL [R1+0x34], R27 ;  /* 0x0000341b01007387 */ /* 0x000fe20000100800 */
[----:B------:R-:W-:-:S03]  /*37b00*/  PRMT R3, RZ, 0x7610, R3 ;  /* 0x00007610ff037816 */ /* 0x000fc60000000003 */
[----:B------:R-:W4:Y:S04]  /*37b10*/  LDL.LU R16, [R1+0x6f8] ;  /* 0x0006f80001107983 */ /* 0x000f280000300800 */
[----:B------:R0:W4:Y:S04]  /*37b20*/  @!P1 LDG.E.U8 R20, desc[UR18][R8.64] ;  /* 0x0000001208149981 */ /* 0x000128000c1e1100 */
[----:B------:R1:W-:Y:S04]  /*37b30*/  STL [R1+0x6c4], R17 ;  /* 0x0006c41101007387 */ /* 0x0003e80000100800 */
[----:B------:R-:W4:Y:S04]  /*37b40*/  LDL.LU R23, [R1+0x6f4] ;  /* 0x0006f40001177983 */ /* 0x000f280000300800 */
[----:B-1----:R-:W4:Y:S04]  /*37b50*/  LDL.LU R17, [R1+0x700] ;  /* 0x0007000001117983 */ /* 0x002f280000300800 */
[----:B------:R-:W-:Y:S04]  /*37b60*/  STL [R1+0x6d0], R11 ;  /* 0x0006d00b01007387 */ /* 0x000fe80000100800 */
[----:B------:R-:W4:Y:S01]  /*37b70*/  LDL.LU R13, [R1+0x708] ;  /* 0x00070800010d7983 */ /* 0x000f220000300800 */
[----:B---3--:R-:W-:-:S05]  /*37b80*/  IADD3 R10, P4, PT, R5, R10, RZ ;  /* 0x0000000a050a7210 */ /* 0x008fca0007f9e0ff */
[----:B--2---:R-:W-:Y:S02]  /*37b90*/  IMAD.X R18, R6, 0x1, R18, P4 ;  /* 0x0000000106127824 */ /* 0x004fe400020e0612 */
[----:B0-----:R-:W-:Y:S02]  /*37ba0*/  @!P1 IMAD.MOV.U32 R8, RZ, RZ, R10 ;  /* 0x000000ffff089224 */ /* 0x001fe400078e000a */
[----:B------:R-:W-:Y:S01]  /*37bb0*/  @!P1 IMAD.MOV.U32 R9, RZ, RZ, R18 ;  /* 0x000000ffff099224 */ /* 0x000fe200078e0012 */
[----:B----4-:R0:W-:Y:S04]  /*37bc0*/  STL [R1+0x24], R21 ;  /* 0x0000241501007387 */ /* 0x0101e80000100800 */
[----:B------:R1:W2:Y:S04]  /*37bd0*/  @!P1 LDG.E.U8 R3, desc[UR18][R8.64] ;  /* 0x0000001208039981 */ /* 0x0002a8000c1e1100 */
[----:B0-----:R-:W3:Y:S04]  /*37be0*/  LDL.LU R21, [R1+0x6fc] ;  /* 0x0006fc0001157983 */ /* 0x001ee80000300800 */
[----:B------:R0:W-:Y:S01]  /*37bf0*/  STL [R1+0x20], R15 ;  /* 0x0000200f01007387 */ /* 0x0001e20000100800 */
[----:B------:R-:W-:-:S02]  /*37c00*/  PRMT R0, RZ, 0x7610, R0 ;  /* 0x00007610ff007816 */ /* 0x000fc40000000000 */
[----:B------:R-:W-:Y:S01]  /*37c10*/  IADD3 R12, P3, PT, R5, R12, RZ ;  /* 0x0000000c050c7210 */ /* 0x000fe20007f7e0ff */
[----:B0-----:R-:W4:Y:S04]  /*37c20*/  LDL.LU R15, [R1+0x704] ;  /* 0x00070400010f7983 */ /* 0x001f280000300800 */
[----:B------:R-:W-:Y:S01]  /*37c30*/  STL [R1+0x6d8], R10 ;  /* 0x0006d80a01007387 */ /* 0x000fe20000100800 */
[----:B------:R-:W-:-:S03]  /*37c40*/  IMAD.X R19, R6, 0x1, R19, P3 ;  /* 0x0000000106137824 */ /* 0x000fc600018e0613 */
[----:B------:R-:W-:Y:S01]  /*37c50*/  STL [R1+0x6cc], R24 ;  /* 0x0006cc1801007387 */ /* 0x000fe20000100800 */
[----:B------:R-:W-:-:S03]  /*37c60*/  IADD3 R16, P3, PT, R5, R16, RZ ;  /* 0x0000001005107210 */ /* 0x000fc60007f7e0ff */
[----:B------:R-:W-:Y:S04]  /*37c70*/  STL [R1+0x6e0], R12 ;  /* 0x0006e00c01007387 */ /* 0x000fe80000100800 */
[----:B------:R-:W4:Y:S01]  /*37c80*/  LDL.LU R11, [R1+0x710] ;  /* 0x00071000010b7983 */ /* 0x000f220000300800 */
[----:B-1----:R-:W-:-:S03]  /*37c90*/  @!P1 IMAD.MOV.U32 R8, RZ, RZ, R12 ;  /* 0x000000ffff089224 */ /* 0x002fc600078e000c */
[----:B------:R-:W-:Y:S01]  /*37ca0*/  STL [R1+0x6d4], R18 ;  /* 0x0006d41201007387 */ /* 0x000fe20000100800 */
[----:B------:R-:W-:-:S03]  /*37cb0*/  @!P1 IMAD.MOV.U32 R9, RZ, RZ, R19 ;  /* 0x000000ffff099224 */ /* 0x000fc600078e0013 */
[----:B------:R-:W-:Y:S01]  /*37cc0*/  STL [R1+0x28], R25 ;  /* 0x0000281901007387 */ /* 0x000fe20000100800 */
[----:B------:R-:W-:-:S03]  /*37cd0*/  IMAD.X R23, R6, 0x1, R23, P3 ;  /* 0x0000000106177824 */ /* 0x000fc600018e0617 */
[----:B------:R0:W-:Y:S01]  /*37ce0*/  STL [R1+0x1c], R20 ;  /* 0x00001c1401007387 */ /* 0x0001e20000100800 */
[----:B------:R-:W-:Y:S02]  /*37cf0*/  IADD3 R17, P4, PT, R5, R17, RZ ;  /* 0x0000001105117210 */ /* 0x000fe40007f9e0ff */
[----:B------:R-:W-:Y:S01]  /*37d00*/  PRMT R22, RZ, 0x7610, R22 ;  /* 0x00007610ff167816 */ /* 0x000fe20000000016 */
[----:B------:R1:W4:Y:S04]  /*37d10*/  @!P1 LDG.E.U8 R0, desc[UR18][R8.64] ;  /* 0x0000001208009981 */ /* 0x000328000c1e1100 */
[----:B0-----:R-:W4:Y:S04]  /*37d20*/  LDL.LU R20, [R1+0x70c] ;  /* 0x00070c0001147983 */ /* 0x001f280000300800 */
[----:B------:R0:W-:Y:S04]  /*37d30*/  STL [R1+0x6dc], R19 ;  /* 0x0006dc1301007387 */ /* 0x0001e80000100800 */
[----:B------:R-:W4:Y:S01]  /*37d40*/  LDL.LU R18, [R1+0x718] ;  /* 0x0007180001127983 */ /* 0x000f220000300800 */
[----:B-1----:R-:W-:-:S02]  /*37d50*/  @!P1 IMAD.MOV.U32 R8, RZ, RZ, R16 ;  /* 0x000000ffff089224 */ /* 0x002fc400078e0010 */
[----:B------:R-:W-:Y:S01]  /*37d60*/  @!P1 IMAD.MOV.U32 R9, RZ, RZ, R23 ;  /* 0x000000ffff099224 */ /* 0x000fe200078e0017 */
[----:B------:R-:W4:Y:S01]  /*37d70*/  LDL.LU R10, [R1+0x720] ;  /* 0x00072000010a7983 */ /* 0x000f220000300800 */
[----:B------:R-:W-:-:S03]  /*37d80*/  PRMT R14, RZ, 0x7610, R14 ;  /* 0x00007610ff0e7816 */ /* 0x000fc6000000000e */
[----:B------:R1:W4:Y:S02]  /*37d90*/  @!P1 LDG.E.U8 R22, desc[UR18][R8.64] ;  /* 0x0000001208169981 */ /* 0x000324000c1e1100 */
[----:B-1----:R-:W-:Y:S02]  /*37da0*/  @!P1 IMAD.MOV.U32 R8, RZ, RZ, R17 ;  /* 0x000000ffff089224 */ /* 0x002fe400078e0011 */
[----:B--2---:R1:W-:Y:S04]  /*37db0*/  STL [R1+0x12d8], R3 ;  /* 0x0012d80301007387 */ /* 0x0043e80000100800 */
[----:B0-----:R-:W2:Y:S01]  /*37dc0*/  LDL.LU R19, [R1+0x714] ;  /* 0x0007140001137983 */ /* 0x001ea20000300800 */
[----:B---3--:R-:W-:Y:S01]  /*37dd0*/  IMAD.X R21, R6, 0x1, R21, P4 ;  /* 0x0000000106157824 */ /* 0x008fe200020e0615 */
[----:B------:R-:W-:-:S02]  /*37de0*/  IADD3 R13, P3, PT, R5, R13, RZ ;  /* 0x0000000d050d7210 */ /* 0x000fc40007f7e0ff */
[----:B------:R-:W3:Y:S01]  /*37df0*/  LDL.LU R12, [R1+0x71c] ;  /* 0x00071c00010c7983 */ /* 0x000ee20000300800 */
[----:B------:R-:W-:-:S05]  /*37e00*/  @!P1 IMAD.MOV.U32 R9, RZ, RZ, R21 ;  /* 0x000000ffff099224 */ /* 0x000fca00078e0015 */
[----:B------:R0:W3:Y:S01]  /*37e10*/  @!P1 LDG.E.U8 R14, desc[UR18][R8.64] ;  /* 0x00000012080e9981 */ /* 0x0000e2000c1e1100 */
[----:B-1----:R-:W-:Y:S01]  /*37e20*/  PRMT R3, RZ, 0x7610, R3 ;  /* 0x00007610ff037816 */ /* 0x002fe20000000003 */
[----:B----4-:R-:W-:Y:S02]  /*37e30*/  IMAD.X R15, R6, 0x1, R15, P3 ;  /* 0x00000001060f7824 */ /* 0x010fe400018e060f */
[----:B0-----:R-:W-:Y:S02]  /*37e40*/  @!P1 IMAD.MOV.U32 R8, RZ, RZ, R13 ;  /* 0x000000ffff089224 */ /* 0x001fe400078e000d */
[----:B------:R-:W-:Y:S01]  /*37e50*/  @!P1 IMAD.MOV.U32 R9, RZ, RZ, R15 ;  /* 0x000000ffff099224 */ /* 0x000fe200078e000f */
[----:B------:R-:W-:-:S04]  /*37e60*/  PRMT R4, RZ, 0x7610, R4 ;  /* 0x00007610ff047816 */ /* 0x000fc80000000004 */
[----:B------:R0:W4:Y:S01]  /*37e70*/  @!P1 LDG.E.U8 R3, desc[UR18][R8.64] ;  /* 0x0000001208039981 */ /* 0x000122000c1e1100 */
[----:B------:R-:W-:-:S03]  /*37e80*/  IADD3 R11, P3, PT, R5, R11, RZ ;  /* 0x0000000b050b7210 */ /* 0x000fc60007f7e0ff */
[----:B------:R1:W-:Y:S02]  /*37e90*/  STL [R1+0x6f8], R16 ;  /* 0x0006f81001007387 */ /* 0x0003e40000100800 */
[----:B0-----:R-:W-:Y:S01]  /*37ea0*/  @!P1 IMAD.MOV.U32 R8, RZ, RZ, R11 ;  /* 0x000000ffff089224 */ /* 0x001fe200078e000b */
[----:B------:R-:W-:Y:S01]  /*37eb0*/  PRMT R2, RZ, 0x7610, R2 ;  /* 0x00007610ff027816 */ /* 0x000fe20000000002 */
[----:B------:R-:W-:-:S04]  /*37ec0*/  IMAD.X R20, R6, 0x1, R20, P3 ;  /* 0x0000000106147824 */ /* 0x000fc800018e0614 */
[----:B------:R-:W-:Y:S01]  /*37ed0*/  @!P1 IMAD.MOV.U32 R9, RZ, RZ, R20 ;  /* 0x000000ffff099224 */ /* 0x000fe200078e0014 */
[----:B------:R-:W-:Y:S01]  /*37ee0*/  IADD3 R18, P4, PT, R5, R18, RZ ;  /* 0x0000001205127210 */ /* 0x000fe20007f9e0ff */
[----:B------:R-:W-:Y:S04]  /*37ef0*/  STL [R1+0x12dc], R0 ;  /* 0x0012dc0001007387 */ /* 0x000fe80000100800 */
[----:B------:R0:W4:Y:S04]  /*37f00*/  @!P1 LDG.E.U8 R4, desc[UR18][R8.64] ;  /* 0x0000001208049981 */ /* 0x000128000c1e1100 */
[----:B------:R-:W-:Y:S04]  /*37f10*/  STL [R1+0x700], R17 ;  /* 0x0007001101007387 */ /* 0x000fe80000100800 */
[----:B------:R-:W-:Y:S01]  /*37f20*/  STL [R1+0x6f4], R23 ;  /* 0x0006f41701007387 */ /* 0x000fe20000100800 */
[----:B0-----:R-:W-:-:S03]  /*37f30*/  @!P1 IMAD.MOV.U32 R8, RZ, RZ, R18 ;  /* 0x000000ffff089224 */ /* 0x001fc600078e0012 */
[----:B------:R-:W-:Y:S04]  /*37f40*/  STL [R1+0x708], R13 ;  /* 0x0007080d01007387 */ /* 0x000fe80000100800 */
[----:B-1----:R-:W4:Y:S04]  /*37f50*/  LDL.LU R16, [R1+0x738] ;  /* 0x0007380001107983 */ /* 0x002f280000300800 */
[----:B------:R-:W-:Y:S04]  /*37f60*/  STL [R1+0x6fc], R21 ;  /* 0x0006fc1501007387 */ /* 0x000fe80000100800 */
[----:B------:R-:W-:Y:S01]  /*37f70*/  STL [R1+0x704], R15 ;  /* 0x0007040f01007387 */ /* 0x000fe20000100800 */
[----:B--2---:R-:W-:-:S04]  /*37f80*/  IMAD.X R19, R6, 0x1, R19, P4 ;  /* 0x0000000106137824 */ /* 0x004fc800020e0613 */
[----:B------:R-:W-:-:S05]  /*37f90*/  @!P1 IMAD.MOV.U32 R9, RZ, RZ, R19 ;  /* 0x000000ffff099224 */ /* 0x000fca00078e0013 */
[----:B------:R0:W2:Y:S04]  /*37fa0*/  @!P1 LDG.E.U8 R2, desc[UR18][R8.64] ;  /* 0x0000001208029981 */ /* 0x0000a8000c1e1100 */
[----:B---3--:R1:W-:Y:S04]  /*37fb0*/  STL [R1+0xc], R14 ;  /* 0x00000c0e01007387 */ /* 0x0083e80000100800 */
[----:B-1----:R-:W3:Y:S04]  /*37fc0*/  LDL.LU R14, [R1+0x740] ;  /* 0x00074000010e7983 */ /* 0x002ee80000300800 */
[----:B------:R-:W3:Y:S04]  /*37fd0*/  LDL.LU R17, [R1+0x734] ;  /* 0x0007340001117983 */ /* 0x000ee80000300800 */
[----:B------:R-:W3:Y:S01]  /*37fe0*/  LDL.LU R15, [R1+0x73c] ;  /* 0x00073c00010f7983 */ /* 0x000ee20000300800 */
[----:B------:R-:W-:-:S03]  /*37ff0*/  IADD3 R10, P3, PT, R5, R10, RZ ;  /* 0x0000000a050a7210 */ /* 0x000fc60007f7e0ff */
[----:B------:R1:W-:Y:S04]  /*38000*/  STL [R1+0x710], R11 ;  /* 0x0007100b01007387 */ /* 0x0003e80000100800 */
[----:B------:R-:W3:Y:S04]  /*38010*/  LDL.LU R13, [R1+0x744] ;  /* 0x00074400010d7983 */ /* 0x000ee80000300800 */
[----:B------:R-:W3:Y:S04]  /*38020*/  LDL.LU R0, [R1+0x748] ;  /* 0x0007480001007983 */ /* 0x000ee80000300800 */
[----:B----4-:R4:W-:Y:S01]  /*38030*/  STL [R1+0x12e0], R3 ;  /* 0x0012e00301007387 */ /* 0x0109e20000100800 */
[----:B------:R-:W-:-:S03]  /*38040*/  IMAD.X R12, R6, 0x1, R12, P3 ;  /* 0x00000001060c7824 */ /* 0x000fc600018e060c */
[----:B------:R-:W-:Y:S04]  /*38050*/  STL [R1+0x718], R18 ;  /* 0x0007181201007387 */ /* 0x000fe80000100800 */
[----:B------:R-:W-:Y:S04]  /*38060*/  STL [R1+0x70c], R20 ;  /* 0x00070c1401007387 */ /* 0x000fe80000100800 */
[----:B------:R-:W-:Y:S04]  /*38070*/  STL [R1+0x720], R10 ;  /* 0x0007200a01007387 */ /* 0x000fe80000100800 */
[----:B-1----:R-:W3:Y:S04]  /*38080*/  LDL.LU R11, [R1+0x750] ;  /* 0x00075000010b7983 */ /* 0x002ee80000300800 */
[----:B------:R-:W-:Y:S04]  /*38090*/  STL [R1+0x714], R19 ;  /* 0x0007141301007387 */ /* 0x000fe80000100800 */
[----:B------:R-:W-:Y:S01]  /*380a0*/  STL [R1+0x12e4], R4 ;  /* 0x0012e40401007387 */ /* 0x000fe20000100800 */
[----:B------:R-:W-:-:S03]  /*380b0*/  PRMT R92, RZ, 0x7610, R92 ;  /* 0x00007610ff5c7816 */ /* 0x000fc6000000005c */
[----:B------:R-:W-:Y:S01]  /*380c0*/  STL [R1+0x10], R22 ;  /* 0x0000101601007387 */ /* 0x000fe20000100800 */
[----:B0-----:R-:W-:-:S03]  /*380d0*/  @!P1 IMAD.MOV.U32 R9, RZ, RZ, R12 ;  /* 0x000000ffff099224 */ /* 0x001fc600078e000c */
[----:B----4-:R-:W4:Y:S01]  /*380e0*/  LDL.LU R3, [R1+0x758] ;  /* 0x0007580001037983 */ /* 0x010f220000300800 */
[----:B------:R-:W-:-:S03]  /*380f0*/  @!P1 IMAD.MOV.U32 R8, RZ, RZ, R10 ;  /* 0x000000ffff089224 */ /* 0x000fc600078e000a */
[----:B------:R0:W-:Y:S01]  /*38100*/  STL [R1+0x71c], R12 ;  /* 0x00071c0c01007387 */ /* 0x0001e20000100800 */
[----:B------:R-:W-:-:S03]  /*38110*/  IADD3 R16, P3, PT, R5, R16, RZ ;  /* 0x0000001005107210 */ /* 0x000fc60007f7e0ff */
[----:B------:R1:W4:Y:S01]  /*38120*/  @!P1 LDG.E.U8 R92, desc[UR18][R8.64] ;  /* 0x00000012085c9981 */ /* 0x000322000c1e1100 */
[----:B------:R-:W-:Y:S02]  /*38130*/  PRMT R90, RZ, 0x7610, R90 ;  /* 0x00007610ff5a7816 */ /* 0x000fe4000000005a */
[----:B------:R-:W-:Y:S01]  /*38140*/  PRMT R88, RZ, 0x7610, R88 ;  /* 0x00007610ff587816 */ /* 0x000fe20000000058 */
[----:B-1----:R-:W-:Y:S01]  /*38150*/  @!P1 IMAD.MOV.U32 R8, RZ, RZ, R16 ;  /* 0x000000ffff089224 */ /* 0x002fe200078e0010 */
[----:B--2---:R1:W-:Y:S04]  /*38160*/  STL [R1+0x12e8], R2 ;  /* 0x0012e80201007387 */ /* 0x0043e80000100800 */
[----:B0-----:R-:W2:Y:S04]  /*38170*/  LDL.LU R12, [R1+0x74c] ;  /* 0x00074c00010c7983 */ /* 0x001ea80000300800 */
[----:B------:R-:W2:Y:S01]  /*38180*/  LDL.LU R10, [R1+0x754] ;  /* 0x00075400010a7983 */ /* 0x000ea20000300800 */
[----:B---3--:R-:W-:Y:S01]  /*38190*/  IADD3 R14, P4, PT, R5, R14, RZ ;  /* 0x0000000e050e7210 */ /* 0x008fe20007f9e0ff */
[----:B------:R-:W-:-:S04]  /*381a0*/  IMAD.X R17, R6, 0x1, R17, P3 ;  /* 0x0000000106117824 */ /* 0x000fc800018e0611 */
[----:B------:R-:W-:Y:S02]  /*381b0*/  @!P1 IMAD.MOV.U32 R9, RZ, RZ, R17 ;  /* 0x000000ffff099224 */ /* 0x000fe400078e0011 */
[----:B------:R-:W-:Y:S01]  /*381c0*/  IMAD.X R15, R6, 0x1, R15, P4 ;  /* 0x00000001060f7824 */ /* 0x000fe200020e060f */
[----:B------:R-:W-:Y:S04]  /*381d0*/  STL [R1+0x738], R16 ;  /* 0x0007381001007387 */ /* 0x000fe80000100800 */
[----:B------:R0:W3:Y:S04]  /*381e0*/  @!P1 LDG.E.U8 R90, desc[UR18][R8.64] ;  /* 0x00000012085a9981 */ /* 0x0000e8000c1e1100 */
[----:B------:R-:W3:Y:S04]  /*381f0*/  LDL.LU R4, [R1+0x75c] ;  /* 0x00075c0001047983 */ /* 0x000ee80000300800 */
[----:B-1----:R-:W3:Y:S01]  /*38200*/  LDL.LU R2, [R1+0x760] ;  /* 0x0007600001027983 */ /* 0x002ee20000300800 */
[----:B0-----:R-:W-:-:S02]  /*38210*/  @!P1 IMAD.MOV.U32 R8, RZ, RZ, R14 ;  /* 0x000000ffff089224 */ /* 0x001fc400078e000e */
[----:B------:R-:W-:-:S05]  /*38220*/  @!P1 IMAD.MOV.U32 R9, RZ, RZ, R15 ;  /* 0x000000ffff099224 */ /* 0x000fca00078e000f */
[----:B------:R0:W3:Y:S01]  /*38230*/  @!P1 LDG.E.U8 R88, desc[UR18][R8.64] ;  /* 0x0000001208589981 */ /* 0x0000e2000c1e1100 */
[----:B------:R-:W-:Y:S02]  /*38240*/  IADD3 R0, P3, PT, R5, R0, RZ ;  /* 0x0000000005007210 */ /* 0x000fe40007f7e0ff */
[----:B------:R-:W-:-:S03]  /*38250*/  PRMT R86, RZ, 0x7610, R86 ;  /* 0x00007610ff567816 */ /* 0x000fc60000000056 */
[----:B------:R-:W-:Y:S01]  /*38260*/  IMAD.X R13, R6, 0x1, R13, P3 ;  /* 0x00000001060d7824 */ /* 0x000fe200018e060d */
[----:B------:R-:W-:Y:S01]  /*38270*/  IADD3 R11, P3, PT, R5, R11, RZ ;  /* 0x0000000b050b7210 */ /* 0x000fe20007f7e0ff */
[----:B0-----:R-:W-:Y:S02]  /*38280*/  @!P1 IMAD.MOV.U32 R8, RZ, RZ, R0 ;  /* 0x000000ffff089224 */ /* 0x001fe400078e0000 */
[----:B------:R-:W-:Y:S01]  /*38290*/  @!P1 IMAD.MOV.U32 R9, RZ, RZ, R13 ;  /* 0x000000ffff099224 */ /* 0x000fe200078e000d */
[----:B------:R-:W-:-:S04]  /*382a0*/  PRMT R84, RZ, 0x7610, R84 ;  /* 0x00007610ff547816 */ /* 0x000fc80000000054 */
[----:B------:R0:W3:Y:S01]  /*382b0*/  @!P1 LDG.E.U8 R86, desc[UR18][R8.64] ;  /* 0x0000001208569981 */ /* 0x0000e2000c1e1100 */
[----:B----4-:R-:W-:Y:S01]  /*382c0*/  IADD3 R3, P4, PT, R5, R3, RZ ;  /* 0x0000000305037210 */ /* 0x010fe20007f9e0ff */
[----:B0-----:R-:W-:Y:S01]  /*382d0*/  @!P1 IMAD.MOV.U32 R8, RZ, RZ, R11 ;  /* 0x000000ffff089224 */ /* 0x001fe200078e000b */
[----:B------:R-:W-:Y:S01]  /*382e0*/  PRMT R82, RZ, 0x7610, R82 ;  /* 0x00007610ff527816 */ /* 0x000fe20000000052 */
[----:B------:R-:W-:Y:S04]  /*382f0*/  STL [R1+0x12ec], R92 ;  /* 0x0012ec5c01007387 */ /* 0x000fe80000100800 */
[----:B------:R-:W-:Y:S04]  /*38300*/  STL [R1+0x740], R14 ;  /* 0x0007400e01007387 */ /* 0x000fe80000100800 */
[----:B------:R0:W-:Y:S04]  /*38310*/  STL [R1+0x734], R17 ;  /* 0x0007341101007387 */ /* 0x0001e80000100800 */
[----:B------:R-:W-:Y:S04]  /*38320*/  STL [R1+0x748], R0 ;  /* 0x0007480001007387 */ /* 0x000fe80000100800 */
[----:B0-----:R-:W4:Y:S04]  /*38330*/  LDL.LU R17, [R1+0x778] ;  /* 0x0007780001117983 */ /* 0x001f280000300800 */
[----:B------:R0:W-:Y:S01]  /*38340*/  STL [R1+0x73c], R15 ;  /* 0x00073c0f01007387 */ /* 0x0001e20000100800 */
[----:B------:R-:W-:Y:S01]  /*38350*/  PRMT R80, RZ, 0x7610, R80 ;  /* 0x00007610ff507816 */ /* 0x000fe20000000050 */
[----:B--2---:R-:W-:-:S04]  /*38360*/  IMAD.X R12, R6, 0x1, R12, P3 ;  /* 0x00000001060c7824 */ /* 0x004fc800018e060c */
[----:B------:R-:W-:Y:S02]  /*38370*/  @!P1 IMAD.MOV.U32 R9, RZ, RZ, R12 ;  /* 0x000000ffff099224 */ /* 0x000fe400078e000c */
[----:B------:R-:W-:-:S03]  /*38380*/  IMAD.X R10, R6, 0x1, R10, P4 ;  /* 0x00000001060a7824 */ /* 0x000fc600020e060a */
[----:B------:R1:W2:Y:S02]  /*38390*/  @!P1 LDG.E.U8 R84, desc[UR18][R8.64] ;  /* 0x0000001208549981 */ /* 0x0002a4000c1e1100 */
[----:B-1----:R-:W-:Y:S02]  /*383a0*/  @!P1 IMAD.MOV.U32 R8, RZ, RZ, R3 ;  /* 0x000000ffff089224 */ /* 0x002fe400078e0003 */
[----:B------:R-:W-:Y:S01]  /*383b0*/  @!P1 IMAD.MOV.U32 R9, RZ, RZ, R10 ;  /* 0x000000ffff099224 */ /* 0x000fe200078e000a */
[----:B---3--:R-:W-:Y:S04]  /*383c0*/  STL [R1+0x12f0], R90 ;  /* 0x0012f05a01007387 */ /* 0x008fe80000100800 */
[----:B------:R1:W-:Y:S01]  /*383d0*/  STL [R1+0x744], R13 ;  /* 0x0007440d01007387 */ /* 0x0003e20000100800 */
[----:B------:R-:W-:-:S03]  /*383e0*/  IADD3 R2, P3, PT, R5, R2, RZ ;  /* 0x0000000205027210 */ /* 0x000fc60007f7e0ff */
[----:B------:R3:W2:Y:S02]  /*383f0*/  @!P1 LDG.E.U8 R82, desc[UR18][R8.64] ;  /* 0x0000001208529981 */ /* 0x0006a4000c1e1100 */
[----:B------:R-:W-:Y:S02]  /*38400*/  IMAD.X R4, R6, 0x1, R4, P3 ;  /* 0x0000000106047824 */ /* 0x000fe400018e0604 */
[----:B------:R-:W-:Y:S04]  /*38410*/  STL [R1+0x12f4], R88 ;  /* 0x0012f45801007387 */ /* 0x000fe80000100800 */
[----:B------:R-:W2:Y:S01]  /*38420*/  LDL.LU R19, [R1+0x774] ;  /* 0x0007740001137983 */ /* 0x000ea20000300800 */
[----:B---3--:R-:W-:-:S03]  /*38430*/  @!P1 IMAD.MOV.U32 R8, RZ, RZ, R2 ;  /* 0x000000ffff089224 */ /* 0x008fc600078e0002 */
[----:B0-----:R-:W3:Y:S01]  /*38440*/  LDL.LU R15, [R1+0x77c] ;  /* 0x00077c00010f7983 */ /* 0x001ee20000300800 */
[----:B------:R-:W-:-:S03]  /*38450*/  @!P1 IMAD.MOV.U32 R9, RZ, RZ, R4 ;  /* 0x000000ffff099224 */ /* 0x000fc600078e0004 */
[----:B------:R-:W-:Y:S04]  /*38460*/  STL [R1+0x750], R11 ;  /* 0x0007500b01007387 */ /* 0x000fe80000100800 */
[----:B-1----:R-:W3:Y:S04]  /*38470*/  LDL.LU R13, [R1+0x780] ;  /* 0x00078000010d7983 */ /* 0x002ee80000300800 */
[----:B------:R-:W3:Y:S04]  /*38480*/  LDL.LU R16, [R1+0x784] ;  /* 0x0007840001107983 */ /* 0x000ee80000300800 */
[----:B------:R-:W3:Y:S04]  /*38490*/  LDL.LU R0, [R1+0x788] ;  /* 0x0007880001007983 */ /* 0x000ee80000300800 */
[----:B------:R0:W3:Y:S04]  /*384a0*/  @!P1 LDG.E.U8 R80, desc[UR18][R8.64] ;  /* 0x0000001208509981 */ /* 0x0000e8000c1e1100 */
[----:B------:R-:W-:Y:S04]  /*384b0*/  STL [R1+0x12f8], R86 ;  /* 0x0012f85601007387 */ /* 0x000fe80000100800 */
[----:B------:R-:W-:Y:S04]  /*384c0*/  STL [R1+0x758], R3 ;  /* 0x0007580301007387 */ /* 0x000fe80000100800 */
[----:B------:R1:W-:Y:S04]  /*384d0*/  STL [R1+0x74c], R12 ;  /* 0x00074c0c01007387 */ /* 0x0003e80000100800 */
[----:B------:R-:W-:Y:S04]  /*384e0*/  STL [R1+0x760], R2 ;  /* 0x0007600201007387 */ /* 0x000fe80000100800 */
[----:B-1----:R-:W3:Y:S04]  /*384f0*/  LDL.LU R12, [R1+0x790] ;  /* 0x00079000010c7983 */ /* 0x002ee80000300800 */
[----:B------:R-:W-:Y:S01]  /*38500*/  STL [R1+0x754], R10 ;  /* 0x0007540a01007387 */ /* 0x000fe20000100800 */
[----:B----4-:R-:W-:-:S02]  /*38510*/  IADD3 R17, P3, PT, R5, R17, RZ ;  /* 0x0000001105117210 */ /* 0x010fc40007f7e0ff */
[----:B------:R-:W-:-:S03]  /*38520*/  PRMT R78, RZ, 0x7610, R78 ;  /* 0x00007610ff4e7816 */ /* 0x000fc6000000004e */
[----:B0-----:R-:W-:Y:S01]  /*38530*/  @!P1 IMAD.MOV.U32 R8, RZ, RZ, R17 ;  /* 0x000000ffff089224 */ /* 0x001fe200078e0011 */
[----:B--2---:R-:W-:Y:S04]  /*38540*/  STL [R1+0x12fc], R84 ;  /* 0x0012fc5401007387 */ /* 0x004fe80000100800 */
[----:B------:R-:W2:Y:S04]  /*38550*/  LDL.LU R18, [R1+0x78c] ;  /* 0x00078c0001127983 */ /* 0x000ea80000300800 */
[----:B------:R0:W-:Y:S04]  /*38560*/  STL [R1+0x75c], R4 ;  /* 0x00075c0401007387 */ /* 0x0001e80000100800 */
[----:B------:R-:W4:Y:S04]  /*38570*/  LDL.LU R11, [R1+0x798] ;  /* 0x00079800010b7983 */ /* 0x000f280000300800 */
[----:B------:R-:W4:Y:S04]  /*38580*/  LDL.LU R3, [R1+0x7a0] ;  /* 0x0007a00001037983 */ /* 0x000f280000300800 */
[----:B------:R-:W-:Y:S04]  /*38590*/  STL [R1+0x1300], R82 ;  /* 0x0013005201007387 */ /* 0x000fe80000100800 */
[----:B------:R-:W4:Y:S04]  /*385a0*/  LDL.LU R14, [R1+0x794] ;  /* 0x00079400010e7983 */ /* 0x000f280000300800 */
[----:B0-----:R-:W4:Y:S01]  /*385b0*/  LDL.LU R4, [R1+0x79c] ;  /* 0x00079c0001047983 */ /* 0x001f220000300800 */
[----:B------:R-:W-:-:S03]  /*385c0*/  IMAD.X R19, R6, 0x1, R19, P3 ;  /* 0x0000000106137824 */ /* 0x000fc600018e0613 */
[----:B------:R0:W-:Y:S04]  /*385d0*/  STL [R1+0x778], R17 ;  /* 0x0007781101007387 */ /* 0x0001e80000100800 */
[----:B------:R-:W4:Y:S01]  /*385e0*/  LDL.LU R2, [R1+0x7b8] ;  /* 0x0007b80001027983 */ /* 0x000f220000300800 */
[----:B------:R-:W-:-:S03]  /*385f0*/  @!P1 IMAD.MOV.U32 R9, RZ, RZ, R19 ;  /* 0x000000ffff099224 */ /* 0x000fc600078e0013 */
[----:B------:R-:W4:Y:S01]  /*38600*/  LDL.LU R10, [R1+0x7c0] ;  /* 0x0007c000010a7983 */ /* 0x000f220000300800 */
[----:B---3--:R-:W-:-:S03]  /*38610*/  IADD3 R13, P4, PT, R5, R13, RZ ;  /* 0x0000000d050d7210 */ /* 0x008fc60007f9e0ff */
[----:B------:R1:W3:Y:S02]  /*38620*/  @!P1 LDG.E.U8 R78, desc[UR18][R8.64] ;  /* 0x00000012084e9981 */ /* 0x0002e4000c1e1100 */
[C---:B------:R-:W-:Y:S01]  /*38630*/  IMAD.X R15, R6.reuse, 0x1, R15, P4 ;  /* 0x00000001060f7824 */ /* 0x040fe200020e060f */
[----:B------:R-:W-:Y:S01]  /*38640*/  IADD3 R0, P3, PT, R5, R0, RZ ;  /* 0x0000000005007210 */ /* 0x000fe20007f7e0ff */
[----:B------:R-:W-:Y:S04]  /*38650*/  STL [R1+0x1304], R80 ;  /* 0x0013045001007387 */ /* 0x000fe80000100800 */
[----:B------:R-:W-:Y:S01]  /*38660*/  IMAD.X R16, R6, 0x1, R16, P3 ;  /* 0x0000000106107824 */ /* 0x000fe200018e0610 */
[----:B------:R0:W-:Y:S04]  /*38670*/  STL [R1+0x780], R13 ;  /* 0x0007800d01007387 */ /* 0x0001e80000100800 */
[----:B------:R-:W-:Y:S01]  /*38680*/  STL [R1+0x774], R19 ;  /* 0x0007741301007387 */ /* 0x000fe20000100800 */
[----:B-1----:R-:W-:-:S03]  /*38690*/  @!P1 IMAD.MOV.U32 R8, RZ, RZ, R13 ;  /* 0x000000ffff089224 */ /* 0x002fc600078e000d */
[----:B------:R-:W-:Y:S04]  /*386a0*/  STL [R1+0x788], R0 ;  /* 0x0007880001007387 */ /* 0x000fe80000100800 */
[----:B------:R1:W-:Y:S04]  /*386b0*/  STL [R1+0x77c], R15 ;  /* 0x00077c0f01007387 */ /* 0x0003e80000100800 */
[----:B0-----:R-:W3:Y:S04]  /*386c0*/  LDL.LU R17, [R1+0x7b4] ;  /* 0x0007b40001117983 */ /* 0x001ee80000300800 */
[----:B------:R0:W-:Y:S04]  /*386d0*/  STL [R1+0x784], R16 ;  /* 0x0007841001007387 */ /* 0x0001e80000100800 */
[----:B------:R-:W3:Y:S01]  /*386e0*/  LDL.LU R13, [R1+0x7bc] ;  /* 0x0007bc00010d7983 */ /* 0x000ee20000300800 */
[----:B------:R-:W-:-:S03]  /*386f0*/  @!P1 IMAD.MOV.U32 R9, RZ, RZ, R15 ;  /* 0x000000ffff099224 */ /* 0x000fc600078e000f */
[----:B-1----:R-:W3:Y:S01]  /*38700*/  LDL.LU R15, [R1+0x7c8] ;  /* 0x0007c800010f7983 */ /* 0x002ee20000300800 */
[----:B------:R-:W-:Y:S02]  /*38710*/  PRMT R76, RZ, 0x7610, R76 ;  /* 0x00007610ff4c7816 */ /* 0x000fe4000000004c */
[----:B------:R-:W-:Y:S02]  /*38720*/  IADD3 R12, P3, PT, R5, R12, RZ ;  /* 0x0000000c050c7210 */ /* 0x000fe40007f7e0ff */
[----:B------:R-:W-:Y:S02]  /*38730*/  PRMT R74, RZ, 0x7610, R74 ;  /* 0x00007610ff4a7816 */ /* 0x000fe4000000004a */
[----:B------:R1:W3:Y:S01]  /*38740*/  @!P1 LDG.E.U8 R76, desc[UR18][R8.64] ;  /* 0x00000012084c9981 */ /* 0x0002e2000c1e1100 */
[----:B------:R-:W-:Y:S01]  /*38750*/  PRMT R72, RZ, 0x7610, R72 ;  /* 0x00007610ff487816 */ /* 0x000fe20000000048 */
[----:B-1----:R-:W-:Y:S02]  /*38760*/  @!P1 IMAD.MOV.U32 R8, RZ, RZ, R0 ;  /* 0x000000ffff089224 */ /* 0x002fe400078e0000 */
[----:B------:R-:W-:-:S02]  /*38770*/  @!P1 IMAD.MOV.U32 R9, RZ, RZ, R16 ;  /* 0x000000ffff099224 */ /* 0x000fc400078e0010 */
[----:B0-----:R-:W3:Y:S04]  /*38780*/  LDL.LU R16, [R1+0x7c4] ;  /* 0x0007c40001107983 */ /* 0x001ee80000300800 */
[----:B------:R0:W3:Y:S04]  /*38790*/  @!P1 LDG.E.U8 R74, desc[UR18][R8.64] ;  /* 0x00000012084a9981 */ /* 0x0000e8000c1e1100 */
[----:B------:R-:W3:Y:S01]  /*387a0*/  LDL.LU R0, [R1+0x7d0] ;  /* 0x0007d00001007983 */ /* 0x000ee20000300800 */
[----:B------:R-:W-:-:S03]  /*387b0*/  PRMT R70, RZ, 0x7610, R70 ;  /* 0x00007610ff467816 */ /* 0x000fc60000000046 */
[----:B------:R1:W-:Y:S01]  /*387c0*/  STL [R1+0x790], R12 ;  /* 0x0007900c01007387 */ /* 0x0003e20000100800 */
[----:B0-----:R-:W-:Y:S01]  /*387d0*/  @!P1 IMAD.MOV.U32 R8, RZ, RZ, R12 ;  /* 0x000000ffff089224 */ /* 0x001fe200078e000c */
[----:B------:R-:W-:Y:S02]  /*387e0*/  PRMT R68, RZ, 0x7610, R68 ;  /* 0x00007610ff447816 */ /* 0x000fe40000000044 */
[----:B------:R-:W-:Y:S01]  /*387f0*/  PRMT R66, RZ, 0x7610, R66 ;  /* 0x00007610ff427816 */ /* 0x000fe20000000042 */
[----:B--2---:R-:W-:-:S04]  /*38800*/  IMAD.X R18, R6, 0x1, R18, P3 ;  /* 0x0000000106127824 */ /* 0x004fc800018e0612 */
[----:B------:R-:W-:Y:S01]  /*38810*/  @!P1 IMAD.MOV.U32 R9, RZ, RZ, R18 ;  /* 0x000000ffff099224 */ /* 0x000fe200078e0012 */
[----:B----4-:R-:W-:-:S04]  /*38820*/  IADD3 R11, P4, PT, R5, R11, RZ ;  /* 0x0000000b050b7210 */ /* 0x010fc80007f9e0ff */
[----:B------:R0:W2:Y:S01]  /*38830*/  @!P1 LDG.E.U8 R72, desc[UR18][R8.64] ;  /* 0x0000001208489981 */ /* 0x0000a2000c1e1100 */
[----:B------:R-:W-:-:S03]  /*38840*/  IADD3 R3, P3, PT, R5, R3, RZ ;  /* 0x0000000305037210 */ /* 0x000fc60007f7e0ff */
[----:B------:R-:W-:Y:S04]  /*38850*/  STL [R1+0x798], R11 ;  /* 0x0007980b01007387 */ /* 0x000fe80000100800 */
[----:B------:R-:W-:Y:S01]  /*38860*/  STL [R1+0x78c], R18 ;  /* 0x00078c1201007387 */ /* 0x000fe20000100800 */
[----:B0-----:R-:W-:-:S03]  /*38870*/  @!P1 IMAD.MOV.U32 R8, RZ, RZ, R11 ;  /* 0x000000ffff089224 */ /* 0x001fc600078e000b */
[----:B------:R-:W-:Y:S01]  /*38880*/  STL [R1+0x7a0], R3 ;  /* 0x0007a00301007387 */ /* 0x000fe20000100800 */
[----:B------:R-:W-:-:S03]  /*38890*/  IMAD.X R14, R6, 0x1, R14, P4 ;  /* 0x00000001060e7824 */ /* 0x000fc600020e060e */
[----:B-1----:R-:W4:Y:S01]  /*388a0*/  LDL.LU R12, [R1+0x7cc] ;  /* 0x0007cc00010c7983 */ /* 0x002f220000300800 */
[----:B------:R-:W-:-:S03]  /*388b0*/  @!P1 IMAD.MOV.U32 R9, RZ, RZ, R14 ;  /* 0x000000ffff099224 */ /* 0x000fc600078e000e */
[----:B------:R0:W-:Y:S01]  /*388c0*/  STL [R1+0x794], R14 ;  /* 0x0007940e01007387 */ /* 0x0001e20000100800 */
[----:B------:R-:W-:-:S03]  /*388d0*/  IMAD.X R4, R6, 0x1, R4, P3 ;  /* 0x0000000106047824 */ /* 0x000fc600018e0604 */
[----:B------:R1:W2:Y:S01]  /*388e0*/  @!P1 LDG.E.U8 R70, desc[UR18][R8.64] ;  /* 0x0000001208469981 */ /* 0x0002a2000c1e1100 */
[----:B------:R-:W-:-:S03]  /*388f0*/  IADD3 R2, P4, PT, R5, R2, RZ ;  /* 0x0000000205027210 */ /* 0x000fc60007f9e0ff */
[----:B0-----:R-:W2:Y:S04]  /*38900*/  LDL.LU R14, [R1+0x7d4] ;  /* 0x0007d400010e7983 */ /* 0x001ea80000300800 */
[----:B------:R-:W2:Y:S01]  /*38910*/  LDL.LU R11, [R1+0x7d8] ;  /* 0x0007d800010b7983 */ /* 0x000ea20000300800 */
[----:B-1----:R-:W-:Y:S01]  /*38920*/  @!P1 IMAD.MOV.U32 R9, RZ, RZ, R4 ;  /* 0x000000ffff099224 */ /* 0x002fe200078e0004 */
[----:B------:R-:W-:Y:S02]  /*38930*/  IADD3 R10, P3, PT, R5, R10, RZ ;  /* 0x0000000a050a7210 */ /* 0x000fe40007f7e0ff */
[----:B------:R0:W-:Y:S01]  /*38940*/  STL [R1+0x79c], R4 ;  /* 0x00079c0401007387 */ /* 0x0001e20000100800 */
[----:B------:R-:W-:-:S05]  /*38950*/  @!P1 IMAD.MOV.U32 R8, RZ, RZ, R3 ;  /* 0x000000ffff089224 */ /* 0x000fca00078e0003 */
[----:B------:R1:W2:Y:S04]  /*38960*/  @!P1 LDG.E.U8 R68, desc[UR18][R8.64] ;  /* 0x0000001208449981 */ /* 0x0002a8000c1e1100 */
[----:B0-----:R-:W2:Y:S04]  /*38970*/  LDL.LU R4, [R1+0x7dc] ;  /* 0x0007dc0001047983 */ /* 0x001ea80000300800 */
[----:B------:R0:W-:Y:S04]  /*38980*/  STL [R1+0x7b8], R2 ;  /* 0x0007b80201007387 */ /* 0x0001e80000100800 */
[----:B------:R-:W2:Y:S01]  /*38990*/  LDL.LU R3, [R1+0x7e0] ;  /* 0x0007e00001037983 */ /* 0x000ea20000300800 */
[----:B-1----:R-:W-:-:S03]  /*389a0*/  @!P1 IMAD.MOV.U32 R8, RZ, RZ, R2 ;  /* 0x000000ffff089224 */ /* 0x002fc600078e0002 */
[----:B------:R1:W-:Y:S01]  /*389b0*/  STL [R1+0x7c0], R10 ;  /* 0x0007c00a01007387 */ /* 0x0003e20000100800 */
[----:B---3--:R-:W-:-:S04]  /*389c0*/  IMAD.X R17, R6, 0x1, R17, P4 ;  /* 0x0000000106117824 */ /* 0x008fc800020e0611 */
[----:B------:R-:W-:Y:S02]  /*389d0*/  @!P1 IMAD.MOV.U32 R9, RZ, RZ, R17 ;  /* 0x000000ffff099224 */ /* 0x000fe400078e0011 */
[----:B------:R-:W-:Y:S01]  /*389e0*/  IMAD.X R13, R6, 0x1, R13, P3 ;  /* 0x00000001060d7824 */ /* 0x000fe200018e060d */
[----:B------:R-:W-:Y:S01]  /*389f0*/  STL [R1+0x7b4], R17 ;  /* 0x0007b41101007387 */ /* 0x000fe20000100800 */
[----:B------:R-:W-:-:S03]  /*38a00*/  IADD3 R15, P3, PT, R5, R15, RZ ;  /* 0x0000000f050f7210 */ /* 0x000fc60007f7e0ff */
[----:B------:R3:W-:Y:S04]  /*38a10*/  STL [R1+0x7bc], R13 ;  /* 0x0007bc0d01007387 */ /* 0x0007e80000100800 */
[----:B0-----:R-:W2:Y:S04]  /*38a20*/  LDL.LU R2, [R1+0x7f8] ;  /* 0x0007f80001027983 */ /* 0x001ea80000300800 */
[----:B------:R0:W2:Y:S04]  /*38a30*/  @!P1 LDG.E.U8 R66, desc[UR18][R8.64] ;  /* 0x0000001208429981 */ /* 0x0000a8000c1e1100 */
[----:B------:R3:W-:Y:S01]  /*38a40*/  STL [R1+0x7c8], R15 ;  /* 0x0007c80f01007387 */ /* 0x0007e20000100800 */
[----:B0-----:R-:W-:-:S03]  /*38a50*/  @!P1 IMAD.MOV.U32 R8, RZ, RZ, R10 ;  /* 0x000000ffff089224 */ /* 0x001fc600078e000a */
[----:B-1----:R-:W2:Y:S01]  /*38a60*/  LDL.LU R10, [R1+0x7f4] ;  /* 0x0007f400010a7983 */ /* 0x002ea20000300800 */
[----:B------:R-:W-:Y:S01]  /*38a70*/  PRMT R64, RZ, 0x7610, R64 ;  /* 0x00007610ff407816 */ /* 0x000fe20000000040 */
[----:B------:R-:W-:Y:S02]  /*38a80*/  @!P1 IMAD.MOV.U32 R9, RZ, RZ, R13 ;  /* 0x000000ffff099224 */ /* 0x000fe400078e000d */
[----:B------:R-:W-:Y:S01]  /*38a90*/  IMAD.X R16, R6, 0x1, R16, P3 ;  /* 0x0000000106107824 */ /* 0x000fe200018e0610 */
[----:B------:R-:W-:Y:S01]  /*38aa0*/  PRMT R62, RZ, 0x7610, R62 ;  /* 0x00007610ff3e7816 */ /* 0x000fe2000000003e */
[----:B---3--:R-:W3:Y:S01]  /*38ab0*/  LDL.LU R13, [R1+0x800] ;  /* 0x00080000010d7983 */ /* 0x008ee20000300800 */
[----:B------:R-:W-:-:S03]  /*38ac0*/  IADD3 R0, P3, PT, R5, R0, RZ ;  /* 0x0000000005007210 */ /* 0x000fc60007f7e0ff */
[----:B------:R0:W3:Y:S01]  /*38ad0*/  @!P1 LDG.E.U8 R64, desc[UR18][R8.64] ;  /* 0x0000001208409981 */ /* 0x0000e2000c1e1100 */
[----:B------:R-:W-:-:S03]  /*38ae0*/  PRMT R60, RZ, 0x7610, R60 ;  /* 0x00007610ff3c7816 */ /* 0x000fc6000000003c */
[----:B------:R-:W-:Y:S01]  /*38af0*/  STL [R1+0x7c4], R16 ;  /* 0x0007c41001007387 */ /* 0x000fe20000100800 */
[----:B0-----:R-:W-:Y:S02]  /*38b00*/  @!P1 IMAD.MOV.U32 R8, RZ, RZ, R15 ;  /* 0x000000ffff089224 */ /* 0x001fe400078e000f */
[----:B------:R-:W-:Y:S01]  /*38b10*/  @!P1 IMAD.MOV.U32 R9, RZ, RZ, R16 ;  /* 0x000000ffff099224 */ /* 0x000fe200078e0010 */
[----:B------:R-:W3:Y:S04]  /*38b20*/  LDL.LU R15, [R1+0x7fc] ;  /* 0x0007fc00010f7983 */ /* 0x000ee80000300800 */
[----:B------:R0:W3:Y:S04]  /*38b30*/  @!P1 LDG.E.U8 R62, desc[UR18][R8.64] ;  /* 0x00000012083e9981 */ /* 0x0000e8000c1e1100 */
[----:B------:R-:W-:Y:S01]  /*38b40*/  STL [R1+0x7d0], R0 ;  /* 0x0007d00001007387 */ /* 0x000fe20000100800 */
[----:B------:R-:W-:Y:S01]  /*38b50*/  PRMT R58, RZ, 0x7610, R58 ;  /* 0x00007610ff3a7816 */ /* 0x000fe2000000003a */
[----:B0-----:R-:W-:Y:S01]  /*38b60*/  @!P1 IMAD.MOV.U32 R8, RZ, RZ, R0 ;  /* 0x000000ffff089224 */ /* 0x001fe200078e0000 */
[----:B------:R-:W-:Y:S01]  /*38b70*/  PRMT R56, RZ, 0x7610, R56 ;  /* 0x00007610ff387816 */ /* 0x000fe20000000038 */
[----:B----4-:R-:W-:-:S04]  /*38b80*/  IMAD.X R12, R6, 0x1, R12, P3 ;  /* 0x00000001060c7824 */ /* 0x010fc800018e060c */
[----:B------:R-:W-:Y:S01]  /*38b90*/  @!P1 IMAD.MOV.U32 R9, RZ, RZ, R12 ;  /* 0x000000ffff099224 */ /* 0x000fe200078e000c */
[----:B------:R0:W-:Y:S04]  /*38ba0*/  STL [R1+0x7cc], R12 ;  /* 0x0007cc0c01007387 */ /* 0x0001e80000100800 */
[----:B------:R1:W4:Y:S04]  /*38bb0*/  @!P1 LDG.E.U8 R60, desc[UR18][R8.64] ;  /* 0x00000012083c9981 */ /* 0x000328000c1e1100 */
        /* <DEDUP_REMOVED lines=8> */
[----:B------:R1:W4:Y:S04]  /*38c40*/  @!P1 LDG.E.U8 R58, desc[UR18][R8.64] ;  /* 0x00000012083a9981 */ /* 0x000328000c1e1100 */
[----:B0-----:R-:W4:Y:S01]  /*38c50*/  LDL.LU R14, [R1+0x80c] ;  /* 0x00080c00010e7983 */ /* 0x001f220000300800 */
[----:B------:R-:W-:-:S03]  /*38c60*/  IADD3 R3, P3, PT, R5, R3, RZ ;  /* 0x0000000305037210 */ /* 0x000fc60007f7e0ff */
[----:B------:R-:W4:Y:S02]  /*38c70*/  LDL.LU R11, [R1+0x810] ;  /* 0x00081000010b7983 */ /* 0x000f240000300800 */
[----:B------:R-:W-:Y:S02]  /*38c80*/  IMAD.X R4, R6, 0x1, R4, P3 ;  /* 0x0000000106047824 */ /* 0x000fe400018e0604 */
[----:B------:R-:W-:Y:S01]  /*38c90*/  STL [R1+0x7e0], R3 ;  /* 0x0007e00301007387 */ /* 0x000fe20000100800 */
[----:B-1----:R-:W-:Y:S02]  /*38ca0*/  @!P1 IMAD.MOV.U32 R8, RZ, RZ, R3 ;  /* 0x000000ffff089224 */ /* 0x002fe400078e0003 */
[----:B------:R-:W-:Y:S01]  /*38cb0*/  @!P1 IMAD.MOV.U32 R9, RZ, RZ, R4 ;  /* 0x000000ffff099224 */ /* 0x000fe200078e0004 */
[----:B------:R0:W-:Y:S04]  /*38cc0*/  STL [R1+0x7dc], R4 ;  /* 0x0007dc0401007387 */ /* 0x0001e80000100800 */
[----:B------:R1:W4:Y:S04]  /*38cd0*/  @!P1 LDG.E.U8 R56, desc[UR18][R8.64] ;  /* 0x0000001208389981 */ /* 0x000328000c1e1100 */
[----:B0-----:R-:W4:Y:S04]  /*38ce0*/  LDL.LU R4, [R1+0x814] ;  /* 0x0008140001047983 */ /* 0x001f280000300800 */
[----:B------:R-:W4:Y:S01]  /*38cf0*/  LDL.LU R3, [R1+0x818] ;  /* 0x0008180001037983 */ /* 0x000f220000300800 */
[----:B------:R-:W-:-:S05]  /*38d00*/  IADD3 R2, P3, PT, R5, R2, RZ ;  /* 0x0000000205027210 */ /* 0x000fca0007f7e0ff */
[----:B------:R-:W-:Y:S01]  /*38d10*/  STL [R1+0x7f8], R2 ;  /* 0x0007f80201007387 */ /* 0x000fe20000100800 */
[----:B-1----:R-:W-:Y:S02]  /*38d20*/  @!P1 IMAD.MOV.U32 R8, RZ, RZ, R2 ;  /* 0x000000ffff089224 */ /* 0x002fe400078e0002 */
[----:B------:R-:W-:-:S04]  /*38d30*/  IMAD.X R10, R6, 0x1, R10, P3 ;  /* 0x00000001060a7824 */ /* 0x000fc800018e060a */
[----:B------:R-:W-:Y:S01]  /*38d40*/  @!P1 IMAD.MOV.U32 R9, RZ, RZ, R10 ;  /* 0x000000ffff099224 */ /* 0x000fe200078e000a */
[----:B------:R0:W-:Y:S04]  /*38d50*/  STL [R1+0x7f4], R10 ;  /* 0x0007f40a01007387 */ /* 0x0001e80000100800 */
[----:B0-----:R-:W4:Y:S04]  /*38d60*/  LDL.LU R10, [R1+0x81c] ;  /* 0x00081c00010a7983 */ /* 0x001f280000300800 */
[----:B------:R-:W4:Y:S01]  /*38d70*/  LDL.LU R2, [R1+0x820] ;  /* 0x0008200001027983 */ /* 0x000f220000300800 */
[----:B---3--:R-:W-:-:S02]  /*38d80*/  IADD3 R13, P3, PT, R5, R13, RZ ;  /* 0x0000000d050d7210 */ /* 0x008fc40007f7e0ff */
[----:B------:R-:W-:-:S03]  /*38d90*/  PRMT R54, RZ, 0x7610, R54 ;  /* 0x00007610ff367816 */ /* 0x000fc60000000036 */
[----:B------:R-:W-:Y:S01]  /*38da0*/  IMAD.X R15, R6, 0x1, R15, P3 ;  /* 0x00000001060f7824 */ /* 0x000fe200018e060f */
[----:B------:R-:W-:Y:S01]  /*38db0*/  PRMT R52, RZ, 0x7610, R52 ;  /* 0x00007610ff347816 */ /* 0x000fe20000000034 */
[----:B------:R0:W-:Y:S04]  /*38dc0*/  STL [R1+0x800], R13 ;  /* 0x0008000d01007387 */ /* 0x0001e80000100800 */
[----:B------:R1:W3:Y:S04]  /*38dd0*/  @!P1 LDG.E.U8 R54, desc[UR18][R8.64] ;  /* 0x0000001208369981 */ /* 0x0002e8000c1e1100 */
[----:B------:R-:W-:Y:S04]  /*38de0*/  STL [R1+0x7fc], R15 ;  /* 0x0007fc0f01007387 */ /* 0x000fe80000100800 */
[----:B------:R-:W3:Y:S01]  /*38df0*/  LDL.LU R16, [R1+0x834] ;  /* 0x0008340001107983 */ /* 0x000ee20000300800 */
[----:B-1----:R-:W-:-:S02]  /*38e00*/  @!P1 IMAD.MOV.U32 R8, RZ, RZ, R13 ;  /* 0x000000ffff089224 */ /* 0x002fc400078e000d */
[----:B------:R-:W-:Y:S01]  /*38e10*/  @!P1 IMAD.MOV.U32 R9, RZ, RZ, R15 ;  /* 0x000000ffff099224 */ /* 0x000fe200078e000f */
[----:B0-----:R-:W3:Y:S01]  /*38e20*/  LDL.LU R13, [R1+0x838] ;  /* 0x00083800010d7983 */ /* 0x001ee20000300800 */
[----:B------:R-:W-:-:S03]  /*38e30*/  PRMT R50, RZ, 0x7610, R50 ;  /* 0x00007610ff327816 */ /* 0x000fc60000000032 */
[----:B------:R0:W3:Y:S01]  /*38e40*/  @!P1 LDG.E.U8 R52, desc[UR18][R8.64] ;  /* 0x0000001208349981 */ /* 0x0000e2000c1e1100 */
[----:B------:R-:W-:Y:S02]  /*38e50*/  PRMT R48, RZ, 0x7610, R48 ;  /* 0x00007610ff307816 */ /* 0x000fe40000000030 */
        /* <DEDUP_REMOVED lines=8> */
[----:B------:R-:W-:-:S03]  /*38ee0*/  IADD3 R11, P3, PT, R5, R11, RZ ;  /* 0x0000000b050b7210 */ /* 0x000fc60007f7e0ff */
[----:B------:R-:W2:Y:S02]  /*38ef0*/  LDL.LU R0, [R1+0x840] ;  /* 0x0008400001007983 */ /* 0x000ea40000300800 */
[----:B------:R-:W-:Y:S02]  /*38f00*/  IMAD.X R14, R6, 0x1, R14, P3 ;  /* 0x00000001060e7824 */ /* 0x000fe400018e060e */
[----:B------:R-:W-:Y:S01]  /*38f10*/  STL [R1+0x810], R11 ;  /* 0x0008100b01007387 */ /* 0x000fe20000100800 */
[----:B-1----:R-:W-:Y:S02]  /*38f20*/  @!P1 IMAD.MOV.U32 R8, RZ, RZ, R11 ;  /* 0x000000ffff089224 */ /* 0x002fe400078e000b */
[----:B------:R-:W-:Y:S01]  /*38f30*/  @!P1 IMAD.MOV.U32 R9, RZ, RZ, R14 ;  /* 0x000000ffff099224 */ /* 0x000fe200078e000e */
[----:B------:R0:W-:Y:S04]  /*38f40*/  STL [R1+0x80c], R14 ;  /* 0x00080c0e01007387 */ /* 0x0001e80000100800 */
[----:B------:R-:W4:Y:S04]  /*38f50*/  LDL.LU R15, [R1+0x844] ;  /* 0x00084400010f7983 */ /* 0x000f280000300800 */
[----:B------:R1:W4:Y:S01]  /*38f60*/  @!P1 LDG.E.U8 R48, desc[UR18][R8.64] ;  /* 0x0000001208309981 */ /* 0x000322000c1e1100 */
[----:B------:R-:W-:-:S03]  /*38f70*/  IADD3 R3, P3, PT, R5, R3, RZ ;  /* 0x0000000305037210 */ /* 0x000fc60007f7e0ff */
[----:B0-----:R-:W4:Y:S02]  /*38f80*/  LDL.LU R14, [R1+0x848] ;  /* 0x00084800010e7983 */ /* 0x001f240000300800 */
[----:B------:R-:W-:Y:S02]  /*38f90*/  IMAD.X R4, R6, 0x1, R4, P3 ;  /* 0x0000000106047824 */ /* 0x000fe400018e0604 */
[----:B------:R-:W-:Y:S01]  /*38fa0*/  STL [R1+0x818], R3 ;  /* 0x0008180301007387 */ /* 0x000fe20000100800 */
[----:B-1----:R-:W-:Y:S02]  /*38fb0*/  @!P1 IMAD.MOV.U32 R8, RZ, RZ, R3 ;  /* 0x000000ffff089224 */ /* 0x002fe400078e0003 */
[----:B------:R-:W-:Y:S01]  /*38fc0*/  @!P1 IMAD.MOV.U32 R9, RZ, RZ, R4 ;  /* 0x000000ffff099224 */ /* 0x000fe200078e0004 */
[----:B------:R0:W-:Y:S04]  /*38fd0*/  STL [R1+0x814], R4 ;  /* 0x0008140401007387 */ /* 0x0001e80000100800 */
[----:B0-----:R-:W4:Y:S04]  /*38fe0*/  LDL.LU R4, [R1+0x84c] ;  /* 0x00084c0001047983 */ /* 0x001f280000300800 */
[----:B------:R-:W4:Y:S01]  /*38ff0*/  LDL.LU R3, [R1+0x850] ;  /* 0x0008500001037983 */ /* 0x000f220000300800 */
[----:B------:R-:W-:-:S05]  /*39000*/  IADD3 R2, P3, PT, R5, R2, RZ ;  /* 0x0000000205027210 */ /* 0x000fca0007f7e0ff */
[----:B------:R-:W-:Y:S01]  /*39010*/  IMAD.X R10, R6, 0x1, R10, P3 ;  /* 0x00000001060a7824 */ /* 0x000fe200018e060a */
[----:B------:R-:W-:Y:S03]  /*39020*/  STL [R1+0x820], R2 ;  /* 0x0008200201007387 */ /* 0x000fe60000100800 */
[----:B------:R-:W-:Y:S01]  /*39030*/  @!P1 IMAD.MOV.U32 R11, RZ, RZ, R10 ;  /* 0x000000ffff0b9224 */ /* 0x000fe200078e000a */
[----:B------:R0:W-:Y:S04]  /*39040*/  STL [R1+0x81c], R10 ;  /* 0x00081c0a01007387 */ /* 0x0001e80000100800 */
[----:B------:R-:W4:Y:S01]  /*39050*/  LDL.LU R20, [R1+0x854] ;  /* 0x0008540001147983 */ /* 0x000f220000300800 */
[----:B0-----:R-:W-:-:S03]  /*39060*/  @!P1 IMAD.MOV.U32 R10, RZ, RZ, R2 ;  /* 0x000000ffff0a9224 */ /* 0x001fc600078e0002 */
[----:B------:R-:W4:Y:S01]  /*39070*/  LDL.LU R2, [R1+0x858] ;  /* 0x0008580001027983 */ /* 0x000f220000300800 */
[----:B------:R-:W-:Y:S02]  /*39080*/  PRMT R7, RZ, 0x7610, R7 ;  /* 0x00007610ff077816 */ /* 0x000fe40000000007 */
[----:B---3--:R-:W-:-:S04]  /*39090*/  IADD3 R13, P3, PT, R5, R13, RZ ;  /* 0x0000000d050d7210 */ /* 0x008fc80007f7e0ff */
[----:B------:R0:W3:Y:S01]  /*390a0*/  @!P1 LDG.E.U8 R7, desc[UR18][R8.64] ;  /* 0x0000001208079981 */ /* 0x0000e2000c1e1100 */
[----:B------:R-:W-:-:S03]  /*390b0*/  IMAD.X R16, R6, 0x1, R16, P3 ;  /* 0x0000000106107824 */ /* 0x000fc600018e0610 */
[----:B------:R-:W-:Y:S01]  /*390c0*/  STL [R1+0x838], R13 ;  /* 0x0008380d01007387 */ /* 0x000fe20000100800 */
[----:B0-----:R-:W-:-:S03]  /*390d0*/  PRMT R8, RZ, 0x7610, R8 ;  /* 0x00007610ff087816 */ /* 0x001fc60000000008 */
[----:B------:R0:W-:Y:S01]  /*390e0*/  STL [R1+0x834], R16 ;  /* 0x0008341001007387 */ /* 0x0001e20000100800 */
[----:B------:R-:W-:-:S03]  /*390f0*/  PRMT R9, RZ, 0x7610, R9 ;  /* 0x00007610ff097816 */ /* 0x000fc60000000009 */
[----:B------:R-:W3:Y:S04]  /*39100*/  LDL.LU R17, [R1+0x85c] ;  /* 0x00085c0001117983 */ /* 0x000ee80000300800 */
[----:B------:R1:W3:Y:S02]  /*39110*/  @!P1 LDG.E.U8 R8, desc[UR18][R10.64] ;  /* 0x000000120a089981 */ /* 0x0002e4000c1e1100 */
[----:B-1----:R-:W-:Y:S02]  /*39120*/  @!P1 IMAD.MOV.U32 R11, RZ, RZ, R16 ;  /* 0x000000ffff0b9224 */ /* 0x002fe400078e0010 */
[----:B------:R-:W-:Y:S01]  /*39130*/  @!P1 IMAD.MOV.U32 R10, RZ, RZ, R13 ;  /* 0x000000ffff0a9224 */ /* 0x000fe200078e000d */
[----:B0-----:R-:W3:Y:S04]  /*39140*/  LDL.LU R16, [R1+0x860] ;  /* 0x0008600001107983 */ /* 0x001ee80000300800 */
[----:B------:R0:W3:Y:S02]  /*39150*/  @!P1 LDG.E.U8 R9, desc[UR18][R10.64] ;  /* 0x000000120a099981 */ /* 0x0000e4000c1e1100 */
[----:B0-----:R-:W-:-:S02]  /*39160*/  PRMT R10, RZ, 0x7610, R10 ;  /* 0x00007610ff0a7816 */ /* 0x001fc4000000000a */
[----:B------:R-:W-:Y:S02]  /*39170*/  PRMT R11, RZ, 0x7610, R11 ;  /* 0x00007610ff0b7816 */ /* 0x000fe4000000000b */
[----:B--2---:R-:W-:-:S05]  /*39180*/  IADD3 R0, P3, PT, R5, R0, RZ ;  /* 0x0000000005007210 */ /* 0x004fca0007f7e0ff */
[----:B----4-:R-:W-:Y:S01]  /*39190*/  IMAD.X R12, R6, 0x1, R12, P3 ;  /* 0x00000001060c7824 */ /* 0x010fe200018e060c */
[----:B------:R-:W-:Y:S03]  /*391a0*/  STL [R1+0x840], R0 ;  /* 0x0008400001007387 */ /* 0x000fe60000100800 */
[----:B------:R-:W-:Y:S01]  /*391b0*/  @!P1 IMAD.MOV.U32 R13, RZ, RZ, R12 ;  /* 0x000000ffff0d9224 */ /* 0x000fe200078e000c */
[----:B------:R0:W-:Y:S04]  /*391c0*/  STL [R1+0x83c], R12 ;  /* 0x00083c0c01007387 */ /* 0x0001e80000100800 */
[----:B------:R-:W2:Y:S01]  /*391d0*/  LDL.LU R21, [R1+0x874] ;  /* 0x0008740001157983 */ /* 0x000ea20000300800 */
[----:B------:R-:W-:Y:S01]  /*391e0*/  IADD3 R14, P3, PT, R5, R14, RZ ;  /* 0x0000000e050e7210 */ /* 0x000fe20007f7e0ff */
[----:B0-----:R-:W-:-:S02]  /*391f0*/  @!P1 IMAD.MOV.U32 R12, RZ, RZ, R0 ;  /* 0x000000ffff0c9224 */ /* 0x001fc400078e0000 */
[----:B------:R-:W4:Y:S02]  /*39200*/  LDL.LU R0, [R1+0x878] ;  /* 0x0008780001007983 */ /* 0x000f240000300800 */
[----:B------:R-:W-:Y:S02]  /*39210*/  IMAD.X R15, R6, 0x1, R15, P3 ;  /* 0x00000001060f7824 */ /* 0x000fe400018e060f */
[----:B------:R-:W-:Y:S04]  /*39220*/  STL [R1+0x848], R14 ;  /* 0x0008480e01007387 */ /* 0x000fe80000100800 */
[----:B------:R0:W-:Y:S04]  /*39230*/  STL [R1+0x844], R15 ;  /* 0x0008440f01007387 */ /* 0x0001e80000100800 */
[----:B------:R-:W2:Y:S04]  /*39240*/  LDL.LU R19, [R1+0x87c] ;  /* 0x00087c0001137983 */ /* 0x000ea80000300800 */
[----:B------:R1:W2:Y:S01]  /*39250*/  @!P1 LDG.E.U8 R10, desc[UR18][R12.64] ;  /* 0x000000120c0a9981 */ /* 0x0002a2000c1e1100 */
[----:B------:R-:W-:-:S03]  /*39260*/  IADD3 R3, P3, PT, R5, R3, RZ ;  /* 0x0000000305037210 */ /* 0x000fc60007f7e0ff */
[----:B------:R-:W2:Y:S02]  /*39270*/  LDL.LU R18, [R1+0x880] ;  /* 0x0008800001127983 */ /* 0x000ea40000300800 */
[----:B------:R-:W-:Y:S02]  /*39280*/  IMAD.X R4, R6, 0x1, R4, P3 ;  /* 0x0000000106047824 */ /* 0x000fe400018e0604 */
[----:B-1----:R-:W-:Y:S02]  /*39290*/  @!P1 IMAD.MOV.U32 R12, RZ, RZ, R14 ;  /* 0x000000ffff0c9224 */ /* 0x002fe400078e000e */
[----:B------:R-:W-:Y:S01]  /*392a0*/  @!P1 IMAD.MOV.U32 R13, RZ, RZ, R15 ;  /* 0x000000ffff0d9224 */ /* 0x000fe200078e000f */
[----:B------:R-:W-:Y:S01]  /*392b0*/  STL [R1+0x850], R3 ;  /* 0x0008500301007387 */ /* 0x000fe20000100800 */
[----:B0-----:R-:W-:Y:S02]  /*392c0*/  @!P1 IMAD.MOV.U32 R15, RZ, RZ, R4 ;  /* 0x000000ffff0f9224 */ /* 0x001fe400078e0004 */
[----:B------:R-:W-:Y:S01]  /*392d0*/  @!P1 IMAD.MOV.U32 R14, RZ, RZ, R3 ;  /* 0x000000ffff0e9224 */ /* 0x000fe200078e0003 */
[----:B------:R0:W-:Y:S04]  /*392e0*/  STL [R1+0x84c], R4 ;  /* 0x00084c0401007387 */ /* 0x0001e80000100800 */
[----:B------:R1:W2:Y:S04]  /*392f0*/  @!P1 LDG.E.U8 R11, desc[UR18][R12.64] ;  /* 0x000000120c0b9981 */ /* 0x0002a8000c1e1100 */
[----:B0-----:R-:W2:Y:S04]  /*39300*/  LDL.LU R4, [R1+0x884] ;  /* 0x0008840001047983 */ /* 0x001ea80000300800 */
[----:B------:R-:W2:Y:S01]  /*39310*/  LDL.LU R3, [R1+0x888] ;  /* 0x0008880001037983 */ /* 0x000ea20000300800 */
[----:B-1----:R-:W-:-:S06]  /*39320*/  PRMT R12, RZ, 0x7610, R12 ;  /* 0x00007610ff0c7816 */ /* 0x002fcc000000000c */
[----:B------:R0:W2:Y:S01]  /*39330*/  @!P1 LDG.E.U8 R12, desc[UR18][R14.64] ;  /* 0x000000120e0c9981 */ /* 0x0000a2000c1e1100 */
[----:B------:R-:W-:-:S05]  /*39340*/  IADD3 R2, P3, PT, R5, R2, RZ ;  /* 0x0000000205027210 */ /* 0x000fca0007f7e0ff */
[----:B------:R-:W-:Y:S01]  /*39350*/  IMAD.X R20, R6, 0x1, R20, P3 ;  /* 0x0000000106147824 */ /* 0x000fe200018e0614 */
[----:B------:R-:W-:Y:S01]  /*39360*/  STL [R1+0x858], R2 ;  /* 0x0008580201007387 */ /* 0x000fe20000100800 */
[----:B0-----:R-:W-:-:S03]  /*39370*/  @!P1 IMAD.MOV.U32 R14, RZ, RZ, R2 ;  /* 0x000000ffff0e9224 */ /* 0x001fc600078e0002 */
[----:B------:R0:W-:Y:S01]  /*39380*/  STL [R1+0x854], R20 ;  /* 0x0008541401007387 */ /* 0x0001e20000100800 */
[----:B------:R-:W-:-:S03]  /*39390*/  @!P1 IMAD.MOV.U32 R15, RZ, RZ, R20 ;  /* 0x000000ffff0f9224 */ /* 0x000fc600078e0014 */
[----:B0-----:R-:W2:Y:S04]  /*393a0*/  LDL.LU R20, [R1+0x88c] ;  /* 0x00088c0001147983 */ /* 0x001ea80000300800 */
[----:B------:R-:W2:Y:S01]  /*393b0*/  LDL.LU R2, [R1+0x890] ;  /* 0x0008900001027983 */ /* 0x000ea20000300800 */
[----:B------:R-:W-:-:S06]  /*393c0*/  PRMT R13, RZ, 0x7610, R13 ;  /* 0x00007610ff0d7816 */ /* 0x000fcc000000000d */
[----:B------:R0:W2:Y:S01]  /*393d0*/  @!P1 LDG.E.U8 R13, desc[UR18][R14.64] ;  /* 0x000000120e0d9981 */ /* 0x0000a2000c1e1100 */
[----:B---3--:R-:W-:Y:S02]  /*393e0*/  IADD3 R16, P3, PT, R5, R16, RZ ;  /* 0x0000001005107210 */ /* 0x008fe40007f7e0ff */
[----:B0-----:R-:W-:-:S03]  /*393f0*/  PRMT R14, RZ, 0x7610, R14 ;  /* 0x00007610ff0e7816 */ /* 0x001fc6000000000e */
[----:B------:R-:W-:Y:S01]  /*39400*/  IMAD.X R17, R6, 0x1, R17, P3 ;  /* 0x0000000106117824 */ /* 0x000fe200018e0611 */
[----:B------:R0:W-:Y:S04]  /*39410*/  STL [R1+0x860], R16 ;  /* 0x0008601001007387 */ /* 0x0001e80000100800 */
[----:B------:R1:W-:Y:S01]  /*39420*/  STL [R1+0x85c], R17 ;  /* 0x00085c1101007387 */ /* 0x0003e20000100800 */
[----:B------:R-:W-:-:S03]  /*39430*/  PRMT R15, RZ, 0x7610, R15 ;  /* 0x00007610ff0f7816 */ /* 0x000fc6000000000f */
[----:B------:R-:W3:Y:S04]  /*39440*/  LDL.LU R26, [R1+0x894] ;  /* 0x00089400011a7983 */ /* 0x000ee80000300800 */
[----:B------:R-:W3:Y:S04]  /*39450*/  LDL.LU R23, [R1+0x898] ;  /* 0x0008980001177983 */ /* 0x000ee80000300800 */
[----:B------:R0:W3:Y:S01]  /*39460*/  @!P1 LDG.E.U8 R14, desc[UR18][R16.64] ;  /* 0x00000012100e9981 */ /* 0x0000e2000c1e1100 */
[----:B----4-:R-:W-:-:S05]  /*39470*/  IADD3 R0, P3, PT, R5, R0, RZ ;  /* 0x0000000005007210 */ /* 0x010fca0007f7e0ff */
[----:B--2---:R-:W-:Y:S01]  /*39480*/  IMAD.X R21, R6, 0x1, R21, P3 ;  /* 0x0000000106157824 */ /* 0x004fe200018e0615 */
[----:B------:R2:W-:Y:S01]  /*39490*/  STL [R1+0x878], R0 ;  /* 0x0008780001007387 */ /* 0x0005e20000100800 */
[----:B0-----:R-:W-:Y:S02]  /*394a0*/  @!P1 IMAD.MOV.U32 R16, RZ, RZ, R0 ;  /* 0x000000ffff109224 */ /* 0x001fe400078e0000 */
[----:B-1----:R-:W-:Y:S01]  /*394b0*/  @!P1 IMAD.MOV.U32 R17, RZ, RZ, R21 ;  /* 0x000000ffff119224 */ /* 0x002fe200078e0015 */
[----:B------:R-:W-:Y:S04]  /*394c0*/  STL [R1+0x874], R21 ;  /* 0x0008741501007387 */ /* 0x000fe80000100800 */
[----:B------:R-:W4:Y:S04]  /*394d0*/  LDL.LU R22, [R1+0x89c] ;  /* 0x00089c0001167983 */ /* 0x000f280000300800 */
[----:B--2---:R-:W2:Y:S01]  /*394e0*/  LDL.LU R0, [R1+0x8a0] ;  /* 0x0008a00001007983 */ /* 0x004ea20000300800 */
[----:B------:R-:W-:-:S03]  /*394f0*/  IADD3 R18, P3, PT, R5, R18, RZ ;  /* 0x0000001205127210 */ /* 0x000fc60007f7e0ff */
[----:B------:R0:W4:Y:S02]  /*39500*/  @!P1 LDG.E.U8 R15, desc[UR18][R16.64] ;  /* 0x00000012100f9981 */ /* 0x000124000c1e1100 */
[----:B------:R-:W-:Y:S02]  /*39510*/  IMAD.X R19, R6, 0x1, R19, P3 ;  /* 0x0000000106137824 */ /* 0x000fe400018e0613 */
[----:B------:R1:W-:Y:S04]  /*39520*/  STL [R1+0x880], R18 ;  /* 0x0008801201007387 */ /* 0x0003e80000100800 */
[----:B------:R1:W-:Y:S01]  /*39530*/  STL [R1+0x87c], R19 ;  /* 0x00087c1301007387 */ /* 0x0003e20000100800 */
[----:B0-----:R-:W-:-:S03]  /*39540*/  PRMT R16, RZ, 0x7610, R16 ;  /* 0x00007610ff107816 */ /* 0x001fc60000000010 */
[----:B------:R-:W4:Y:S04]  /*39550*/  LDL.LU R25, [R1+0x8b4] ;  /* 0x0008b40001197983 */ /* 0x000f280000300800 */
[----:B------:R-:W4:Y:S04]  /*39560*/  LDL.LU R24, [R1+0x8b8] ;  /* 0x0008b80001187983 */ /* 0x000f280000300800 */
[----:B------:R1:W4:Y:S01]  /*39570*/  @!P1 LDG.E.U8 R16, desc[UR18][R18.64] ;  /* 0x0000001212109981 */ /* 0x000322000c1e1100 */
[----:B------:R-:W-:-:S05]  /*39580*/  IADD3 R3, P3, PT, R5, R3, RZ ;  /* 0x0000000305037210 */ /* 0x000fca0007f7e0ff */
[----:B------:R-:W-:Y:S01]  /*39590*/  IMAD.X R4, R6, 0x1, R4, P3 ;  /* 0x0000000106047824 */ /* 0x000fe200018e0604 */
        /* <DEDUP_REMOVED lines=14> */
[----:B------:R-:W-:-:S06]  /*39680*/  PRMT R17, RZ, 0x7610, R17 ;  /* 0x00007610ff117816 */ /* 0x000fcc0000000011 */
[----:B------:R0:W4:Y:S01]  /*39690*/  @!P1 LDG.E.U8 R17, desc[UR18][R18.64] ;  /* 0x0000001212119981 */ /* 0x000122000c1e1100 */
[----:B---3--:R-:W-:-:S05]  /*396a0*/  IADD3 R23, P3, PT, R5, R23, RZ ;  /* 0x0000001705177210 */ /* 0x008fca0007f7e0ff */
[----:B------:R-:W-:Y:S01]  /*396b0*/  IMAD.X R26, R6, 0x1, R26, P3 ;  /* 0x00000001061a7824 */ /* 0x000fe200018e061a */
[----:B0-----:R-:W-:Y:S01]  /*396c0*/  PRMT R18, RZ, 0x7610, R18 ;  /* 0x00007610ff127816 */ /* 0x001fe20000000012 */
[----:B------:R-:W-:Y:S01]  /*396d0*/  STL [R1+0x898], R23 ;  /* 0x0008981701007387 */ /* 0x000fe20000100800 */
[----:B------:R-:W-:-:S03]  /*396e0*/  PRMT R19, RZ, 0x7610, R19 ;  /* 0x00007610ff137816 */ /* 0x000fc60000000013 */
[----:B------:R0:W-:Y:S04]  /*396f0*/  STL [R1+0x894], R26 ;  /* 0x0008941a01007387 */ /* 0x0001e80000100800 */
[----:B------:R1:W3:Y:S04]  /*39700*/  @!P1 LDG.E.U8 R18, desc[UR18][R20.64] ;  /* 0x0000001214129981 */ /* 0x0002e8000c1e1100 */
[----:B------:R-:W3:Y:S01]  /*39710*/  LDL.LU R27, [R1+0x8cc] ;  /* 0x0008cc00011b7983 */ /* 0x000ee20000300800 */
        /* <DEDUP_REMOVED lines=16> */
[----:B------:R0:W-:Y:S04]  /*39820*/  STL [R1+0x8b8], R24 ;  /* 0x0008b81801007387 */ /* 0x0001e80000100800 */
[----:B------:R1:W-:Y:S04]  /*39830*/  STL [R1+0x8b4], R25 ;  /* 0x0008b41901007387 */ /* 0x0003e80000100800 */
[----:B------:R-:W2:Y:S04]  /*39840*/  LDL.LU R29, [R1+0x8dc] ;  /* 0x0008dc00011d7983 */ /* 0x000ea80000300800 */
[----:B------:R0:W2:Y:S04]  /*39850*/  @!P1 LDG.E.U8 R20, desc[UR18][R22.64] ;  /* 0x0000001216149981 */ /* 0x0000a8000c1e1100 */
[----:B------:R-:W2:Y:S01]  /*39860*/  LDL.LU R28, [R1+0x8e0] ;  /* 0x0008e000011c7983 */ /* 0x000ea20000300800 */
[----:B------:R-:W-:Y:S01]  /*39870*/  IADD3 R3, P3, PT, R5, R3, RZ ;  /* 0x0000000305037210 */ /* 0x000fe20007f7e0ff */
[----:B0-----:R-:W-:-:S02]  /*39880*/  @!P1 IMAD.MOV.U32 R22, RZ, RZ, R24 ;  /* 0x000000ffff169224 */ /* 0x001fc400078e0018 */
[----:B------:R-:W-:Y:S02]  /*39890*/  @!P1 IMAD.MOV.U32 R23, RZ, RZ, R25 ;  /* 0x000000ffff179224 */ /* 0x000fe400078e0019 */
[----:B------:R-:W-:Y:S01]  /*398a0*/  IMAD.X R4, R6, 0x1, R4, P3 ;  /* 0x0000000106047824 */ /* 0x000fe200018e0604 */
[----:B------:R-:W-:Y:S01]  /*398b0*/  STL [R1+0x8c0], R3 ;  /* 0x0008c00301007387 */ /* 0x000fe20000100800 */
[----:B------:R-:W-:Y:S02]  /*398c0*/  @!P1 IMAD.MOV.U32 R24, RZ, RZ, R3 ;  /* 0x000000ffff189224 */ /* 0x000fe400078e0003 */
[----:B-1----:R-:W-:Y:S01]  /*398d0*/  @!P1 IMAD.MOV.U32 R25, RZ, RZ, R4 ;  /* 0x000000ffff199224 */ /* 0x002fe200078e0004 */
[----:B------:R0:W-:Y:S04]  /*398e0*/  STL [R1+0x8bc], R4 ;  /* 0x0008bc0401007387 */ /* 0x0001e80000100800 */
[----:B------:R1:W2:Y:S04]  /*398f0*/  @!P1 LDG.E.U8 R21, desc[UR18][R22.64] ;  /* 0x0000001216159981 */ /* 0x0002a8000c1e1100 */
[----:B0-----:R-:W2:Y:S04]  /*39900*/  LDL.LU R4, [R1+0x8f4] ;  /* 0x0008f40001047983 */ /* 0x001ea80000300800 */
[----:B------:R-:W2:Y:S01]  /*39910*/  LDL.LU R3, [R1+0x8f8] ;  /* 0x0008f80001037983 */ /* 0x000ea20000300800 */
[----:B-1----:R-:W-:-:S02]  /*39920*/  PRMT R22, RZ, 0x7610, R22 ;  /* 0x00007610ff167816 */ /* 0x002fc40000000016 */
[----:B------:R-:W-:-:S04]  /*39930*/  IADD3 R2, P3, PT, R5, R2, RZ ;  /* 0x0000000205027210 */ /* 0x000fc80007f7e0ff */
[----:B------:R0:W2:Y:S01]  /*39940*/  @!P1 LDG.E.U8 R22, desc[UR18][R24.64] ;  /* 0x0000001218169981 */ /* 0x0000a2000c1e1100 */
[----:B------:R-:W-:-:S03]  /*39950*/  IMAD.X R30, R6, 0x1, R30, P3 ;  /* 0x00000001061e7824 */ /* 0x000fc600018e061e */
[----:B------:R-:W-:Y:S04]  /*39960*/  STL [R1+0x8c8], R2 ;  /* 0x0008c80201007387 */ /* 0x000fe80000100800 */
[----:B------:R1:W-:Y:S01]  /*39970*/  STL [R1+0x8c4], R30 ;  /* 0x0008c41e01007387 */ /* 0x0003e20000100800 */
[----:B0-----:R-:W-:Y:S02]  /*39980*/  @!P1 IMAD.MOV.U32 R25, RZ, RZ, R30 ;  /* 0x000000ffff199224 */ /* 0x001fe400078e001e */
[----:B------:R-:W-:Y:S01]  /*39990*/  @!P1 IMAD.MOV.U32 R24, RZ, RZ, R2 ;  /* 0x000000ffff189224 */ /* 0x000fe200078e0002 */
[----:B-1----:R-:W2:Y:S04]  /*399a0*/  LDL.LU R30, [R1+0x8fc] ;  /* 0x0008fc00011e7983 */ /* 0x002ea80000300800 */
[----:B------:R-:W2:Y:S01]  /*399b0*/  LDL.LU R2, [R1+0x900] ;  /* 0x0009000001027983 */ /* 0x000ea20000300800 */
[----:B------:R-:W-:-:S06]  /*399c0*/  PRMT R23, RZ, 0x7610, R23 ;  /* 0x00007610ff177816 */ /* 0x000fcc0000000017 */
[----:B------:R0:W2:Y:S01]  /*399d0*/  @!P1 LDG.E.U8 R23, desc[UR18][R24.64] ;  /* 0x0000001218179981 */ /* 0x0000a2000c1e1100 */
[----:B---3--:R-:W-:Y:S02]  /*399e0*/  IADD3 R26, P3, PT, R5, R26, RZ ;  /* 0x0000001a051a7210 */ /* 0x008fe40007f7e0ff */
[----:B0-----:R-:W-:-:S03]  /*399f0*/  PRMT R24, RZ, 0x7610, R24 ;  /* 0x00007610ff187816 */ /* 0x001fc60000000018 */
[----:B------:R-:W-:Y:S01]  /*39a00*/  IMAD.X R27, R6, 0x1, R27, P3 ;  /* 0x00000001061b7824 */ /* 0x000fe200018e061b */
[----:B------:R0:W-:Y:S01]  /*39a10*/  STL [R1+0x8d0], R26 ;  /* 0x0008d01a01007387 */ /* 0x0001e20000100800 */
[----:B------:R-:W-:-:S03]  /*39a20*/  PRMT R25, RZ, 0x7610, R25 ;  /* 0x00007610ff197816 */ /* 0x000fc60000000019 */
[----:B------:R1:W-:Y:S04]  /*39a30*/  STL [R1+0x8cc], R27 ;  /* 0x0008cc1b01007387 */ /* 0x0003e80000100800 */
[----:B------:R0:W3:Y:S04]  /*39a40*/  @!P1 LDG.E.U8 R24, desc[UR18][R26.64] ;  /* 0x000000121a189981 */ /* 0x0000e8000c1e1100 */
[----:B------:R-:W3:Y:S04]  /*39a50*/  LDL.LU R35, [R1+0x904] ;  /* 0x0009040001237983 */ /* 0x000ee80000300800 */
[----:B------:R-:W3:Y:S01]  /*39a60*/  LDL.LU R33, [R1+0x908] ;  /* 0x0009080001217983 */ /* 0x000ee20000300800 */
[----:B----4-:R-:W-:-:S05]  /*39a70*/  IADD3 R0, P3, PT, R5, R0, RZ ;  /* 0x0000000005007210 */ /* 0x010fca0007f7e0ff */
[----:B--2---:R-:W-:Y:S02]  /*39a80*/  IMAD.X R31, R6, 0x1, R31, P3 ;  /* 0x00000001061f7824 */ /* 0x004fe400018e061f */
[----:B0-----:R-:W-:Y:S02]  /*39a90*/  @!P1 IMAD.MOV.U32 R26, RZ, RZ, R0 ;  /* 0x000000ffff1a9224 */ /* 0x001fe400078e0000 */
[----:B-1----:R-:W-:Y:S01]  /*39aa0*/  @!P1 IMAD.MOV.U32 R27, RZ, RZ, R31 ;  /* 0x000000ffff1b9224 */ /* 0x002fe200078e001f */
[----:B------:R0:W-:Y:S01]  /*39ab0*/  STL [R1+0x8d8], R0 ;  /* 0x0008d80001007387 */ /* 0x0001e20000100800 */
[----:B------:R-:W-:-:S03]  /*39ac0*/  IADD3 R28, P3, PT, R5, R28, RZ ;  /* 0x0000001c051c7210 */ /* 0x000fc60007f7e0ff */
[----:B------:R-:W-:Y:S02]  /*39ad0*/  STL [R1+0x8d4], R31 ;  /* 0x0008d41f01007387 */ /* 0x000fe40000100800 */
[----:B------:R-:W-:Y:S02]  /*39ae0*/  IMAD.X R29, R6, 0x1, R29, P3 ;  /* 0x00000001061d7824 */ /* 0x000fe400018e061d */
[----:B------:R1:W2:Y:S04]  /*39af0*/  @!P1 LDG.E.U8 R25, desc[UR18][R26.64] ;  /* 0x000000121a199981 */ /* 0x0002a8000c1e1100 */
[----:B------:R-:W4:Y:S04]  /*39b00*/  LDL.LU R32, [R1+0x90c] ;  /* 0x00090c0001207983 */ /* 0x000f280000300800 */
[----:B0-----:R-:W2:Y:S01]  /*39b10*/  LDL.LU R0, [R1+0x910] ;  /* 0x0009100001007983 */ /* 0x001ea20000300800 */
[----:B-1----:R-:W-:-:S03]  /*39b20*/  PRMT R26, RZ, 0x7610, R26 ;  /* 0x00007610ff1a7816 */ /* 0x002fc6000000001a */
[----:B------:R-:W-:Y:S04]  /*39b30*/  STL [R1+0x8e0], R28 ;  /* 0x0008e01c01007387 */ /* 0x000fe80000100800 */
[----:B------:R0:W-:Y:S04]  /*39b40*/  STL [R1+0x8dc], R29 ;  /* 0x0008dc1d01007387 */ /* 0x0001e80000100800 */
[----:B------:R-:W4:Y:S04]  /*39b50*/  LDL.LU R34, [R1+0x914] ;  /* 0x0009140001227983 */ /* 0x000f280000300800 */
[----:B------:R0:W4:Y:S01]  /*39b60*/  @!P1 LDG.E.U8 R26, desc[UR18][R28.64] ;  /* 0x000000121c1a9981 */ /* 0x000122000c1e1100 */
[----:B------:R-:W-:-:S05]  /*39b70*/  IADD3 R3, P3, PT, R5, R3, RZ ;  /* 0x0000000305037210 */ /* 0x000fca0007f7e0ff */
[----:B------:R-:W-:Y:S01]  /*39b80*/  IMAD.X R4, R6, 0x1, R4, P3 ;  /* 0x0000000106047824 */ /* 0x000fe200018e0604 */
[----:B------:R-:W-:Y:S03]  /*39b90*/  STL [R1+0x8f8], R3 ;  /* 0x0008f80301007387 */ /* 0x000fe60000100800 */
[----:B0-----:R-:W-:Y:S01]  /*39ba0*/  @!P1 IMAD.MOV.U32 R29, RZ, RZ, R4 ;  /* 0x000000ffff1d9224 */ /* 0x001fe200078e0004 */
[----:B------:R0:W-:Y:S01]  /*39bb0*/  STL [R1+0x8f4], R4 ;  /* 0x0008f40401007387 */ /* 0x0001e20000100800 */
[----:B------:R-:W-:-:S03]  /*39bc0*/  @!P1 IMAD.MOV.U32 R28, RZ, RZ, R3 ;  /* 0x000000ffff1c9224 */ /* 0x000fc600078e0003 */
[----:B0-----:R-:W4:Y:S04]  /*39bd0*/  LDL.LU R4, [R1+0x918] ;  /* 0x0009180001047983 */ /* 0x001f280000300800 */
[----:B------:R-:W4:Y:S01]  /*39be0*/  LDL.LU R3, [R1+0x91c] ;  /* 0x00091c0001037983 */ /* 0x000f220000300800 */
[----:B------:R-:W-:-:S05]  /*39bf0*/  IADD3 R2, P3, PT, R5, R2, RZ ;  /* 0x0000000205027210 */ /* 0x000fca0007f7e0ff */
[----:B------:R-:W-:Y:S01]  /*39c00*/  IMAD.X R30, R6, 0x1, R30, P3 ;  /* 0x00000001061e7824 */ /* 0x000fe200018e061e */
[----:B------:R-:W-:Y:S03]  /*39c10*/  STL [R1+0x900], R2 ;  /* 0x0009000201007387 */ /* 0x000fe60000100800 */
[----:B------:R-:W-:Y:S01]  /*39c20*/  @!P1 IMAD.MOV.U32 R31, RZ, RZ, R30 ;  /* 0x000000ffff1f9224 */ /* 0x000fe200078e001e */
[----:B------:R0:W-:Y:S02]  /*39c30*/  STL [R1+0x8fc], R30 ;  /* 0x0008fc1e01007387 */ /* 0x0001e40000100800 */
[----:B0-----:R-:W-:Y:S02]  /*39c40*/  @!P1 IMAD.MOV.U32 R30, RZ, RZ, R2 ;  /* 0x000000ffff1e9224 */ /* 0x001fe400078e0002 */
[----:B------:R-:W4:Y:S01]  /*39c50*/  LDL.LU R2, [R1+0x920] ;  /* 0x0009200001027983 */ /* 0x000f220000300800 */
[----:B------:R-:W-:-:S06]  /*39c60*/  PRMT R27, RZ, 0x7610, R27 ;  /* 0x00007610ff1b7816 */ /* 0x000fcc000000001b */
[----:B------:R0:W4:Y:S01]  /*39c70*/  @!P1 LDG.E.U8 R27, desc[UR18][R28.64] ;  /* 0x000000121c1b9981 */ /* 0x000122000c1e1100 */
[----:B---3--:R-:W-:Y:S02]  /*39c80*/  IADD3 R33, P3, PT, R5, R33, RZ ;  /* 0x0000002105217210 */ /* 0x008fe40007f7e0ff */
[----:B0-----:R-:W-:-:S03]  /*39c90*/  PRMT R28, RZ, 0x7610, R28 ;  /* 0x00007610ff1c7816 */ /* 0x001fc6000000001c */
[----:B------:R-:W-:Y:S01]  /*39ca0*/  IMAD.X R35, R6, 0x1, R35, P3 ;  /* 0x0000000106237824 */ /* 0x000fe200018e0623 */
[----:B------:R0:W-:Y:S01]  /*39cb0*/  STL [R1+0x908], R33 ;  /* 0x0009082101007387 */ /* 0x0001e20000100800 */
[----:B------:R-:W-:-:S03]  /*39cc0*/  PRMT R29, RZ, 0x7610, R29 ;  /* 0x00007610ff1d7816 */ /* 0x000fc6000000001d */
[----:B------:R1:W3:Y:S04]  /*39cd0*/  @!P1 LDG.E.U8 R28, desc[UR18][R30.64] ;  /* 0x000000121e1c9981 */ /* 0x0002e8000c1e1100 */
[----:B------:R-:W-:Y:S04]  /*39ce0*/  STL [R1+0x904], R35 ;  /* 0x0009042301007387 */ /* 0x000fe80000100800 */
[----:B------:R-:W3:Y:S01]  /*39cf0*/  LDL.LU R39, [R1+0x934] ;  /* 0x0009340001277983 */ /* 0x000ee20000300800 */
[----:B-1----:R-:W-:Y:S02]  /*39d00*/  @!P1 IMAD.MOV.U32 R30, RZ, RZ, R33 ;  /* 0x000000ffff1e9224 */ /* 0x002fe400078e0021 */
[----:B------:R-:W-:Y:S01]  /*39d10*/  @!P1 IMAD.MOV.U32 R31, RZ, RZ, R35 ;  /* 0x000000ffff1f9224 */ /* 0x000fe200078e0023 */
[----:B------:R-:W3:Y:S04]  /*39d20*/  LDL.LU R37, [R1+0x938] ;  /* 0x0009380001257983 */ /* 0x000ee80000300800 */
[----:B------:R1:W3:Y:S02]  /*39d30*/  @!P1 LDG.E.U8 R29, desc[UR18][R30.64] ;  /* 0x000000121e1d9981 */ /* 0x0002e4000c1e1100 */
[----:B-1----:R-:W-:-:S02]  /*39d40*/  PRMT R30, RZ, 0x7610, R30 ;  /* 0x00007610ff1e7816 */ /* 0x002fc4000000001e */
[----:B--2---:R-:W-:-:S05]  /*39d50*/  IADD3 R0, P3, PT, R5, R0, RZ ;  /* 0x0000000005007210 */ /* 0x004fca0007f7e0ff */
[----:B----4-:R-:W-:Y:S01]  /*39d60*/  IMAD.X R32, R6, 0x1, R32, P3 ;  /* 0x0000000106207824 */ /* 0x010fe200018e0620 */
[----:B------:R-:W-:Y:S03]  /*39d70*/  STL [R1+0x910], R0 ;  /* 0x0009100001007387 */ /* 0x000fe60000100800 */
[----:B0-----:R-:W-:Y:S01]  /*39d80*/  @!P1 IMAD.MOV.U32 R33, RZ, RZ, R32 ;  /* 0x000000ffff219224 */ /* 0x001fe200078e0020 */
[----:B------:R0:W-:Y:S04]  /*39d90*/  STL [R1+0x90c], R32 ;  /* 0x00090c2001007387 */ /* 0x0001e80000100800 */
[----:B------:R-:W2:Y:S01]  /*39da0*/  LDL.LU R36, [R1+0x93c] ;  /* 0x00093c0001247983 */ /* 0x000ea20000300800 */
[----:B0-----:R-:W-:-:S03]  /*39db0*/  @!P1 IMAD.MOV.U32 R32, RZ, RZ, R0 ;  /* 0x000000ffff209224 */ /* 0x001fc600078e0000 */
[----:B------:R-:W4:Y:S04]  /*39dc0*/  LDL.LU R0, [R1+0x940] ;  /* 0x0009400001007983 */ /* 0x000f280000300800 */
[----:B------:R0:W2:Y:S01]  /*39dd0*/  @!P1 LDG.E.U8 R30, desc[UR18][R32.64] ;  /* 0x00000012201e9981 */ /* 0x0000a2000c1e1100 */
[----:B------:R-:W-:-:S05]  /*39de0*/  IADD3 R4, P3, PT, R5, R4, RZ ;  /* 0x0000000405047210 */ /* 0x000fca0007f7e0ff */
[----:B------:R-:W-:Y:S01]  /*39df0*/  IMAD.X R34, R6, 0x1, R34, P3 ;  /* 0x0000000106227824 */ /* 0x000fe200018e0622 */
[----:B------:R1:W-:Y:S01]  /*39e00*/  STL [R1+0x918], R4 ;  /* 0x0009180401007387 */ /* 0x0003e20000100800 */
[----:B0-----:R-:W-:-:S03]  /*39e10*/  @!P1 IMAD.MOV.U32 R32, RZ, RZ, R4 ;  /* 0x000000ffff209224 */ /* 0x001fc600078e0004 */
[----:B------:R0:W-:Y:S04]  /*39e20*/  STL [R1+0x914], R34 ;  /* 0x0009142201007387 */ /* 0x0001e80000100800 */
[----:B------:R-:W2:Y:S04]  /*39e30*/  LDL.LU R38, [R1+0x944] ;  /* 0x0009440001267983 */ /* 0x000ea80000300800 */
[----:B-1----:R-:W2:Y:S01]  /*39e40*/  LDL.LU R4, [R1+0x948] ;  /* 0x0009480001047983 */ /* 0x002ea20000300800 */
[----:B------:R-:W-:Y:S01]  /*39e50*/  @!P1 IMAD.MOV.U32 R33, RZ, RZ, R34 ;  /* 0x000000ffff219224 */ /* 0x000fe200078e0022 */
[----:B------:R-:W-:-:S05]  /*39e60*/  IADD3 R2, P3, PT, R5, R2, RZ ;  /* 0x0000000205027210 */ /* 0x000fca0007f7e0ff */
[----:B------:R-:W-:Y:S01]  /*39e70*/  IMAD.X R3, R6, 0x1, R3, P3 ;  /* 0x0000000106037824 */ /* 0x000fe200018e0603 */
[----:B------:R-:W-:Y:S01]  /*39e80*/  STL [R1+0x920], R2 ;  /* 0x0009200201007387 */ /* 0x000fe20000100800 */
[----:B0-----:R-:W-:Y:S02]  /*39e90*/  @!P1 IMAD.MOV.U32 R34, RZ, RZ, R2 ;  /* 0x000000ffff229224 */ /* 0x001fe400078e0002 */
[----:B------:R-:W-:Y:S01]  /*39ea0*/  @!P1 IMAD.MOV.U32 R35, RZ, RZ, R3 ;  /* 0x000000ffff239224 */ /* 0x000fe200078e0003 */
[----:B------:R0:W-:Y:S04]  /*39eb0*/  STL [R1+0x91c], R3 ;  /* 0x00091c0301007387 */ /* 0x0001e80000100800 */
[----:B0-----:R-:W2:Y:S04]  /*39ec0*/  LDL.LU R3, [R1+0x94c] ;  /* 0x00094c0001037983 */ /* 0x001ea80000300800 */
[----:B------:R-:W2:Y:S01]  /*39ed0*/  LDL.LU R2, [R1+0x950] ;  /* 0x0009500001027983 */ /* 0x000ea20000300800 */
[----:B------:R-:W-:-:S06]  /*39ee0*/  PRMT R31, RZ, 0x7610, R31 ;  /* 0x00007610ff1f7816 */ /* 0x000fcc000000001f */
[----:B------:R0:W2:Y:S01]  /*39ef0*/  @!P1 LDG.E.U8 R31, desc[UR18][R32.64] ;  /* 0x00000012201f9981 */ /* 0x0000a2000c1e1100 */
[----:B---3--:R-:W-:Y:S02]  /*39f00*/  IADD3 R37, P3, PT, R5, R37, RZ ;  /* 0x0000002505257210 */ /* 0x008fe40007f7e0ff */
[----:B0-----:R-:W-:-:S03]  /*39f10*/  PRMT R32, RZ, 0x7610, R32 ;  /* 0x00007610ff207816 */ /* 0x001fc60000000020 */
[----:B------:R-:W-:Y:S01]  /*39f20*/  IMAD.X R39, R6, 0x1, R39, P3 ;  /* 0x0000000106277824 */ /* 0x000fe200018e0627 */
[----:B------:R-:W-:Y:S02]  /*39f30*/  PRMT R33, RZ, 0x7610, R33 ;  /* 0x00007610ff217816 */ /* 0x000fe40000000021 */
[----:B------:R0:W3:Y:S04]  /*39f40*/  @!P1 LDG.E.U8 R32, desc[UR18][R34.64] ;  /* 0x0000001222209981 */ /* 0x0000e8000c1e1100 */
[----:B------:R1:W-:Y:S01]  /*39f50*/  STL [R1+0x938], R37 ;  /* 0x0009382501007387 */ /* 0x0003e20000100800 */
[----:B0-----:R-:W-:Y:S02]  /*39f60*/  @!P1 IMAD.MOV.U32 R34, RZ, RZ, R37 ;  /* 0x000000ffff229224 */ /* 0x001fe400078e0025 */
[----:B------:R-:W-:Y:S01]  /*39f70*/  @!P1 IMAD.MOV.U32 R35, RZ, RZ, R39 ;  /* 0x000000ffff239224 */ /* 0x000fe200078e0027 */
[----:B------:R-:W-:Y:S04]  /*39f80*/  STL [R1+0x934], R39 ;  /* 0x0009342701007387 */ /* 0x000fe80000100800 */
[----:B------:R-:W3:Y:S04]  /*39f90*/  LDL.LU R41, [R1+0x954] ;  /* 0x0009540001297983 */ /* 0x000ee80000300800 */
[----:B------:R0:W3:Y:S02]  /*39fa0*/  @!P1 LDG.E.U8 R33, desc[UR18][R34.64] ;  /* 0x0000001222219981 */ /* 0x0000e4000c1e1100 */
[----:B0-----:R-:W-:-:S02]  /*39fb0*/  PRMT R34, RZ, 0x7610, R34 ;  /* 0x00007610ff227816 */ /* 0x001fc40000000022 */
[----:B----4-:R-:W-:-:S05]  /*39fc0*/  IADD3 R0, P3, PT, R5, R0, RZ ;  /* 0x0000000005007210 */ /* 0x010fca0007f7e0ff */
[----:B--2---:R-:W-:Y:S01]  /*39fd0*/  IMAD.X R36, R6, 0x1, R36, P3 ;  /* 0x0000000106247824 */ /* 0x004fe200018e0624 */
[----:B------:R-:W-:Y:S03]  /*39fe0*/  STL [R1+0x940], R0 ;  /* 0x0009400001007387 */ /* 0x000fe60000100800 */
[----:B-1----:R-:W-:Y:S01]  /*39ff0*/  @!P1 IMAD.MOV.U32 R37, RZ, RZ, R36 ;  /* 0x000000ffff259224 */ /* 0x002fe200078e0024 */
[----:B------:R0:W-:Y:S02]  /*3a000*/  STL [R1+0x93c], R36 ;  /* 0x00093c2401007387 */ /* 0x0001e40000100800 */
[----:B0-----:R-:W-:Y:S02]  /*3a010*/  @!P1 IMAD.MOV.U32 R36, RZ, RZ, R0 ;  /* 0x000000ffff249224 */ /* 0x001fe400078e0000 */
[----:B------:R-:W2:Y:S04]  /*3a020*/  LDL.LU R0, [R1+0x958] ;  /* 0x0009580001007983 */ /* 0x000ea80000300800 */
[----:B------:R-:W4:Y:S04]  /*3a030*/  LDL.LU R40, [R1+0x95c] ;  /* 0x00095c0001287983 */ /* 0x000f280000300800 */
[----:B------:R0:W4:Y:S01]  /*3a040*/  @!P1 LDG.E.U8 R34, desc[UR18][R36.64] ;  /* 0x0000001224229981 */ /* 0x000122000c1e1100 */
[----:B------:R-:W-:-:S05]  /*3a050*/  IADD3 R4, P3, PT, R5, R4, RZ ;  /* 0x0000000405047210 */ /* 0x000fca0007f7e0ff */
[----:B------:R-:W-:Y:S01]  /*3a060*/  IMAD.X R38, R6, 0x1, R38, P3 ;  /* 0x0000000106267824 */ /* 0x000fe200018e0626 */
[----:B------:R1:W-:Y:S01]  /*3a070*/  STL [R1+0x948], R4 ;  /* 0x0009480401007387 */ /* 0x0003e20000100800 */
[----:B0-----:R-:W-:-:S03]  /*3a080*/  @!P1 IMAD.MOV.U32 R36, RZ, RZ, R4 ;  /* 0x000000ffff249224 */ /* 0x001fc600078e0004 */
[----:B------:R0:W-:Y:S04]  /*3a090*/  STL [R1+0x944], R38 ;  /* 0x0009442601007387 */ /* 0x0001e80000100800 */
[----:B-1----:R-:W4:Y:S01]  /*3a0a0*/  LDL.LU R4, [R1+0x960] ;  /* 0x0009600001047983 */ /* 0x002f220000300800 */
[----:B------:R-:W-:Y:S01]  /*3a0b0*/  @!P1 IMAD.MOV.U32 R37, RZ, RZ, R38 ;  /* 0x000000ffff259224 */ /* 0x000fe200078e0026 */
[----:B------:R-:W-:-:S05]  /*3a0c0*/  IADD3 R2, P3, PT, R5, R2, RZ ;  /* 0x0000000205027210 */ /* 0x000fca0007f7e0ff */
[----:B------:R-:W-:Y:S01]  /*3a0d0*/  IMAD.X R3, R6, 0x1, R3, P3 ;  /* 0x0000000106037824 */ /* 0x000fe200018e0603 */
[----:B------:R-:W-:Y:S01]  /*3a0e0*/  STL [R1+0x950], R2 ;  /* 0x0009500201007387 */ /* 0x000fe20000100800 */
[----:B0-----:R-:W-:Y:S02]  /*3a0f0*/  @!P1 IMAD.MOV.U32 R38, RZ, RZ, R2 ;  /* 0x000000ffff269224 */ /* 0x001fe400078e0002 */
[----:B------:R-:W-:Y:S01]  /*3a100*/  @!P1 IMAD.MOV.U32 R39, RZ, RZ, R3 ;  /* 0x000000ffff279224 */ /* 0x000fe200078e0003 */
[----:B------:R0:W-:Y:S04]  /*3a110*/  STL [R1+0x94c], R3 ;  /* 0x00094c0301007387 */ /* 0x0001e80000100800 */
[----:B0-----:R-:W4:Y:S04]  /*3a120*/  LDL.LU R3, [R1+0x974] ;  /* 0x0009740001037983 */ /* 0x001f280000300800 */
[----:B------:R-:W4:Y:S01]  /*3a130*/  LDL.LU R2, [R1+0x978] ;  /* 0x0009780001027983 */ /* 0x000f220000300800 */
[----:B------:R-:W-:-:S06]  /*3a140*/  PRMT R35, RZ, 0x7610, R35 ;  /* 0x00007610ff237816 */ /* 0x000fcc0000000023 */
[----:B------:R0:W4:Y:S02]  /*3a150*/  @!P1 LDG.E.U8 R35, desc[UR18][R36.64] ;  /* 0x0000001224239981 */ /* 0x000124000c1e1100 */
[----:B0-----:R-:W-:Y:S02]  /*3a160*/  PRMT R36, RZ, 0x7610, R36 ;  /* 0x00007610ff247816 */ /* 0x001fe40000000024 */
[----:B------:R-:W-:-:S04]  /*3a170*/  PRMT R37, RZ, 0x7610, R37 ;  /* 0x00007610ff257816 */ /* 0x000fc80000000025 */
[----:B------:R0:W4:Y:S01]  /*3a180*/  @!P1 LDG.E.U8 R36, desc[UR18][R38.64] ;  /* 0x0000001226249981 */ /* 0x000122000c1e1100 */
[----:B--2---:R-:W-:-:S05]  /*3a190*/  IADD3 R0, P3, PT, R5, R0, RZ ;  /* 0x0000000005007210 */ /* 0x004fca0007f7e0ff */
[----:B---3--:R-:W-:Y:S01]  /*3a1a0*/  IMAD.X R41, R6, 0x1, R41, P3 ;  /* 0x0000000106297824 */ /* 0x008fe200018e0629 */
[----:B------:R1:W-:Y:S01]  /*3a1b0*/  STL [R1+0x958], R0 ;  /* 0x0009580001007387 */ /* 0x0003e20000100800 */
[----:B0-----:R-:W-:-:S03]  /*3a1c0*/  @!P1 IMAD.MOV.U32 R38, RZ, RZ, R0 ;  /* 0x000000ffff269224 */ /* 0x001fc600078e0000 */
[----:B------:R0:W-:Y:S04]  /*3a1d0*/  STL [R1+0x954], R41 ;  /* 0x0009542901007387 */ /* 0x0001e80000100800 */
[----:B------:R-:W2:Y:S01]  /*3a1e0*/  LDL.LU R42, [R1+0x97c] ;  /* 0x00097c00012a7983 */ /* 0x000ea20000300800 */
[----:B------:R-:W-:-:S03]  /*3a1f0*/  @!P1 IMAD.MOV.U32 R39, RZ, RZ, R41 ;  /* 0x000000ffff279224 */ /* 0x000fc600078e0029 */
[----:B-1----:R-:W3:Y:S04]  /*3a200*/  LDL.LU R0, [R1+0x980] ;  /* 0x0009800001007983 */ /* 0x002ee80000300800 */
[----:B------:R1:W2:Y:S01]  /*3a210*/  @!P1 LDG.E.U8 R37, desc[UR18][R38.64] ;  /* 0x0000001226259981 */ /* 0x0002a2000c1e1100 */
[----:B----4-:R-:W-:-:S05]  /*3a220*/  IADD3 R4, P3, PT, R5, R4, RZ ;  /* 0x0000000405047210 */ /* 0x010fca0007f7e0ff */
[----:B------:R-:W-:Y:S01]  /*3a230*/  IMAD.X R40, R6, 0x1, R40, P3 ;  /* 0x0000000106287824 */ /* 0x000fe200018e0628 */
[----:B------:R-:W-:Y:S03]  /*3a240*/  STL [R1+0x960], R4 ;  /* 0x0009600401007387 */ /* 0x000fe60000100800 */
[----:B0-----:R-:W-:Y:S01]  /*3a250*/  @!P1 IMAD.MOV.U32 R41, RZ, RZ, R40 ;  /* 0x000000ffff299224 */ /* 0x001fe200078e0028 */
[----:B------:R0:W-:Y:S04]  /*3a260*/  STL [R1+0x95c], R40 ;  /* 0x00095c2801007387 */ /* 0x0001e80000100800 */
[----:B------:R-:W4:Y:S01]  /*3a270*/  LDL.LU R44, [R1+0x984] ;  /* 0x00098400012c7983 */ /* 0x000f220000300800 */
[----:B-1----:R-:W-:Y:S01]  /*3a280*/  PRMT R38, RZ, 0x7610, R38 ;  /* 0x00007610ff267816 */ /* 0x002fe20000000026 */
[----:B0-----:R-:W-:-:S02]  /*3a290*/  @!P1 IMAD.MOV.U32 R40, RZ, RZ, R4 ;  /* 0x000000ffff289224 */ /* 0x001fc400078e0004 */
[----:B------:R-:W4:Y:S04]  /*3a2a0*/  LDL.LU R4, [R1+0x988] ;  /* 0x0009880001047983 */ /* 0x000f280000300800 */
[----:B------:R0:W4:Y:S01]  /*3a2b0*/  @!P1 LDG.E.U8 R38, desc[UR18][R40.64] ;  /* 0x0000001228269981 */ /* 0x000122000c1e1100 */
        /* <DEDUP_REMOVED lines=11> */
[----:B---3--:R-:W-:-:S05]  /*3a370*/  IADD3 R0, P3, PT, R5, R0, RZ ;  /* 0x0000000005007210 */ /* 0x008fca0007f7e0ff */
[----:B--2---:R-:W-:Y:S01]  /*3a380*/  IMAD.X R42, R6, 0x1, R42, P3 ;  /* 0x00000001062a7824 */ /* 0x004fe200018e062a */
[----:B------:R-:W-:Y:S03]  /*3a390*/  STL [R1+0x980], R0 ;  /* 0x0009800001007387 */ /* 0x000fe60000100800 */
[----:B------:R-:W-:Y:S01]  /*3a3a0*/  @!P1 IMAD.MOV.U32 R43, RZ, RZ, R42 ;  /* 0x000000ffff2b9224 */ /* 0x000fe200078e002a */
[----:B------:R0:W-:Y:S04]  /*3a3b0*/  STL [R1+0x97c], R42 ;  /* 0x00097c2a01007387 */ /* 0x0001e80000100800 */
[----:B------:R-:W2:Y:S04]  /*3a3c0*/  LDL.LU R80, [R1+0x994] ;  /* 0x0009940001507983 */ /* 0x000ea80000300800 */
[----:B------:R-:W3:Y:S01]  /*3a3d0*/  LDL.LU R47, [R1+0x998] ;  /* 0x00099800012f7983 */ /* 0x000ee20000300800 */
[----:B0-----:R-:W-:-:S05]  /*3a3e0*/  @!P1 IMAD.MOV.U32 R42, RZ, RZ, R0 ;  /* 0x000000ffff2a9224 */ /* 0x001fca00078e0000 */
[----:B------:R0:W2:Y:S01]  /*3a3f0*/  @!P1 LDG.E.U8 R40, desc[UR18][R42.64] ;  /* 0x000000122a289981 */ /* 0x0000a2000c1e1100 */
[----:B----4-:R-:W-:-:S05]  /*3a400*/  IADD3 R4, P3, PT, R5, R4, RZ ;  /* 0x0000000405047210 */ /* 0x010fca0007f7e0ff */
[----:B------:R-:W-:Y:S01]  /*3a410*/  IMAD.X R44, R6, 0x1, R44, P3 ;  /* 0x00000001062c7824 */ /* 0x000fe200018e062c */
[----:B------:R1:W-:Y:S01]  /*3a420*/  STL [R1+0x988], R4 ;  /* 0x0009880401007387 */ /* 0x0003e20000100800 */
[----:B0-----:R-:W-:-:S03]  /*3a430*/  @!P1 IMAD.MOV.U32 R42, RZ, RZ, R4 ;  /* 0x000000ffff2a9224 */ /* 0x001fc600078e0004 */
[----:B------:R0:W-:Y:S04]  /*3a440*/  STL [R1+0x984], R44 ;  /* 0x0009842c01007387 */ /* 0x0001e80000100800 */
[----:B------:R-:W4:Y:S04]  /*3a450*/  LDL.LU R46, [R1+0x99c] ;  /* 0x00099c00012e7983 */ /* 0x000f280000300800 */
[----:B-1----:R-:W4:Y:S01]  /*3a460*/  LDL.LU R4, [R1+0x9a0] ;  /* 0x0009a00001047983 */ /* 0x002f220000300800 */
[----:B------:R-:W-:Y:S02]  /*3a470*/  IMAD.MOV.U32 R0, RZ, RZ, R45 ;  /* 0x000000ffff007224 */ /* 0x000fe400078e002d */
        /* <DEDUP_REMOVED lines=14> */
[----:B---3--:R-:W-:-:S05]  /*3a560*/  IADD3 R47, P3, PT, R5, R47, RZ ;  /* 0x0000002f052f7210 */ /* 0x008fca0007f7e0ff */
[----:B--2---:R-:W-:Y:S01]  /*3a570*/  IMAD.X R80, R6, 0x1, R80, P3 ;  /* 0x0000000106507824 */ /* 0x004fe200018e0650 */
[----:B------:R1:W-:Y:S04]  /*3a580*/  STL [R1+0x998], R47 ;  /* 0x0009982f01007387 */ /* 0x0003e80000100800 */
[----:B------:R2:W-:Y:S04]  /*3a590*/  STL [R1+0x994], R80 ;  /* 0x0009945001007387 */ /* 0x0005e80000100800 */
[----:B------:R-:W3:Y:S01]  /*3a5a0*/  LDL.LU R84, [R1+0x9bc] ;  /* 0x0009bc0001547983 */ /* 0x000ee20000300800 */
[----:B0-----:R-:W-:-:S03]  /*3a5b0*/  @!P1 IMAD.MOV.U32 R44, RZ, RZ, R47 ;  /* 0x000000ffff2c9224 */ /* 0x001fc600078e002f */
[----:B------:R-:W3:Y:S01]  /*3a5c0*/  LDL.LU R82, [R1+0x9c0] ;  /* 0x0009c00001527983 */ /* 0x000ee20000300800 */
[----:B------:R-:W-:-:S05]  /*3a5d0*/  @!P1 IMAD.MOV.U32 R45, RZ, RZ, R80 ;  /* 0x000000ffff2d9224 */ /* 0x000fca00078e0050 */
[----:B------:R0:W3:Y:S01]  /*3a5e0*/  @!P1 LDG.E.U8 R43, desc[UR18][R44.64] ;  /* 0x000000122c2b9981 */ /* 0x0000e2000c1e1100 */
[----:B----4-:R-:W-:-:S05]  /*3a5f0*/  IADD3 R4, P3, PT, R5, R4, RZ ;  /* 0x0000000405047210 */ /* 0x010fca0007f7e0ff */
[----:B------:R-:W-:Y:S01]  /*3a600*/  IMAD.X R46, R6, 0x1, R46, P3 ;  /* 0x00000001062e7824 */ /* 0x000fe200018e062e */
[----:B------:R-:W-:Y:S03]  /*3a610*/  STL [R1+0x9a0], R4 ;  /* 0x0009a00401007387 */ /* 0x000fe60000100800 */
[----:B-1----:R-:W-:Y:S01]  /*3a620*/  @!P1 IMAD.MOV.U32 R47, RZ, RZ, R46 ;  /* 0x000000ffff2f9224 */ /* 0x002fe200078e002e */
[----:B------:R1:W-:Y:S04]  /*3a630*/  STL [R1+0x99c], R46 ;  /* 0x00099c2e01007387 */ /* 0x0003e80000100800 */
[----:B--2---:R-:W2:Y:S01]  /*3a640*/  LDL.LU R80, [R1+0x9c4] ;  /* 0x0009c40001507983 */ /* 0x004ea20000300800 */
[----:B0-----:R-:W-:Y:S01]  /*3a650*/  PRMT R44, RZ, 0x7610, R44 ;  /* 0x00007610ff2c7816 */ /* 0x001fe2000000002c */
[----:B-1----:R-:W-:-:S02]  /*3a660*/  @!P1 IMAD.MOV.U32 R46, RZ, RZ, R4 ;  /* 0x000000ffff2e9224 */ /* 0x002fc400078e0004 */
[----:B------:R-:W4:Y:S04]  /*3a670*/  LDL.LU R4, [R1+0x9c8] ;  /* 0x0009c80001047983 */ /* 0x000f280000300800 */
[----:B------:R0:W2:Y:S01]  /*3a680*/  @!P1 LDG.E.U8 R44, desc[UR18][R46.64] ;  /* 0x000000122e2c9981 */ /* 0x0000a2000c1e1100 */
        /* <DEDUP_REMOVED lines=8> */
[----:B------:R-:W-:-:S02]  /*3a710*/  PRMT R45, RZ, 0x7610, R45 ;  /* 0x00007610ff2d7816 */ /* 0x000fc4000000002d */
[----:B------:R-:W-:-:S04]  /*3a720*/  PRMT R49, RZ, 0x7610, R49 ;  /* 0x00007610ff317816 */ /* 0x000fc80000000031 */
[----:B------:R0:W2:Y:S01]  /*3a730*/  @!P1 LDG.E.U8 R45, desc[UR18][R46.64] ;  /* 0x000000122e2d9981 */ /* 0x0000a2000c1e1100 */
[----:B------:R-:W-:Y:S02]  /*3a740*/  PRMT R51, RZ, 0x7610, R51 ;  /* 0x00007610ff337816 */ /* 0x000fe40000000033 */
[----:B---3--:R-:W-:-:S05]  /*3a750*/  IADD3 R82, P3, PT, R5, R82, RZ ;  /* 0x0000005205527210 */ /* 0x008fca0007f7e0ff */
[----:B------:R-:W-:Y:S01]  /*3a760*/  IMAD.X R84, R6, 0x1, R84, P3 ;  /* 0x0000000106547824 */ /* 0x000fe200018e0654 */
[----:B------:R-:W-:Y:S01]  /*3a770*/  STL [R1+0x9c0], R82 ;  /* 0x0009c05201007387 */ /* 0x000fe20000100800 */
[----:B0-----:R-:W-:Y:S02]  /*3a780*/  @!P1 IMAD.MOV.U32 R46, RZ, RZ, R82 ;  /* 0x000000ffff2e9224 */ /* 0x001fe400078e0052 */
[----:B------:R-:W-:Y:S01]  /*3a790*/  @!P1 IMAD.MOV.U32 R47, RZ, RZ, R84 ;  /* 0x000000ffff2f9224 */ /* 0x000fe200078e0054 */
[----:B------:R0:W-:Y:S04]  /*3a7a0*/  STL [R1+0x9bc], R84 ;  /* 0x0009bc5401007387 */ /* 0x0001e80000100800 */
[----:B------:R1:W3:Y:S04]  /*3a7b0*/  @!P1 LDG.E.U8 R49, desc[UR18][R46.64] ;  /* 0x000000122e319981 */ /* 0x0002e8000c1e1100 */
[----:B0-----:R-:W3:Y:S04]  /*3a7c0*/  LDL.LU R84, [R1+0x9d4] ;  /* 0x0009d40001547983 */ /* 0x001ee80000300800 */
[----:B------:R-:W3:Y:S01]  /*3a7d0*/  LDL.LU R82, [R1+0x9d8] ;  /* 0x0009d80001527983 */ /* 0x000ee20000300800 */
[----:B----4-:R-:W-:-:S05]  /*3a7e0*/  IADD3 R4, P3, PT, R5, R4, RZ ;  /* 0x0000000405047210 */ /* 0x010fca0007f7e0ff */
[----:B--2---:R-:W-:Y:S01]  /*3a7f0*/  IMAD.X R80, R6, 0x1, R80, P3 ;  /* 0x0000000106507824 */ /* 0x004fe200018e0650 */
[----:B------:R-:W-:Y:S01]  /*3a800*/  STL [R1+0x9c8], R4 ;  /* 0x0009c80401007387 */ /* 0x000fe20000100800 */
[----:B-1----:R-:W-:Y:S02]  /*3a810*/  @!P1 IMAD.MOV.U32 R46, RZ, RZ, R4 ;  /* 0x000000ffff2e9224 */ /* 0x002fe400078e0004 */
[----:B------:R-:W-:Y:S01]  /*3a820*/  @!P1 IMAD.MOV.U32 R47, RZ, RZ, R80 ;  /* 0x000000ffff2f9224 */ /* 0x000fe200078e0050 */
[----:B------:R0:W-:Y:S04]  /*3a830*/  STL [R1+0x9c4], R80 ;  /* 0x0009c45001007387 */ /* 0x0001e80000100800 */
[----:B------:R1:W2:Y:S04]  /*3a840*/  @!P1 LDG.E.U8 R51, desc[UR18][R46.64] ;  /* 0x000000122e339981 */ /* 0x0002a8000c1e1100 */
[----:B0-----:R-:W4:Y:S04]  /*3a850*/  LDL.LU R80, [R1+0x9dc] ;  /* 0x0009dc0001507983 */ /* 0x001f280000300800 */
[----:B------:R-:W2:Y:S01]  /*3a860*/  LDL.LU R4, [R1+0x9e0] ;  /* 0x0009e00001047983 */ /* 0x000ea20000300800 */
        /* <DEDUP_REMOVED lines=8> */
[----:B------:R-:W-:-:S02]  /*3a8f0*/  PRMT R53, RZ, 0x7610, R53 ;  /* 0x00007610ff357816 */ /* 0x000fc40000000035 */
[----:B------:R-:W-:-:S04]  /*3a900*/  PRMT R55, RZ, 0x7610, R55 ;  /* 0x00007610ff377816 */ /* 0x000fc80000000037 */
[----:B------:R0:W4:Y:S01]  /*3a910*/  @!P1 LDG.E.U8 R53, desc[UR18][R46.64] ;  /* 0x000000122e359981 */ /* 0x000122000c1e1100 */
        /* <DEDUP_REMOVED lines=10> */
[----:B--2---:R-:W-:-:S05]  /*3a9c0*/  IADD3 R4, P3, PT, R5, R4, RZ ;  /* 0x0000000405047210 */ /* 0x004fca0007f7e0ff */
[----:B----4-:R-:W-:Y:S01]  /*3a9d0*/  IMAD.X R80, R6, 0x1, R80, P3 ;  /* 0x0000000106507824 */ /* 0x010fe200018e0650 */
        /* <DEDUP_REMOVED lines=81> */
[----:B------:R-:W-:Y:S04]  /*3aef0*/  STL [R1+0xa40], R82 ;  /* 0x000a405201007387 */ /* 0x000fe80000100800 */
[----:B------:R1:W-:Y:S04]  /*3af00*/  STL [R1+0xa3c], R84 ;  /* 0x000a3c5401007387 */ /* 0x0003e80000100800 */
[----:B------:R-:W3:Y:S04]  /*3af10*/  LDL.LU R88, [R1+0xa44] ;  /* 0x000a440001587983 */ /* 0x000ee80000300800 */
[----:B------:R-:W3:Y:S01]  /*3af20*/  LDL.LU R86, [R1+0xa48] ;  /* 0x000a480001567983 */ /* 0x000ee20000300800 */
[----:B0-----:R-:W-:-:S02]  /*3af30*/  @!P1 IMAD.MOV.U32 R46, RZ, RZ, R82 ;  /* 0x000000ffff2e9224 */ /* 0x001fc400078e0052 */
[----:B------:R-:W-:-:S05]  /*3af40*/  @!P1 IMAD.MOV.U32 R47, RZ, RZ, R84 ;  /* 0x000000ffff2f9224 */ /* 0x000fca00078e0054 */
[----:B------:R0:W3:Y:S01]  /*3af50*/  @!P1 LDG.E.U8 R73, desc[UR18][R46.64] ;  /* 0x000000122e499981 */ /* 0x0000e2000c1e1100 */
[----:B--2---:R-:W-:-:S05]  /*3af60*/  IADD3 R4, P3, PT, R5, R4, RZ ;  /* 0x0000000405047210 */ /* 0x004fca0007f7e0ff */
[----:B----4-:R-:W-:Y:S01]  /*3af70*/  IMAD.X R80, R6, 0x1, R80, P3 ;  /* 0x0000000106507824 */ /* 0x010fe200018e0650 */
[----:B------:R-:W-:Y:S04]  /*3af80*/  STL [R1+0xa78], R4 ;  /* 0x000a780401007387 */ /* 0x000fe80000100800 */
[----:B------:R2:W-:Y:S04]  /*3af90*/  STL [R1+0xa74], R80 ;  /* 0x000a745001007387 */ /* 0x0005e80000100800 */
[----:B-1----:R-:W4:Y:S04]  /*3afa0*/  LDL.LU R84, [R1+0xa7c] ;  /* 0x000a7c0001547983 */ /* 0x002f280000300800 */
[----:B------:R-:W4:Y:S01]  /*3afb0*/  LDL.LU R82, [R1+0xa80] ;  /* 0x000a800001527983 */ /* 0x000f220000300800 */
[----:B0-----:R-:W-:-:S02]  /*3afc0*/  @!P1 IMAD.MOV.U32 R46, RZ, RZ, R4 ;  /* 0x000000ffff2e9224 */ /* 0x001fc400078e0004 */
[----:B------:R-:W-:Y:S02]  /*3afd0*/  @!P1 IMAD.MOV.U32 R47, RZ, RZ, R80 ;  /* 0x000000ffff2f9224 */ /* 0x000fe400078e0050 */
[----:B--2---:R-:W2:Y:S04]  /*3afe0*/  LDL.LU R80, [R1+0xa14] ;  /* 0x000a140001507983 */ /* 0x004ea80000300800 */
[----:B------:R-:W2:Y:S04]  /*3aff0*/  LDL.LU R4, [R1+0xa18] ;  /* 0x000a180001047983 */ /* 0x000ea80000300800 */
        /* <DEDUP_REMOVED lines=13> */
[----:B------:R-:W-:Y:S02]  /*3b0d0*/  PRMT R83, RZ, 0x7610, R83 ;  /* 0x00007610ff537816 */ /* 0x000fe40000000053 */
[----:B------:R-:W-:Y:S02]  /*3b0e0*/  PRMT R85, RZ, 0x7610, R85 ;  /* 0x00007610ff557816 */ /* 0x000fe40000000055 */
[----:B---3--:R-:W-:-:S05]  /*3b0f0*/  IADD3 R86, P3, PT, R5, R86, RZ ;  /* 0x0000005605567210 */ /* 0x008fca0007f7e0ff */
[----:B------:R-:W-:Y:S02]  /*3b100*/  IMAD.X R88, R6, 0x1, R88, P3 ;  /* 0x0000000106587824 */ /* 0x000fe400018e0658 */
[----:B0-----:R-:W-:Y:S02]  /*3b110*/  @!P1 IMAD.MOV.U32 R46, RZ, RZ, R86 ;  /* 0x000000ffff2e9224 */ /* 0x001fe400078e0056 */
[----:B------:R-:W-:-:S05]  /*3b120*/  @!P1 IMAD.MOV.U32 R47, RZ, RZ, R88 ;  /* 0x000000ffff2f9224 */ /* 0x000fca00078e0058 */
[----:B------:R0:W3:Y:S04]  /*3b130*/  @!P1 LDG.E.U8 R79, desc[UR18][R46.64] ;  /* 0x000000122e4f9981 */ /* 0x0000e8000c1e1100 */
[----:B------:R-:W-:Y:S04]  /*3b140*/  STL [R1+0xa48], R86 ;  /* 0x000a485601007387 */ /* 0x000fe80000100800 */
[----:B------:R-:W-:Y:S01]  /*3b150*/  STL [R1+0xa44], R88 ;  /* 0x000a445801007387 */ /* 0x000fe20000100800 */
[----:B----4-:R-:W-:-:S05]  /*3b160*/  IADD3 R82, P3, PT, R5, R82, RZ ;  /* 0x0000005205527210 */ /* 0x010fca0007f7e0ff */
[C---:B------:R-:W-:Y:S01]  /*3b170*/  IMAD.X R84, R6.reuse, 0x1, R84, P3 ;  /* 0x0000000106547824 */ /* 0x040fe200018e0654 */
[----:B--2---:R-:W-:Y:S01]  /*3b180*/  IADD3 R4, P3, PT, R5, R4, RZ ;  /* 0x0000000405047210 */ /* 0x004fe20007f7e0ff */
[----:B0-----:R-:W-:Y:S02]  /*3b190*/  @!P1 IMAD.MOV.U32 R46, RZ, RZ, R82 ;  /* 0x000000ffff2e9224 */ /* 0x001fe400078e0052 */
[----:B------:R-:W-:Y:S02]  /*3b1a0*/  @!P1 IMAD.MOV.U32 R47, RZ, RZ, R84 ;  /* 0x000000ffff2f9224 */ /* 0x000fe400078e0054 */
[----:B------:R-:W-:Y:S01]  /*3b1b0*/  IMAD.X R80, R6, 0x1, R80, P3 ;  /* 0x0000000106507824 */ /* 0x000fe200018e0650 */
[----:B------:R-:W-:Y:S04]  /*3b1c0*/  STL [R1+0xa80], R82 ;  /* 0x000a805201007387 */ /* 0x000fe80000100800 */
[----:B------:R0:W2:Y:S04]  /*3b1d0*/  @!P1 LDG.E.U8 R81, desc[UR18][R46.64] ;  /* 0x000000122e519981 */ /* 0x0000a8000c1e1100 */
[----:B------:R-:W-:Y:S01]  /*3b1e0*/  STL [R1+0xa7c], R84 ;  /* 0x000a7c5401007387 */ /* 0x000fe20000100800 */
[----:B0-----:R-:W-:-:S02]  /*3b1f0*/  @!P1 IMAD.MOV.U32 R46, RZ, RZ, R4 ;  /* 0x000000ffff2e9224 */ /* 0x001fc400078e0004 */
[----:B------:R-:W-:Y:S01]  /*3b200*/  @!P1 IMAD.MOV.U32 R47, RZ, RZ, R80 ;  /* 0x000000ffff2f9224 */ /* 0x000fe200078e0050 */
[----:B------:R-:W-:Y:S04]  /*3b210*/  STL [R1+0xa18], R4 ;  /* 0x000a180401007387 */ /* 0x000fe80000100800 */
[----:B------:R0:W-:Y:S04]  /*3b220*/  STL [R1+0xa14], R80 ;  /* 0x000a145001007387 */ /* 0x0001e80000100800 */
[----:B------:R1:W4:Y:S01]  /*3b230*/  @!P1 LDG.E.U8 R83, desc[UR18][R46.64] ;  /* 0x000000122e539981 */ /* 0x000322000c1e1100 */
[----:B0-----:R-:W-:Y:S01]  /*3b240*/  IMAD.MOV.U32 R80, RZ, RZ, R0 ;  /* 0x000000ffff507224 */ /* 0x001fe200078e0000 */
[----:B------:R-:W-:-:S05]  /*3b250*/  IADD3 R2, P3, PT, R5, R2, RZ ;  /* 0x0000000205027210 */ /* 0x000fca0007f7e0ff */
[----:B------:R-:W-:Y:S01]  /*3b260*/  IMAD.X R3, R6, 0x1, R3, P3 ;  /* 0x0000000106037824 */ /* 0x000fe200018e0603 */
[----:B------:R0:W-:Y:S01]  /*3b270*/  STL [R1+0xa50], R2 ;  /* 0x000a500201007387 */ /* 0x0001e20000100800 */
[----:B-1----:R-:W-:-:S03]  /*3b280*/  @!P1 IMAD.MOV.U32 R46, RZ, RZ, R2 ;  /* 0x000000ffff2e9224 */ /* 0x002fc600078e0002 */
[----:B------:R1:W-:Y:S01]  /*3b290*/  STL [R1+0xa4c], R3 ;  /* 0x000a4c0301007387 */ /* 0x0003e20000100800 */
[----:B------:R-:W-:-:S03]  /*3b2a0*/  @!P1 IMAD.MOV.U32 R47, RZ, RZ, R3 ;  /* 0x000000ffff2f9224 */ /* 0x000fc600078e0003 */
        /* <DEDUP_REMOVED lines=9> */
[----:B-1----:R-:W2:Y:S04]  /*3b340*/  LDL.LU R3, [R1+0x10] ;  /* 0x0000100001037983 */ /* 0x002ea80000300800 */
[----:B------:R0:W2:Y:S04]  /*3b350*/  @!P1 LDG.E.U8 R85, desc[UR18][R46.64] ;  /* 0x000000122e559981 */ /* 0x0000a8000c1e1100 */
[----:B------:R-:W2:Y:S04]  /*3b360*/  LDL.LU R46, [R1+0x31c] ;  /* 0x00031c00012e7983 */ /* 0x000ea80000300800 */
[----:B------:R-:W0:Y:S01]  /*3b370*/  LDL.LU R47, [R1+0x320] ;  /* 0x00032000012f7983 */ /* 0x000e220000300800 */
[----:B------:R-:W-:-:S02]  /*3b380*/  PRMT R87, RZ, 0x7610, R87 ;  /* 0x00007610ff577816 */ /* 0x000fc40000000057 */
[----:B0-----:R-:W-:-:S05]  /*3b390*/  IADD3 R47, P3, PT, R5, R47, RZ ;  /* 0x0000002f052f7210 */ /* 0x001fca0007f7e0ff */
[----:B--2---:R-:W-:Y:S01]  /*3b3a0*/  IMAD.X R46, R6, 0x1, R46, P3 ;  /* 0x00000001062e7824 */ /* 0x004fe200018e062e */
[----:B------:R0:W-:Y:S04]  /*3b3b0*/  STL [R1+0x320], R47 ;  /* 0x0003202f01007387 */ /* 0x0001e80000100800 */
[----:B------:R1:W-:Y:S01]  /*3b3c0*/  STL [R1+0x31c], R46 ;  /* 0x00031c2e01007387 */ /* 0x0003e20000100800 */
[----:B0-----:R-:W-:-:S04]  /*3b3d0*/  @!P1 LOP3.LUT R47, R47, R46, RZ, 0x3c, !PT ;  /* 0x0000002e2f2f9212 */ /* 0x001fc800078e3cff */
[----:B-1----:R-:W-:-:S04]  /*3b3e0*/  @!P1 LOP3.LUT R46, R47, R46, RZ, 0x3c, !PT ;  /* 0x0000002e2f2e9212 */ /* 0x002fc800078e3cff */
[----:B------:R-:W-:-:S05]  /*3b3f0*/  @!P1 LOP3.LUT R47, R47, R46, RZ, 0x3c, !PT ;  /* 0x0000002e2f2f9212 */ /* 0x000fca00078e3cff */
[----:B------:R0:W2:Y:S04]  /*3b400*/  @!P1 LDG.E.U8 R87, desc[UR18][R46.64] ;  /* 0x000000122e579981 */ /* 0x0000a8000c1e1100 */
[----:B------:R-:W2:Y:S04]  /*3b410*/  LDL.LU R46, [R1+0x304] ;  /* 0x00030400012e7983 */ /* 0x000ea80000300800 */
[----:B------:R-:W0:Y:S01]  /*3b420*/  LDL.LU R47, [R1+0x308] ;  /* 0x00030800012f7983 */ /* 0x000e220000300800 */
[----:B------:R-:W-:Y:S02]  /*3b430*/  PRMT R89, RZ, 0x7610, R89 ;  /* 0x00007610ff597816 */ /* 0x000fe40000000059 */
[----:B------:R-:W-:-:S02]  /*3b440*/  PRMT R91, RZ, 0x7610, R91 ;  /* 0x00007610ff5b7816 */ /* 0x000fc4000000005b */
[----:B0-----:R-:W-:-:S05]  /*3b450*/  IADD3 R47, P3, PT, R5, R47, RZ ;  /* 0x0000002f052f7210 */ /* 0x001fca0007f7e0ff */
[----:B--2---:R-:W-:Y:S01]  /*3b460*/  IMAD.X R46, R6, 0x1, R46, P3 ;  /* 0x00000001062e7824 */ /* 0x004fe200018e062e */
[----:B------:R0:W-:Y:S01]  /*3b470*/  STL [R1+0x308], R47 ;  /* 0x0003082f01007387 */ /* 0x0001e20000100800 */
[----:B------:R-:W-:-:S03]  /*3b480*/  IADD3 R0, P3, PT, R5, R0, RZ ;  /* 0x0000000005007210 */ /* 0x000fc60007f7e0ff */
[----:B------:R1:W-:Y:S01]  /*3b490*/  STL [R1+0x304], R46 ;  /* 0x0003042e01007387 */ /* 0x0003e20000100800 */
[----:B0-----:R-:W-:-:S04]  /*3b4a0*/  @!P1 LOP3.LUT R47, R47, R46, RZ, 0x3c, !PT ;  /* 0x0000002e2f2f9212 */ /* 0x001fc800078e3cff */
[----:B-1----:R-:W-:Y:S01]  /*3b4b0*/  @!P1 LOP3.LUT R46, R47, R46, RZ, 0x3c, !PT ;  /* 0x0000002e2f2e9212 */ /* 0x002fe200078e3cff */
[----:B------:R-:W-:-:S03]  /*3b4c0*/  IMAD.X R2, R6, 0x1, R2, P3 ;  /* 0x0000000106027824 */ /* 0x000fc600018e0602 */
[----:B------:R-:W-:-:S05]  /*3b4d0*/  @!P1 LOP3.LUT R47, R47, R46, RZ, 0x3c, !PT ;  /* 0x0000002e2f2f9212 */ /* 0x000fca00078e3cff */
[----:B------:R0:W2:Y:S04]  /*3b4e0*/  @!P1 LDG.E.U8 R89, desc[UR18][R46.64] ;  /* 0x000000122e599981 */ /* 0x0000a8000c1e1100 */
[----:B------:R1:W-:Y:S01]  /*3b4f0*/  STL [R1+0x318], R0 ;  /* 0x0003180001007387 */ /* 0x0003e20000100800 */
[----:B0-----:R-:W-:Y:S02]  /*3b500*/  @!P1 IMAD.MOV.U32 R46, RZ, RZ, R0 ;  /* 0x000000ffff2e9224 */ /* 0x001fe400078e0000 */
[----:B------:R-:W-:Y:S01]  /*3b510*/  @!P1 IMAD.MOV.U32 R47, RZ, RZ, R2 ;  /* 0x000000ffff2f9224 */ /* 0x000fe200078e0002 */
[----:B------:R0:W-:Y:S04]  /*3b520*/  STL [R1+0x314], R2 ;  /* 0x0003140201007387 */ /* 0x0001e80000100800 */
[----:B------:R0:W2:Y:S04]  /*3b530*/  @!P1 LDG.E.U8 R91, desc[UR18][R46.64] ;  /* 0x000000122e5b9981 */ /* 0x0000a8000c1e1100 */
[----:B------:R-:W2:Y:S04]  /*3b540*/  LDL.LU R46, [R1+0x30c] ;  /* 0x00030c00012e7983 */ /* 0x000ea80000300800 */
[----:B------:R-:W2:Y:S01]  /*3b550*/  LDL.LU R47, [R1+0x310] ;  /* 0x00031000012f7983 */ /* 0x000ea20000300800 */
[----:B-1----:R-:W1:Y:S01]  /*3b560*/  S2R R0, SR_TID.X ;  /* 0x0000000000007919 */ /* 0x002e620000002100 */
[----:B------:R-:W-:-:S02]  /*3b570*/  PRMT R93, RZ, 0x7610, R93 ;  /* 0x00007610ff5d7816 */ /* 0x000fc4000000005d */
[----:B-1----:R-:W-:-:S04]  /*3b580*/  LOP3.LUT R0, R0, 0x7f, RZ, 0xc0, !PT ;  /* 0x0000007f00007812 */ /* 0x002fc800078ec0ff */
[----:B0-----:R-:W-:-:S05]  /*3b590*/  LOP3.LUT R2, R0, 0x20, RZ, 0x3c, !PT ;  /* 0x0000002000027812 */ /* 0x001fca00078e3cff */
[----:B------:R-:W-:Y:S04]  /*3b5a0*/  STS.U8 [R2+UR9+0x9d00], R80 ;  /* 0x009d005002007988 */ /* 0x000fe80008000009 */
[----:B------:R-:W-:Y:S04]  /*3b5b0*/  STS.U8 [R2+UR9+0xa100], R82 ;  /* 0x00a1005202007988 */ /* 0x000fe80008000009 */
[----:B------:R-:W-:Y:S04]  /*3b5c0*/  STS.U8 [R2+UR9+0xa500], R84 ;  /* 0x00a5005402007988 */ /* 0x000fe80008000009 */
[----:B------:R-:W-:Y:S04]  /*3b5d0*/  STS.U8 [R2+UR9+0xa900], R86 ;  /* 0x00a9005602007988 */ /* 0x000fe80008000009 */
[----:B------:R-:W-:Y:S04]  /*3b5e0*/  STS.U8 [R2+UR9+0xad00], R88 ;  /* 0x00ad005802007988 */ /* 0x000fe80008000009 */
[----:B------:R-:W-:Y:S01]  /*3b5f0*/  STS.U8 [R2+UR9+0xb100], R90 ;  /* 0x00b1005a02007988 */ /* 0x000fe20008000009 */
[----:B--2---:R-:W-:-:S05]  /*3b600*/  IADD3 R47, P3, PT, R5, R47, RZ ;  /* 0x0000002f052f7210 */ /* 0x004fca0007f7e0ff */
[----:B------:R-:W-:Y:S01]  /*3b610*/  IMAD.X R46, R6, 0x1, R46, P3 ;  /* 0x00000001062e7824 */ /* 0x000fe200018e062e */
[----:B------:R0:W-:Y:S04]  /*3b620*/  STL [R1+0x310], R47 ;  /* 0x0003102f01007387 */ /* 0x0001e80000100800 */
[----:B------:R1:W-:Y:S01]  /*3b630*/  STL [R1+0x30c], R46 ;  /* 0x00030c2e01007387 */ /* 0x0003e20000100800 */
[----:B0-----:R-:W-:-:S04]  /*3b640*/  @!P1 LOP3.LUT R47, R47, R46, RZ, 0x3c, !PT ;  /* 0x0000002e2f2f9212 */ /* 0x001fc800078e3cff */
[----:B-1----:R-:W-:-:S04]  /*3b650*/  @!P1 LOP3.LUT R46, R47, R46, RZ, 0x3c, !PT ;  /* 0x0000002e2f2e9212 */ /* 0x002fc800078e3cff */
[----:B------:R-:W-:-:S05]  /*3b660*/  @!P1 LOP3.LUT R47, R47, R46, RZ, 0x3c, !PT ;  /* 0x0000002e2f2f9212 */ /* 0x000fca00078e3cff */
[----:B------:R0:W2:Y:S04]  /*3b670*/  @!P1 LDG.E.U8 R93, desc[UR18][R46.64] ;  /* 0x000000122e5d9981 */ /* 0x0000a8000c1e1100 */
[----:B------:R-:W2:Y:S04]  /*3b680*/  LDL.LU R46, [R1+0x58] ;  /* 0x00005800012e7983 */ /* 0x000ea80000300800 */
[----:B------:R-:W3:Y:S04]  /*3b690*/  LDL.LU R47, [R1+0x40] ;  /* 0x00004000012f7983 */ /* 0x000ee80000300800 */
[----:B------:R-:W4:Y:S04]  /*3b6a0*/  LDL.LU R80, [R1+0x1304] ;  /* 0x0013040001507983 */ /* 0x000f280000300800 */
[----:B------:R-:W4:Y:S04]  /*3b6b0*/  LDL.LU R82, [R1+0x1300] ;  /* 0x0013000001527983 */ /* 0x000f280000300800 */
[----:B------:R-:W4:Y:S04]  /*3b6c0*/  LDL.LU R84, [R1+0x12fc] ;  /* 0x0012fc0001547983 */ /* 0x000f280000300800 */
[----:B------:R-:W4:Y:S04]  /*3b6d0*/  LDL.LU R86, [R1+0x12f8] ;  /* 0x0012f80001567983 */ /* 0x000f280000300800 */
[----:B------:R-:W4:Y:S04]  /*3b6e0*/  LDL.LU R88, [R1+0x12f4] ;  /* 0x0012f40001587983 */ /* 0x000f280000300800 */
[----:B------:R-:W4:Y:S04]  /*3b6f0*/  LDL.LU R90, [R1+0x12f0] ;  /* 0x0012f000015a7983 */ /* 0x000f280000300800 */
[----:B------:R1:W-:Y:S04]  /*3b700*/  STS.U8 [R2+UR9+0xb500], R92 ;  /* 0x00b5005c02007988 */ /* 0x0003e80008000009 */
[----:B-1----:R-:W4:Y:S04]  /*3b710*/  LDL.LU R92, [R1+0x12ec] ;  /* 0x0012ec00015c7983 */ /* 0x002f280000300800 */
[----:B--2---:R-:W-:Y:S04]  /*3b720*/  STS.U8 [R2+UR9+0xb900], R46 ;  /* 0x00b9002e02007988 */ /* 0x004fe80008000009 */
[----:B---3--:R-:W-:Y:S04]  /*3b730*/  STS.U8 [R2+UR9+0xbd00], R47 ;  /* 0x00bd002f02007988 */ /* 0x008fe80008000009 */
[----:B------:R1:W-:Y:S04]  /*3b740*/  STS.U8 [R2+UR9+0xc100], R4 ;  /* 0x00c1000402007988 */ /* 0x0003e80008000009 */
[----:B------:R2:W-:Y:S04]  /*3b750*/  STS.U8 [R2+UR9+0xc500], R3 ;  /* 0x00c5000302007988 */ /* 0x0005e80008000009 */
[----:B-1----:R-:W3:Y:S04]  /*3b760*/  LDL.LU R4, [R1+0x18c] ;  /* 0x00018c0001047983 */ /* 0x002ee80000300800 */
[----:B--2---:R-:W2:Y:S04]  /*3b770*/  LDL.LU R3, [R1+0x178] ;  /* 0x0001780001037983 */ /* 0x004ea80000300800 */
[----:B------:R-:W2:Y:S04]  /*3b780*/  LDL.LU R46, [R1+0x24] ;  /* 0x00002400012e7983 */ /* 0x000ea80000300800 */
[----:B------:R-:W2:Y:S04]  /*3b790*/  LDL.LU R47, [R1+0xc] ;  /* 0x00000c00012f7983 */ /* 0x000ea80000300800 */
[----:B----4-:R1:W-:Y:S04]  /*3b7a0*/  STS.U8 [R2+UR9+0xc900], R90 ;  /* 0x00c9005a02007988 */ /* 0x0103e80008000009 */
[----:B------:R4:W-:Y:S04]  /*3b7b0*/  STS.U8 [R2+UR9+0xcd00], R78 ;  /* 0x00cd004e02007988 */ /* 0x0009e80008000009 */
[----:B------:R0:W-:Y:S04]  /*3b7c0*/  STS.U8 [R2+UR9+0xd100], R66 ;  /* 0x00d1004202007988 */ /* 0x0001e80008000009 */
[----:B-1----:R-:W2:Y:S04]  /*3b7d0*/  LDL.LU R90, [R1+0x3c] ;  /* 0x00003c00015a7983 */ /* 0x002ea80000300800 */
[----:B----4-:R-:W4:Y:S04]  /*3b7e0*/  LDL.LU R78, [R1+0x54] ;  /* 0x00005400014e7983 */ /* 0x010f280000300800 */
[----:B0-----:R-:W4:Y:S04]  /*3b7f0*/  LDL.LU R66, [R1+0x6c] ;  /* 0x00006c0001427983 */ /* 0x001f280000300800 */
[----:B------:R0:W-:Y:S04]  /*3b800*/  STS.U8 [R2+UR9+0xd500], R54 ;  /* 0x00d5003602007988 */ /* 0x0001e80008000009 */
[----:B------:R1:W-:Y:S04]  /*3b810*/  STS.U8 [R2+UR9+0xd900], R9 ;  /* 0x00d9000902007988 */ /* 0x0003e80008000009 */
[----:B------:R1:W-:Y:S04]  /*3b820*/  STS.U8 [R2+UR9+0xdd00], R15 ;  /* 0x00dd000f02007988 */ /* 0x0003e80008000009 */
[----:B0-----:R-:W4:Y:S04]  /*3b830*/  LDL.LU R54, [R1+0x84] ;  /* 0x0000840001367983 */ /* 0x001f280000300800 */
[----:B-1----:R-:W4:Y:S04]  /*3b840*/  LDL.LU R9, [R1+0x9c] ;  /* 0x00009c0001097983 */ /* 0x002f280000300800 */
[----:B------:R-:W4:Y:S04]  /*3b850*/  LDL.LU R15, [R1+0xb4] ;  /* 0x0000b400010f7983 */ /* 0x000f280000300800 */
        /* <DEDUP_REMOVED lines=14> */
[----:B0-----:R-:W4:Y:S04]  /*3b940*/  LDL.LU R61, [R1+0x150] ;  /* 0x00015000013d7983 */ /* 0x001f280000300800 */
[----:B-1----:R-:W4:Y:S04]  /*3b950*/  LDL.LU R2, [R1+0x12e8] ;  /* 0x0012e80001027983 */ /* 0x002f280000300800 */
[----:B------:R-:W4:Y:S01]  /*3b960*/  LDL.LU R63, [R1+0x164] ;  /* 0x00016400013f7983 */ /* 0x000f220000300800 */
[----:B------:R-:W-:-:S05]  /*3b970*/  LOP3.LUT R0, R0, 0x30, RZ, 0x3c, !PT ;  /* 0x0000003000007812 */ /* 0x000fca00078e3cff */
[----:B---3--:R0:W-:Y:S04]  /*3b980*/  STS.U8 [R0+UR9+0x8180], R4 ;  /* 0x0081800400007988 */ /* 0x0081e80008000009 */
[----:B--2---:R1:W-:Y:S04]  /*3b990*/  STS.U8 [R0+UR9+0x8580], R3 ;  /* 0x0085800300007988 */ /* 0x0043e80008000009 */
[----:B0-----:R-:W2:Y:S04]  /*3b9a0*/  LDL.LU R4, [R1+0x12e4] ;  /* 0x0012e40001047983 */ /* 0x001ea80000300800 */
[----:B-1----:R-:W3:Y:S04]  /*3b9b0*/  LDL.LU R3, [R1+0x12e0] ;  /* 0x0012e00001037983 */ /* 0x002ee80000300800 */
[----:B----4-:R0:W-:Y:S04]  /*3b9c0*/  STS.U8 [R0+UR9+0x8980], R63 ;  /* 0x0089803f00007988 */ /* 0x0101e80008000009 */
[----:B------:R1:W-:Y:S04]  /*3b9d0*/  STS.U8 [R0+UR9+0x8d80], R61 ;  /* 0x008d803d00007988 */ /* 0x0003e80008000009 */
[----:B------:R4:W-:Y:S04]  /*3b9e0*/  STS.U8 [R0+UR9+0x9180], R59 ;  /* 0x0091803b00007988 */ /* 0x0009e80008000009 */
[----:B0-----:R-:W2:Y:S04]  /*3b9f0*/  LDL.LU R63, [R1+0x174] ;  /* 0x00017400013f7983 */ /* 0x001ea80000300800 */
[----:B-1----:R-:W2:Y:S04]  /*3ba00*/  LDL.LU R61, [R1+0x160] ;  /* 0x00016000013d7983 */ /* 0x002ea80000300800 */
[----:B------:R0:W-:Y:S04]  /*3ba10*/  STS.U8 [R0+UR9+0x9580], R45 ;  /* 0x0095802d00007988 */ /* 0x0001e80008000009 */
[----:B----4-:R-:W4:Y:S04]  /*3ba20*/  LDL.LU R59, [R1+0x14c] ;  /* 0x00014c00013b7983 */ /* 0x010f280000300800 */
        /* <DEDUP_REMOVED lines=28> */
[----:B------:R0:W-:Y:S02]  /*3bbf0*/  STS.U8 [R0+UR9+0xd180], R64 ;  /* 0x00d1804000007988 */ /* 0x0001e40008000009 */
[----:B0-----:R-:W0:Y:S01]  /*3bc00*/  S2R R64, SR_TID.X ;  /* 0x0000000000407919 */ /* 0x001e220000002100 */
[----:B------:R-:W1:Y:S01]  /*3bc10*/  S2R R76, SR_TID.X ;  /* 0x00000000004c7919 */ /* 0x000e620000002100 */
[----:B------:R-:W3:Y:S01]  /*3bc20*/  LDL.LU R0, [R1+0x12dc] ;  /* 0x0012dc0001007983 */ /* 0x000ee20000300800 */
[----:B0-----:R-:W-:-:S04]  /*3bc30*/  LOP3.LUT R64, R64, 0x7f, RZ, 0xc0, !PT ;  /* 0x0000007f40407812 */ /* 0x001fc800078ec0ff */
[----:B------:R-:W-:-:S05]  /*3bc40*/  LOP3.LUT R64, R64, 0x30, RZ, 0x3c, !PT ;  /* 0x0000003040407812 */ /* 0x000fca00078e3cff */
[----:B------:R0:W-:Y:S02]  /*3bc50*/  STS.U8 [R64+UR9+0xd580], R52 ;  /* 0x00d5803440007988 */ /* 0x0001e40008000009 */
[----:B0-----:R-:W0:Y:S01]  /*3bc60*/  S2R R64, SR_TID.X ;  /* 0x0000000000407919 */ /* 0x001e220000002100 */
[----:B-1----:R-:W-:-:S04]  /*3bc70*/  LOP3.LUT R76, R76, 0x7f, RZ, 0xc0, !PT ;  /* 0x0000007f4c4c7812 */ /* 0x002fc800078ec0ff */
[----:B------:R-:W-:-:S05]  /*3bc80*/  LOP3.LUT R52, R76, 0x30, RZ, 0x3c, !PT ;  /* 0x000000304c347812 */ /* 0x000fca00078e3cff */
        /* <DEDUP_REMOVED lines=12> */
[----:B--2---:R-:W-:Y:S04]  /*3bd50*/  STS.U8 [R76+UR9+0x8200], R88 ;  /* 0x008200584c007988 */ /* 0x004fe80008000009 */
[----:B------:R-:W-:Y:S04]  /*3bd60*/  STS.U8 [R76+UR9+0x8600], R63 ;  /* 0x0086003f4c007988 */ /* 0x000fe80008000009 */
[----:B------:R-:W-:Y:S04]  /*3bd70*/  STS.U8 [R76+UR9+0x8a00], R61 ;  /* 0x008a003d4c007988 */ /* 0x000fe80008000009 */
[----:B----4-:R-:W-:Y:S04]  /*3bd80*/  STS.U8 [R76+UR9+0x8e00], R59 ;  /* 0x008e003b4c007988 */ /* 0x010fe80008000009 */
        /* <DEDUP_REMOVED lines=13> */
[----:B---3--:R0:W-:Y:S04]  /*3be60*/  STS.U8 [R76+UR9+0xc600], R3 ;  /* 0x00c600034c007988 */ /* 0x0081e80008000009 */
        /* <DEDUP_REMOVED lines=91> */
[----:B------:R0:W-:Y:S04]  /*3c420*/  STS.U8 [R61+UR9+0x9700], R33 ;  /* 0x009700213d007988 */ /* 0x0001e80008000009 */
        /* <DEDUP_REMOVED lines=8> */
[----:B------:R-:W2:Y:S04]  /*3c4b0*/  LDL.LU R21, [R1+0x118] ;  /* 0x0001180001157983 */ /* 0x000ea80000300800 */
        /* <DEDUP_REMOVED lines=10> */
[----:B------:R-:W2:Y:S04]  /*3c560*/  LDL.LU R90, [R1+0x8c] ;  /* 0x00008c00015a7983 */ /* 0x000ea80000300800 */
[----:B------:R-:W-:Y:S04]  /*3c570*/  STS.U8 [R61+UR9+0xbf00], R63 ;  /* 0x00bf003f3d007988 */ /* 0x000fe80008000009 */
[----:B0-----:R-:W2:Y:S04]  /*3c580*/  LDL.LU R46, [R1+0x74] ;  /* 0x00007400012e7983 */ /* 0x001ea80000300800 */
[----:B------:R0:W-:Y:S04]  /*3c590*/  STS.U8 [R61+UR9+0xc300], R3 ;  /* 0x00c300033d007988 */ /* 0x0001e80008000009 */
[----:B------:R1:W-:Y:S04]  /*3c5a0*/  STS.U8 [R61+UR9+0xc700], R2 ;  /* 0x00c700023d007988 */ /* 0x0003e80008000009 */
[----:B0-----:R-:W2:Y:S04]  /*3c5b0*/  LDL.LU R3, [R1+0x12d0] ;  /* 0x0012d00001037983 */ /* 0x001ea80000300800 */
[----:B-1----:R-:W2:Y:S04]  /*3c5c0*/  LDL.LU R2, [R1+0x12cc] ;  /* 0x0012cc0001027983 */ /* 0x002ea80000300800 */
        /* <DEDUP_REMOVED lines=29> */
[----:B------:R1:W-:Y:S04]  /*3c7a0*/  STS.U8 [R47+UR9+0xbb80], R3 ;  /* 0x00bb80032f007988 */ /* 0x0003e80008000009 */
[----:B------:R2:W-:Y:S04]  /*3c7b0*/  STS.U8 [R47+UR9+0xbf80], R4 ;  /* 0x00bf80042f007988 */ /* 0x0005e80008000009 */
[----:B0-----:R0:W5:Y:S04]  /*3c7c0*/  LDL.LU R2, [R1+0x12c8] ;  /* 0x0012c80001027983 */ /* 0x0011680000300800 */
[----:B-1----:R0:W5:Y:S04]  /*3c7d0*/  LDL.LU R3, [R1+0x12c4] ;  /* 0x0012c40001037983 */ /* 0x0021680000300800 */
[----:B--2---:R0:W5:Y:S04]  /*3c7e0*/  LDL.LU R4, [R1+0x12c0] ;  /* 0x0012c00001047983 */ /* 0x0041680000300800 */
[----:B------:R1:W-:Y:S04]  /*3c7f0*/  STS.U8 [R47+UR9+0xc380], R0 ;  /* 0x00c380002f007988 */ /* 0x0003e80008000009 */
[----:B-1----:R0:W5:Y:S04]  /*3c800*/  LDL.LU R0, [R1+0x12bc] ;  /* 0x0012bc0001007983 */ /* 0x0021680000300800 */
        /* <DEDUP_REMOVED lines=16> */
[----:B-1----:R-:W1:Y:S01]  /*3c910*/  FENCE.VIEW.ASYNC.S ;  /* 0x00000000000073c6 */ /* 0x002e620000000000 */
[----:B------:R-:W-:Y:S01]  /*3c920*/  ULEA UR6, UR11, UR9, 0x3 ;  /* 0x000000090b067291 */ /* 0x000fe2000f8e18ff */
[----:B------:R-:W-:-:S03]  /*3c930*/  UMOV UR4, UR5 ;  /* 0x0000000500047c82 */ /* 0x000fc60008000000 */
[----:B------:R-:W-:Y:S01]  /*3c940*/  UIADD3 UR6, UPT, UPT, UR6, 0x18000, URZ ;  /* 0x0001800006067890 */ /* 0x000fe2000fffe0ff */
[----:B-1----:R-:W-:Y:S06]  /*3c950*/  BAR.SYNC.DEFER_BLOCKING 0x0 ;  /* 0x0000000000007b1d */ /* 0x002fec0000010000 */
[----:B0-----:R-:W-:Y:S05]  /*3c960*/  @P0 BRA `(.L_x_9) ;  /* 0x0000000000480947 */ /* 0x001fea0003800000 */
[----:B------:R-:W-:Y:S01]  /*3c970*/  UMOV UR13, 0x40004040 ;  /* 0x40004040000d7882 */ /* 0x000fe20000000000 */
[----:B------:R-:W-:Y:S01]  /*3c980*/  UMOV UR15, 0x40004040 ;  /* 0x40004040000f7882 */ /* 0x000fe20000000000 */
[----:B------:R-:W-:Y:S01]  /*3c990*/  UMOV UR16, 0x0 ;  /* 0x0000000000107882 */ /* 0x000fe20000000000 */
[----:B------:R-:W-:Y:S01]  /*3c9a0*/  UMOV UR17, 0x8408490 ;  /* 0x0840849000117882 */ /* 0x000fe20000000000 */
[----:B------:R-:W-:Y:S01]  /*3c9b0*/  UMOV UR32, 0x0 ;  /* 0x0000000000207882 */ /* 0x000fe20000000000 */
[----:B------:R-:W-:Y:S01]  /*3c9c0*/  UMOV UR33, 0x8408490 ;  /* 0x0840849000217882 */ /* 0x000fe20000000000 */
[----:B------:R-:W-:Y:S01]  /*3c9d0*/  UMOV UR34, 0x0 ;  /* 0x0000000000227882 */ /* 0x000fe20000000000 */
[----:B------:R-:W-:Y:S01]  /*3c9e0*/  UMOV UR35, 0x8408490 ;  /* 0x0840849000237882 */ /* 0x000fe20000000000 */
[----:B------:R-:W-:Y:S01]  /*3c9f0*/  UMOV UR7, URZ ;  /* 0x000000ff00077c82 */ /* 0x000fe20008000000 */
[----:B------:R0:W-:Y:S01]  /*3ca00*/  UTCQMMA gdesc[UR12], gdesc[UR14], tmem[UR8], tmem[UR16], idesc[UR17], UPT ;  /* 0x00ff100e0c0075ea */ /* 0x0001e2000b800308 */
        /* <DEDUP_REMOVED lines=8> */
.L_x_9:
[----:B------:R-:W2:Y:S04]  /*3ca90*/  LDL R8, [R1+0xdd4] ;  /* 0x000dd40001087983 */ /* 0x000ea80000100800 */
[----:B------:R-:W2:Y:S01]  /*3caa0*/  LDL.LU R7, [R1+0xdcc] ;  /* 0x000dcc0001077983 */ /* 0x000ea20000300800 */
[----:B------:R-:W-:-:S04]  /*3cab0*/  UIADD3 UR11, UPT, UPT, UR11, 0x1, URZ ;  /* 0x000000010b0b7890 */ /* 0x000fc8000fffe0ff */
[----:B------:R-:W-:-:S04]  /*3cac0*/  UISETP.GT.AND UP1, UPT, UR11, 0x1, UPT ;  /* 0x000000010b00788c */ /* 0x000fc8000bf24270 */
[----:B0-----:R-:W-:Y:S02]  /*3cad0*/  USEL UR5, URZ, 0x1, !UP1 ;  /* 0x00000001ff057887 */ /* 0x001fe4000c800000 */
[----:B------:R-:W-:Y:S02]  /*3cae0*/  USEL UR11, UR11, URZ, !UP1 ;  /* 0x000000ff0b0b7287 */ /* 0x000fe4000c800000 */
[----:B------:R-:W-:Y:S01]  /*3caf0*/  ULOP3.LUT UR5, UR4, UR5, URZ, 0x3c, !UPT ;  /* 0x0000000504057292 */ /* 0x000fe2000f8e3cff */
[----:B--2---:R-:W-:Y:S02]  /*3cb00*/  ISETP.NE.U32.AND P1, PT, R7, R8, PT ;  /* 0x000000080700720c */ /* 0x004fe40003f25070 */
[----:B------:R-:W2:Y:S01]  /*3cb10*/  LDL.LU R8, [R1+0xdd0] ;  /* 0x000dd00001087983 */ /* 0x000ea20000300800 */
[----:B------:R-:W-:-:S03]  /*3cb20*/  IMAD.U32 R7, RZ, RZ, UR4 ;  /* 0x00000004ff077e24 */ /* 0x000fc6000f8e00ff */
[----:B--2---:R0:W-:Y:S07]  /*3cb30*/  STL [R1+0xdcc], R8 ;  /* 0x000dcc0801007387 */ /* 0x0041ee0000100800 */
[----:B------:R-:W-:Y:S05]  /*3cb40*/  @P1 BRA `(.L_x_10) ;  /* 0xfffffeac00081947 */ /* 0x000fea000383ffff */
.L_x_7:
[----:B------:R-:W2:Y:S01]  /*3cb50*/  LDL.LU R9, [R1+0xf04] ;  /* 0x000f040001097983 */ /* 0x000ea20000300800 */
[----:B------:R-:W1:Y:S01]  /*3cb60*/  LDCU UR5, c[0x0][0x3b8] ;  /* 0x00007700ff0577ac */ /* 0x000e620008000800 */
[----:B------:R-:W3:Y:S02]  /*3cb70*/  LDC R12, c[0x0][0x3a0] ;  /* 0x0000e800ff0c7b82 */ /* 0x000ee40000000800 */
[----:B------:R-:W4:Y:S01]  /*3cb80*/  LDL.LU R11, [R1+0xdd8] ;  /* 0x000dd800010b7983 */ /* 0x000f220000300800 */
[----:B------:R-:W2:Y:S03]  /*3cb90*/  LDCU.128 UR12, c[0x0][0x390] ;  /* 0x00007200ff0c77ac */ /* 0x000ea60008000c00 */
[----:B------:R-:W4:Y:S01]  /*3cba0*/  LDL.LU R10, [R1+0xf44] ;  /* 0x000f4400010a7983 */ /* 0x000f220000300800 */
[----:B------:R-:W4:Y:S01]  /*3cbb0*/  LDCU UR20, c[0x0][0x39c] ;  /* 0x00007380ff1477ac */ /* 0x000f220008000800 */
[----:B------:R-:W0:Y:S01]  /*3cbc0*/  LDCU UR11, c[0x0][0x39c] ;  /* 0x00007380ff0b77ac */ /* 0x000e220008000800 */
[----:B------:R-:W0:Y:S02]  /*3cbd0*/  LDCU UR7, c[0x0][0x3b4] ;  /* 0x00007680ff0777ac */ /* 0x000e240008000800 */
[----:B01---5:R-:W-:Y:S01]  /*3cbe0*/  IMAD R8, R0, UR5, RZ ;  /* 0x0000000500087c24 */ /* 0x023fe2000f8e02ff */
[----:B------:R-:W0:Y:S03]  /*3cbf0*/  LDCU UR16, c[0x0][0x39c] ;  /* 0x00007380ff1077ac */ /* 0x000e260008000800 */
[----:B------:R-:W-:Y:S01]  /*3cc00*/  VIADD R7, R8, UR5 ;  /* 0x0000000508077c36 */ /* 0x000fe20008000000 */
[----:B------:R-:W1:Y:S01]  /*3cc10*/  LDCU UR17, c[0x0][0x39c] ;  /* 0x00007380ff1177ac */ /* 0x000e620008000800 */
[----:B---3--:R-:W-:-:S02]  /*3cc20*/  VIADD R12, R12, 0x7f ;  /* 0x0000007f0c0c7836 */ /* 0x008fc40000000000 */
[----:B------:R-:W-:-:S03]  /*3cc30*/  VIADD R6, R7, UR5 ;  /* 0x0000000507067c36 */ /* 0x000fc60008000000 */
[----:B------:R-:W-:Y:S01]  /*3cc40*/  ISETP.GE.AND P4, PT, R12, 0x80, PT ;  /* 0x000000800c00780c */ /* 0x000fe20003f86270 */
[----:B------:R-:W-:-:S04]  /*3cc50*/  VIADD R5, R6, UR5 ;  /* 0x0000000506057c36 */ /* 0x000fc80008000000 */
[----:B------:R-:W-:-:S04]  /*3cc60*/  VIADD R4, R5, UR5 ;  /* 0x0000000505047c36 */ /* 0x000fc80008000000 */
[----:B------:R-:W-:-:S04]  /*3cc70*/  VIADD R79, R4, UR5 ;  /* 0x00000005044f7c36 */ /* 0x000fc80008000000 */
[----:B------:R-:W-:-:S04]  /*3cc80*/  VIADD R81, R79, UR5 ;  /* 0x000000054f517c36 */ /* 0x000fc80008000000 */
[----:B------:R-:W-:-:S04]  /*3cc90*/  VIADD R3, R81, UR5 ;  /* 0x0000000551037c36 */ /* 0x000fc80008000000 */
[----:B------:R-:W-:-:S04]  /*3cca0*/  VIADD R88, R3, UR5 ;  /* 0x0000000503587c36 */ /* 0x000fc80008000000 */
[----:B------:R-:W-:-:S04]  /*3ccb0*/  VIADD R91, R88, UR5 ;  /* 0x00000005585b7c36 */ /* 0x000fc80008000000 */
[----:B------:R-:W-:Y:S01]  /*3ccc0*/  VIADD R84, R91, UR5 ;  /* 0x000000055b547c36 */ /* 0x000fe20008000000 */
[C---:B--2---:R-:W-:Y:S01]  /*3ccd0*/  ISETP.GE.AND P1, PT, R9.reuse, UR14, PT ;  /* 0x0000000e09007c0c */ /* 0x044fe2000bf26270 */
[----:B------:R-:W-:Y:S01]  /*3cce0*/  IMAD R9, R9, UR7, RZ ;  /* 0x0000000709097c24 */ /* 0x000fe2000f8e02ff */
[----:B------:R-:W2:Y:S02]  /*3ccf0*/  LDCU UR14, c[0x0][0x39c] ;  /* 0x00007380ff0e77ac */ /* 0x000ea40008000800 */
[----:B----4-:R-:W-:Y:S02]  /*3cd00*/  ISETP.LT.AND P6, PT, R11, UR20, !P1 ;  /* 0x000000140b007c0c */ /* 0x010fe4000cfc1270 */
[----:B------:R-:W-:Y:S02]  /*3cd10*/  IADD3 R2, P0, PT, R9, UR12, RZ ;  /* 0x0000000c09027c10 */ /* 0x000fe4000ff1e0ff */
[----:B------:R-:W-:Y:S02]  /*3cd20*/  ISETP.LT.AND P5, PT, R10, UR11, !P1 ;  /* 0x0000000b0a007c0c */ /* 0x000fe4000cfa1270 */
[----:B------:R-:W-:-:S02]  /*3cd30*/  P2R R10, PR, RZ, 0x40 ;  /* 0x00000040ff0a7803 */ /* 0x000fc40000000000 */
[----:B------:R-:W-:Y:S02]  /*3cd40*/  ISETP.LT.AND P3, PT, R0, UR15, !P1 ;  /* 0x0000000f00007c0c */ /* 0x000fe4000cf61270 */
[----:B------:R-:W-:Y:S01]  /*3cd50*/  LEA.HI.X.SX32 R0, R9, UR13, 0x1, P0 ;  /* 0x0000000d09007c11 */ /* 0x000fe200080f0eff */
[----:B------:R3:W-:Y:S01]  /*3cd60*/  STL [R1+0x350], R10 ;  /* 0x0003500a01007387 */ /* 0x0007e20000100800 */
[----:B01----:R-:W-:Y:S09]  /*3cd70*/  @!P4 BRA `(.L_x_11) ;  /* 0x000000000010c947 */ /* 0x003ff20003800000 */
[----:B------:R-:W-:-:S06]  /*3cd80*/  USHF.L.U32 UR4, UR4, 0x1f, URZ ;  /* 0x0000001f04047899 */ /* 0x000fcc00080006ff */
[----:B------:R-:W-:-:S04]  /*3cd90*/  IMAD.U32 R9, RZ, RZ, UR4 ;  /* 0x00000004ff097e24 */ /* 0x000fc8000f8e00ff */
[----:B------:R-:W0:Y:S02]  /*3cda0*/  SYNCS.PHASECHK.TRANS64.TRYWAIT P0, [UR6], R9 ;  /* 0x00000009ff0075a7 */ /* 0x000e240008001106 */
[----:B0-----:R-:W-:Y:S05]  /*3cdb0*/  @!P0 BRA `(.L_x_12) ;  /* 0x000000a000c48947 */ /* 0x001fea0003800000 */
.L_x_11:
[----:B------:R-:W-:Y:S01]  /*3cdc0*/  BAR.SYNC.DEFER_BLOCKING 0x0 ;  /* 0x0000000000007b1d */ /* 0x000fe20000010000 */
[CC--:B------:R-:W-:Y:S01]  /*3cdd0*/  IADD3 R70, P0, PT, R7.reuse, R2.reuse, RZ ;  /* 0x0000000207467210 */ /* 0x0c0fe20007f1e0ff */
[----:B------:R-:W-:Y:S01]  /*3cde0*/  VIADD R90, R84, UR5 ;  /* 0x00000005545a7c36 */ /* 0x000fe20008000000 */
[----:B------:R-:W-:Y:S02]  /*3cdf0*/  IADD3 R68, P4, PT, R8, R2, RZ ;  /* 0x0000000208447210 */ /* 0x000fe40007f9e0ff */
[----:B------:R-:W-:Y:S01]  /*3ce00*/  LEA.HI.X.SX32 R71, R7, R0, 0x1, P0 ;  /* 0x0000000007477211 */ /* 0x000fe200000f0eff */
[----:B------:R-:W-:Y:S01]  /*3ce10*/  VIADD R87, R90, UR5 ;  /* 0x000000055a577c36 */ /* 0x000fe20008000000 */
[----:B------:R-:W-:Y:S01]  /*3ce20*/  IADD3 R74, P0, PT, R5, R2, RZ ;  /* 0x00000002054a7210 */ /* 0x000fe20007f1e0ff */
[----:B------:R-:W-:Y:S01]  /*3ce30*/  IMAD.MOV.U32 R93, RZ, RZ, R91 ;  /* 0x000000ffff5d7224 */ /* 0x000fe200078e005b */
[-C--:B------:R-:W-:Y:S01]  /*3ce40*/  LEA.HI.X.SX32 R69, R8, R0.reuse, 0x1, P4 ;  /* 0x0000000008457211 */ /* 0x080fe200020f0eff */
[----:B------:R-:W-:Y:S01]  /*3ce50*/  VIADD R82, R87, UR5 ;  /* 0x0000000557527c36 */ /* 0x000fe20008000000 */
[----:B------:R-:W-:Y:S01]  /*3ce60*/  LEA.HI.X.SX32 R75, R5, R0, 0x1, P0 ;  /* 0x00000000054b7211 */ /* 0x000fe200000f0eff */
[----:B------:R-:W0:Y:S01]  /*3ce70*/  LDCU UR4, c[0x0][0x39c] ;  /* 0x00007380ff0477ac */ /* 0x000e220008000800 */
[CC--:B------:R-:W-:Y:S01]  /*3ce80*/  IADD3 R78, P0, PT, R79.reuse, R2.reuse, RZ ;  /* 0x000000024f4e7210 */ /* 0x0c0fe20007f1e0ff */
[----:B------:R-:W-:Y:S01]  /*3ce90*/  STL.64 [R1+0x13a8], R68 ;  /* 0x0013a84401007387 */ /* 0x000fe20000100a00 */
[----:B------:R-:W-:Y:S01]  /*3cea0*/  VIADD R86, R82, UR5 ;  /* 0x0000000552567c36 */ /* 0x000fe20008000000 */
[----:B------:R-:W-:Y:S01]  /*3ceb0*/  IADD3 R72, P4, PT, R6, R2, RZ ;  /* 0x0000000206487210 */ /* 0x000fe20007f9e0ff */
[----:B------:R-:W1:Y:S01]  /*3cec0*/  LDCU UR6, c[0x0][0x39c] ;  /* 0x00007380ff0677ac */ /* 0x000e620008000800 */
[----:B------:R4:W-:Y:S01]  /*3ced0*/  STL.64 [R1+0x13b0], R70 ;  /* 0x0013b04601007387 */ /* 0x0009e20000100a00 */
[-C--:B------:R-:W-:Y:S01]  /*3cee0*/  LEA.HI.X.SX32 R79, R79, R0.reuse, 0x1, P0 ;  /* 0x000000004f4f7211 */ /* 0x080fe200000f0eff */
[----:B------:R-:W-:Y:S01]  /*3cef0*/  VIADD R89, R86, UR5 ;  /* 0x0000000556597c36 */ /* 0x000fe20008000000 */
[----:B------:R-:W-:Y:S01]  /*3cf00*/  LEA.HI.X.SX32 R73, R6, R0, 0x1, P4 ;  /* 0x0000000006497211 */ /* 0x000fe200020f0eff */
[----:B------:R-:W5:Y:S01]  /*3cf10*/  LDCU UR7, c[0x0][0x39c] ;  /* 0x00007380ff0777ac */ /* 0x000f620008000800 */
[C---:B------:R-:W-:Y:S01]  /*3cf20*/  IADD3 R76, P4, PT, R4.reuse, R2, RZ ;  /* 0x00000002044c7210 */ /* 0x040fe20007f9e0ff */
[----:B------:R-:W3:Y:S02]  /*3cf30*/  @!P2 SYNCS.CCTL.IV [UR9+0x18000] ;  /* 0x01800000ff00a9b1 */ /* 0x000ee40008000009 */
[----:B---3--:R-:W-:Y:S01]  /*3cf40*/  BAR.SYNC.DEFER_BLOCKING 0x0 ;  /* 0x0000000000007b1d */ /* 0x008fe20000010000 */
[----:B------:R-:W-:Y:S01]  /*3cf50*/  VIADD R83, R89, UR5 ;  /* 0x0000000559537c36 */ /* 0x000fe20008000000 */
[----:B------:R-:W-:-:S02]  /*3cf60*/  LEA.HI.X.SX32 R77, R4, R0, 0x1, P4 ;  /* 0x00000000044d7211 */ /* 0x000fc400020f0eff */
[----:B----4-:R-:W-:Y:S01]  /*3cf70*/  IADD3 R70, P0, PT, R3, R2, RZ ;  /* 0x0000000203467210 */ /* 0x010fe20007f1e0ff */
[----:B------:R-:W-:Y:S01]  /*3cf80*/  VIADD R85, R83, UR5 ;  /* 0x0000000553557c36 */ /* 0x000fe20008000000 */
[----:B------:R-:W3:Y:S02]  /*3cf90*/  LDTM.x64 R4, tmem[UR10] ;  /* 0x0000000a000479ee */ /* 0x000ee40008340000 */
[----:B------:R-:W-:Y:S01]  /*3cfa0*/  LEA.HI.X.SX32 R71, R3, R0, 0x1, P0 ;  /* 0x0000000003477211 */ /* 0x000fe200000f0eff */
[----:B------:R-:W-:-:S04]  /*3cfb0*/  VIADD R92, R85, UR5 ;  /* 0x00000005555c7c36 */ /* 0x000fc80008000000 */
[----:B------:R4:W-:Y:S01]  /*3cfc0*/  STL.64 [R1+0x200], R70 ;  /* 0x0002004601007387 */ /* 0x0009e20000100a00 */
[----:B------:R-:W-:Y:S01]  /*3cfd0*/  VIADD R3, R92, UR5 ;  /* 0x000000055c037c36 */ /* 0x000fe20008000000 */
[----:B------:R-:W2:Y:S01]  /*3cfe0*/  @!P2 SYNCS.CCTL.IV [UR9+0x18008] ;  /* 0x01800800ff00a9b1 */ /* 0x000ea20008000009 */
[-C--:B------:R-:W-:Y:S01]  /*3cff0*/  IADD3 R80, P2, PT, R81, R2.reuse, RZ ;  /* 0x0000000251507210 */ /* 0x080fe20007f5e0ff */
[----:B------:R-:W0:Y:S01]  /*3d000*/  LDCU UR9, c[0x0][0x39c] ;  /* 0x00007380ff0977ac */ /* 0x000e220008000800 */
[----:B----4-:R-:W-:Y:S02]  /*3d010*/  IADD3 R70, P0, PT, R91, R2, RZ ;  /* 0x000000025b467210 */ /* 0x010fe40007f1e0ff */
[----:B------:R-:W-:Y:S02]  /*3d020*/  LEA.HI.X.SX32 R81, R81, R0, 0x1, P2 ;  /* 0x0000000051517211 */ /* 0x000fe400010f0eff */
[----:B------:R-:W-:Y:S02]  /*3d030*/  IADD3 R68, P2, PT, R88, R2, RZ ;  /* 0x0000000258447210 */ /* 0x000fe40007f5e0ff */
[----:B------:R-:W-:-:S02]  /*3d040*/  LEA.HI.X.SX32 R71, R91, R0, 0x1, P0 ;  /* 0x000000005b477211 */ /* 0x000fc400000f0eff */
[----:B------:R-:W-:Y:S01]  /*3d050*/  LEA.HI.X.SX32 R69, R88, R0, 0x1, P2 ;  /* 0x0000000058457211 */ /* 0x000fe200010f0eff */
[----:B------:R-:W-:-:S04]  /*3d060*/  VIADD R88, R3, UR5 ;  /* 0x0000000503587c36 */ /* 0x000fc80008000000 */
[----:B------:R4:W-:Y:S04]  /*3d070*/  STL.64 [R1+0x208], R68 ;  /* 0x0002084401007387 */ /* 0x0009e80000100a00 */
[----:B------:R0:W-:Y:S01]  /*3d080*/  STL.64 [R1+0x280], R70 ;  /* 0x0002804601007387 */ /* 0x0001e20000100a00 */
[----:B----4-:R-:W-:-:S04]  /*3d090*/  IADD3 R68, P2, PT, R84, R2, RZ ;  /* 0x0000000254447210 */ /* 0x010fc80007f5e0ff */
[----:B------:R-:W-:Y:S01]  /*3d0a0*/  LEA.HI.X.SX32 R69, R84, R0, 0x1, P2 ;  /* 0x0000000054457211 */ /* 0x000fe200010f0eff */
[----:B------:R-:W-:Y:S01]  /*3d0b0*/  VIADD R84, R88, UR5 ;  /* 0x0000000558547c36 */ /* 0x000fe20008000000 */
[----:B0-----:R-:W-:-:S03]  /*3d0c0*/  IADD3 R70, P0, PT, R90, R2, RZ ;  /* 0x000000025a467210 */ /* 0x001fc60007f1e0ff */
[----:B------:R0:W-:Y:S01]  /*3d0d0*/  STL.64 [R1+0x2a0], R68 ;  /* 0x0002a04401007387 */ /* 0x0001e20000100a00 */
[----:B------:R-:W-:-:S05]  /*3d0e0*/  LEA.HI.X.SX32 R71, R90, R0, 0x1, P0 ;  /* 0x000000005a477211 */ /* 0x000fca00000f0eff */
[----:B------:R4:W-:Y:S01]  /*3d0f0*/  STL.64 [R1+0x2c0], R70 ;  /* 0x0002c04601007387 */ /* 0x0009e20000100a00 */
[----:B0-----:R-:W-:-:S04]  /*3d100*/  IADD3 R68, P2, PT, R87, R2, RZ ;  /* 0x0000000257447210 */ /* 0x001fc80007f5e0ff */
[----:B------:R-:W-:Y:S01]  /*3d110*/  LEA.HI.X.SX32 R69, R87, R0, 0x1, P2 ;  /* 0x0000000057457211 */ /* 0x000fe200010f0eff */
[----:B------:R-:W-:Y:S01]  /*3d120*/  VIADD R87, R84, UR5 ;  /* 0x0000000554577c36 */ /* 0x000fe20008000000 */
[----:B----4-:R-:W-:-:S03]  /*3d130*/  IADD3 R70, P0, PT, R82, R2, RZ ;  /* 0x0000000252467210 */ /* 0x010fc60007f1e0ff */
[----:B------:R0:W-:Y:S01]  /*3d140*/  STL.64 [R1+0x2d0], R68 ;  /* 0x0002d04401007387 */ /* 0x0001e20000100a00 */
[----:B------:R-:W-:Y:S01]  /*3d150*/  LEA.HI.X.SX32 R71, R82, R0, 0x1, P0 ;  /* 0x0000000052477211 */ /* 0x000fe200000f0eff */
[----:B------:R-:W-:-:S04]  /*3d160*/  VIADD R82, R87, UR5 ;  /* 0x0000000557527c36 */ /* 0x000fc80008000000 */
[----:B------:R4:W-:Y:S01]  /*3d170*/  STL.64 [R1+0x2f0], R70 ;  /* 0x0002f04601007387 */ /* 0x0009e20000100a00 */
[----:B0-----:R-:W-:-:S04]  /*3d180*/  IADD3 R68, P2, PT, R86, R2, RZ ;  /* 0x0000000256447210 */ /* 0x001fc80007f5e0ff */
[----:B------:R-:W-:Y:S01]  /*3d190*/  LEA.HI.X.SX32 R69, R86, R0, 0x1, P2 ;  /* 0x0000000056457211 */ /* 0x000fe200010f0eff */
[----:B------:R-:W-:Y:S01]  /*3d1a0*/  VIADD R86, R82, UR5 ;  /* 0x0000000552567c36 */ /* 0x000fe20008000000 */
[----:B----4-:R-:W-:-:S03]  /*3d1b0*/  IADD3 R70, P0, PT, R89, R2, RZ ;  /* 0x0000000259467210 */ /* 0x010fc60007f1e0ff */
[----:B------:R0:W-:Y:S01]  /*3d1c0*/  STL.64 [R1+0x310], R68 ;  /* 0x0003104401007387 */ /* 0x0001e20000100a00 */
[----:B------:R-:W-:-:S05]  /*3d1d0*/  LEA.HI.X.SX32 R71, R89, R0, 0x1, P0 ;  /* 0x0000000059477211 */ /* 0x000fca00000f0eff */
[----:B------:R4:W-:Y:S01]  /*3d1e0*/  STL.64 [R1+0x330], R70 ;  /* 0x0003304601007387 */ /* 0x0009e20000100a00 */
[----:B0-----:R-:W-:-:S04]  /*3d1f0*/  IADD3 R68, P2, PT, R83, R2, RZ ;  /* 0x0000000253447210 */ /* 0x001fc80007f5e0ff */
[----:B------:R-:W-:Y:S02]  /*3d200*/  LEA.HI.X.SX32 R69, R83, R0, 0x1, P2 ;  /* 0x0000000053457211 */ /* 0x000fe400010f0eff */
[----:B----4-:R-:W-:-:S03]  /*3d210*/  IADD3 R70, P0, PT, R85, R2, RZ ;  /* 0x0000000255467210 */ /* 0x010fc60007f1e0ff */
[----:B------:R0:W-:Y:S01]  /*3d220*/  STL.64 [R1+0x340], R68 ;  /* 0x0003404401007387 */ /* 0x0001e20000100a00 */
[----:B------:R-:W-:Y:S02]  /*3d230*/  LEA.HI.X.SX32 R71, R85, R0, 0x1, P0 ;  /* 0x0000000055477211 */ /* 0x000fe400000f0eff */
[----:B------:R-:W-:-:S03]  /*3d240*/  IADD3 R90, P0, PT, R3, R2, RZ ;  /* 0x00000002035a7210 */ /* 0x000fc60007f1e0ff */
[----:B------:R4:W-:Y:S01]  /*3d250*/  STL.64 [R1+0x348], R70 ;  /* 0x0003484601007387 */ /* 0x0009e20000100a00 */
[----:B0-----:R-:W-:-:S04]  /*3d260*/  IADD3 R68, P2, PT, R92, R2, RZ ;  /* 0x000000025c447210 */ /* 0x001fc80007f5e0ff */
[-C--:B------:R-:W-:Y:S01]  /*3d270*/  LEA.HI.X.SX32 R69, R92, R0.reuse, 0x1, P2 ;  /* 0x000000005c457211 */ /* 0x080fe200010f0eff */
[----:B----4-:R-:W4:Y:S01]  /*3d280*/  LDL.LU.64 R70, [R1+0x13b0] ;  /* 0x0013b00001467983 */ /* 0x010f220000300a00 */
[----:B------:R-:W-:Y:S02]  /*3d290*/  IMAD.MOV.U32 R92, RZ, RZ, R90 ;  /* 0x000000ffff5c7224 */ /* 0x000fe400078e005a */
[----:B------:R-:W-:Y:S01]  /*3d2a0*/  VIADD R83, R86, UR5 ;  /* 0x0000000556537c36 */ /* 0x000fe20008000000 */
[----:B------:R0:W-:Y:S01]  /*3d2b0*/  STL.64 [R1+0x338], R68 ;  /* 0x0003384401007387 */ /* 0x0001e20000100a00 */
[----:B------:R-:W-:Y:S02]  /*3d2c0*/  LEA.HI.X.SX32 R93, R3, R0, 0x1, P0 ;  /* 0x00000000035d7211 */ /* 0x000fe400000f0eff */
[----:B------:R-:W-:Y:S01]  /*3d2d0*/  IADD3 R92, P0, PT, R84, R2, RZ ;  /* 0x00000002545c7210 */ /* 0x000fe20007f1e0ff */
[----:B0-----:R-:W2:Y:S01]  /*3d2e0*/  LDL.LU.64 R68, [R1+0x13a8] ;  /* 0x0013a80001447983 */ /* 0x001ea20000300a00 */
[----:B------:R-:W-:-:S03]  /*3d2f0*/  VIADD R85, R83, UR5 ;  /* 0x0000000553557c36 */ /* 0x000fc60008000000 */
[----:B------:R0:W-:Y:S01]  /*3d300*/  STL [R1+0x328], R90 ;  /* 0x0003285a01007387 */ /* 0x0001e20000100800 */
[----:B------:R-:W-:-:S03]  /*3d310*/  VIADD R3, R85, UR5 ;  /* 0x0000000555037c36 */ /* 0x000fc60008000000 */
[----:B------:R1:W-:Y:S01]  /*3d320*/  STL [R1+0x32c], R93 ;  /* 0x00032c5d01007387 */ /* 0x0003e20000100800 */
[----:B0-----:R-:W-:-:S04]  /*3d330*/  IADD3 R90, P2, PT, R88, R2, RZ ;  /* 0x00000002585a7210 */ /* 0x001fc80007f5e0ff */
[-C--:B------:R-:W-:Y:S02]  /*3d340*/  LEA.HI.X.SX32 R91, R88, R0.reuse, 0x1, P2 ;  /* 0x00000000585b7211 */ /* 0x080fe400010f0eff */
[----:B-1----:R-:W-:Y:S01]  /*3d350*/  LEA.HI.X.SX32 R93, R84, R0, 0x1, P0 ;  /* 0x00000000545d7211 */ /* 0x002fe200000f0eff */
[----:B------:R-:W-:Y:S01]  /*3d360*/  VIADD R84, R3, UR5 ;  /* 0x0000000503547c36 */ /* 0x000fe20008000000 */
[C---:B------:R-:W-:Y:S01]  /*3d370*/  IADD3 R88, P0, PT, R82.reuse, R2, RZ ;  /* 0x0000000252587210 */ /* 0x040fe20007f1e0ff */
[----:B------:R0:W-:Y:S03]  /*3d380*/  STL.64 [R1+0x320], R90 ;  /* 0x0003205a01007387 */ /* 0x0001e60000100a00 */
[----:B------:R-:W-:Y:S01]  /*3d390*/  LEA.HI.X.SX32 R89, R82, R0, 0x1, P0 ;  /* 0x0000000052597211 */ /* 0x000fe200000f0eff */
[----:B------:R-:W-:Y:S01]  /*3d3a0*/  STL.64 [R1+0x318], R92 ;  /* 0x0003185c01007387 */ /* 0x000fe20000100a00 */
[----:B------:R-:W-:Y:S01]  /*3d3b0*/  VIADD R82, R84, UR5 ;  /* 0x0000000554527c36 */ /* 0x000fe20008000000 */
[----:B0-----:R-:W-:-:S04]  /*3d3c0*/  IADD3 R90, P2, PT, R87, R2, RZ ;  /* 0x00000002575a7210 */ /* 0x001fc80007f5e0ff */
[----:B------:R-:W-:-:S05]  /*3d3d0*/  LEA.HI.X.SX32 R91, R87, R0, 0x1, P2 ;  /* 0x00000000575b7211 */ /* 0x000fca00010f0eff */
[----:B------:R0:W-:Y:S04]  /*3d3e0*/  STL.64 [R1+0x308], R90 ;  /* 0x0003085a01007387 */ /* 0x0001e80000100a00 */
[----:B------:R1:W-:Y:S01]  /*3d3f0*/  STL.64 [R1+0x300], R88 ;  /* 0x0003005801007387 */ /* 0x0003e20000100a00 */
[CC--:B0-----:R-:W-:Y:S02]  /*3d400*/  IADD3 R90, P2, PT, R86.reuse, R2.reuse, RZ ;  /* 0x00000002565a7210 */ /* 0x0c1fe40007f5e0ff */
[C---:B-1----:R-:W-:Y:S02]  /*3d410*/  IADD3 R88, P0, PT, R83.reuse, R2, RZ ;  /* 0x0000000253587210 */ /* 0x042fe40007f1e0ff */
[-C--:B------:R-:W-:Y:S01]  /*3d420*/  LEA.HI.X.SX32 R91, R86, R0.reuse, 0x1, P2 ;  /* 0x00000000565b7211 */ /* 0x080fe200010f0eff */
[----:B------:R-:W-:Y:S01]  /*3d430*/  VIADD R86, R82, UR5 ;  /* 0x0000000552567c36 */ /* 0x000fe20008000000 */
[----:B------:R-:W-:-:S03]  /*3d440*/  LEA.HI.X.SX32 R89, R83, R0, 0x1, P0 ;  /* 0x0000000053597211 */ /* 0x000fc600000f0eff */
[----:B------:R0:W-:Y:S01]  /*3d450*/  STL.64 [R1+0x2f8], R90 ;  /* 0x0002f85a01007387 */ /* 0x0001e20000100a00 */
[----:B------:R-:W-:-:S03]  /*3d460*/  VIADD R83, R86, UR5 ;  /* 0x0000000556537c36 */ /* 0x000fc60008000000 */
[----:B------:R1:W-:Y:S01]  /*3d470*/  STL.64 [R1+0x2e8], R88 ;  /* 0x0002e85801007387 */ /* 0x0003e20000100a00 */
[-C--:B0-----:R-:W-:Y:S02]  /*3d480*/  IADD3 R90, P2, PT, R85, R2.reuse, RZ ;  /* 0x00000002555a7210 */ /* 0x081fe40007f5e0ff */
[----:B-1----:R-:W-:Y:S02]  /*3d490*/  IADD3 R88, P0, PT, R3, R2, RZ ;  /* 0x0000000203587210 */ /* 0x002fe40007f1e0ff */
[-C--:B------:R-:W-:Y:S02]  /*3d4a0*/  LEA.HI.X.SX32 R91, R85, R0.reuse, 0x1, P2 ;  /* 0x00000000555b7211 */ /* 0x080fe400010f0eff */
[----:B------:R-:W-:Y:S02]  /*3d4b0*/  LEA.HI.X.SX32 R89, R3, R0, 0x1, P0 ;  /* 0x0000000003597211 */ /* 0x000fe400000f0eff */
[-C--:B------:R-:W-:Y:S01]  /*3d4c0*/  IADD3 R92, P2, PT, R84, R2.reuse, RZ ;  /* 0x00000002545c7210 */ /* 0x080fe20007f5e0ff */
[----:B------:R-:W-:Y:S04]  /*3d4d0*/  STL.64 [R1+0x2e0], R90 ;  /* 0x0002e05a01007387 */ /* 0x000fe80000100a00 */
[----:B------:R0:W-:Y:S04]  /*3d4e0*/  STL.64 [R1+0x2d8], R88 ;  /* 0x0002d85801007387 */ /* 0x0001e80000100a00 */
[----:B0-----:R-:W2:Y:S04]  /*3d4f0*/  LDL.LU R89, [R1+0xf50] ;  /* 0x000f500001597983 */ /* 0x001ea80000300800 */
[----:B------:R-:W4:Y:S04]  /*3d500*/  LDL.LU R88, [R1+0xf4c] ;  /* 0x000f4c0001587983 */ /* 0x000f280000300800 */
[----:B------:R-:W5:Y:S01]  /*3d510*/  LDL.LU R85, [R1+0xf48] ;  /* 0x000f480001557983 */ /* 0x000f620000300800 */
[----:B------:R-:W-:Y:S01]  /*3d520*/  IADD3 R90, P0, PT, R82, R2, RZ ;  /* 0x00000002525a7210 */ /* 0x000fe20007f1e0ff */
[----:B------:R-:W-:Y:S01]  /*3d530*/  VIADD R3, R83, UR5 ;  /* 0x0000000553037c36 */ /* 0x000fe20008000000 */
[----:B------:R-:W-:-:S02]  /*3d540*/  LEA.HI.X.SX32 R93, R84, R0, 0x1, P2 ;  /* 0x00000000545d7211 */ /* 0x000fc400010f0eff */
[----:B------:R-:W-:Y:S01]  /*3d550*/  LEA.HI.X.SX32 R91, R82, R0, 0x1, P0 ;  /* 0x00000000525b7211 */ /* 0x000fe200000f0eff */
[----:B------:R-:W-:Y:S02]  /*3d560*/  VIADD R82, R3, UR5 ;  /* 0x0000000503527c36 */ /* 0x000fe40008000000 */
[----:B------:R0:W-:Y:S02]  /*3d570*/  STL.64 [R1+0x2c8], R92 ;  /* 0x0002c85c01007387 */ /* 0x0001e40000100a00 */
[----:B------:R-:W-:Y:S02]  /*3d580*/  VIADD R84, R82, UR5 ;  /* 0x0000000552547c36 */ /* 0x000fe40008000000 */
[----:B------:R1:W-:Y:S01]  /*3d590*/  STL.64 [R1+0x2b8], R90 ;  /* 0x0002b85a01007387 */ /* 0x0003e20000100a00 */
[-C--:B0-----:R-:W-:Y:S02]  /*3d5a0*/  IADD3 R92, P2, PT, R86, R2.reuse, RZ ;  /* 0x00000002565c7210 */ /* 0x081fe40007f5e0ff */
[----:B-1----:R-:W-:-:S02]  /*3d5b0*/  IADD3 R90, P0, PT, R83, R2, RZ ;  /* 0x00000002535a7210 */ /* 0x002fc40007f1e0ff */
[-C--:B------:R-:W-:Y:S02]  /*3d5c0*/  LEA.HI.X.SX32 R93, R86, R0.reuse, 0x1, P2 ;  /* 0x00000000565d7211 */ /* 0x080fe400010f0eff */
[----:B------:R-:W-:Y:S02]  /*3d5d0*/  LEA.HI.X.SX32 R91, R83, R0, 0x1, P0 ;  /* 0x00000000535b7211 */ /* 0x000fe400000f0eff */
[C---:B------:R-:W-:Y:S01]  /*3d5e0*/  IADD3 R86, P4, PT, R84.reuse, R2, RZ ;  /* 0x0000000254567210 */ /* 0x040fe20007f9e0ff */
[----:B------:R0:W-:Y:S01]  /*3d5f0*/  STL.64 [R1+0x2b0], R92 ;  /* 0x0002b05c01007387 */ /* 0x0001e20000100a00 */
[----:B---3--:R-:W-:Y:S02]  /*3d600*/  F2FP.SATFINITE.E5M2.F32.PACK_AB_MERGE_C R83, R7, R6, RZ ;  /* 0x000000060753723e */ /* 0x008fe400048060ff */
[----:B------:R-:W-:Y:S01]  /*3d610*/  LEA.HI.X.SX32 R87, R84, R0, 0x1, P4 ;  /* 0x0000000054577211 */ /* 0x000fe200020f0eff */
[----:B------:R1:W-:Y:S01]  /*3d620*/  STL.64 [R1+0x2a8], R90 ;  /* 0x0002a85a01007387 */ /* 0x0003e20000100a00 */
[----:B0-----:R-:W-:-:S02]  /*3d630*/  IADD3 R92, P2, PT, R3, R2, RZ ;  /* 0x00000002035c7210 */ /* 0x001fc40007f5e0ff */
[C---:B-1----:R-:W-:Y:S02]  /*3d640*/  IADD3 R90, P0, PT, R82.reuse, R2, RZ ;  /* 0x00000002525a7210 */ /* 0x042fe40007f1e0ff */
[-C--:B------:R-:W-:Y:S02]  /*3d650*/  LEA.HI.X.SX32 R93, R3, R0.reuse, 0x1, P2 ;  /* 0x00000000035d7211 */ /* 0x080fe400010f0eff */
[----:B------:R-:W-:Y:S02]  /*3d660*/  LEA.HI.X.SX32 R91, R82, R0, 0x1, P0 ;  /* 0x00000000525b7211 */ /* 0x000fe400000f0eff */
[----:B------:R-:W-:Y:S01]  /*3d670*/  F2FP.SATFINITE.E5M2.F32.PACK_AB_MERGE_C R3, R15, R14, RZ ;  /* 0x0000000e0f03723e */ /* 0x000fe200048060ff */
[----:B------:R-:W-:Y:S01]  /*3d680*/  STL.64 [R1+0x298], R92 ;  /* 0x0002985c01007387 */ /* 0x000fe20000100a00 */
[----:B------:R-:W-:Y:S02]  /*3d690*/  F2FP.SATFINITE.E5M2.F32.PACK_AB_MERGE_C R82, R5, R4, RZ ;  /* 0x000000040552723e */ /* 0x000fe400048060ff */
[----:B------:R-:W-:Y:S01]  /*3d6a0*/  F2FP.SATFINITE.E5M2.F32.PACK_AB_MERGE_C R5, R17, R16, RZ ;  /* 0x000000101105723e */ /* 0x000fe200048060ff */
[----:B------:R-:W-:Y:S01]  /*3d6b0*/  STL.64 [R1+0x290], R90 ;  /* 0x0002905a01007387 */ /* 0x000fe20000100a00 */
[----:B------:R-:W-:-:S03]  /*3d6c0*/  F2FP.SATFINITE.E5M2.F32.PACK_AB_MERGE_C R4, R19, R18, RZ ;  /* 0x000000121304723e */ /* 0x000fc600048060ff */
[----:B------:R0:W-:Y:S04]  /*3d6d0*/  STL.64 [R1+0x288], R86 ;  /* 0x0002885601007387 */ /* 0x0001e80000100a00 */
[----:B------:R1:W-:Y:S04]  /*3d6e0*/  STL [R1+0x354], R3 ;  /* 0x0003540301007387 */ /* 0x0003e80000100800 */
[----:B------:R3:W-:Y:S04]  /*3d6f0*/  STL [R1+0x358], R5 ;  /* 0x0003580501007387 */ /* 0x0007e80000100800 */
[----:B------:R3:W-:Y:S01]  /*3d700*/  STL [R1+0x35c], R4 ;  /* 0x00035c0401007387 */ /* 0x0007e20000100800 */
[----:B0-----:R-:W-:-:S02]  /*3d710*/  F2FP.SATFINITE.E5M2.F32.PACK_AB_MERGE_C R86, R11, R10, RZ ;  /* 0x0000000a0b56723e */ /* 0x001fc400048060ff */
[----:B-1----:R-:W-:Y:S02]  /*3d720*/  F2FP.SATFINITE.E5M2.F32.PACK_AB_MERGE_C R3, R21, R20, RZ ;  /* 0x000000141503723e */ /* 0x002fe400048060ff */
[----:B------:R-:W-:Y:S02]  /*3d730*/  F2FP.SATFINITE.E5M2.F32.PACK_AB_MERGE_C R87, R13, R12, RZ ;  /* 0x0000000c0d57723e */ /* 0x000fe400048060ff */
[----:B---3--:R-:W-:Y:S01]  /*3d740*/  F2FP.SATFINITE.E5M2.F32.PACK_AB_MERGE_C R5, R23, R22, RZ ;  /* 0x000000161705723e */ /* 0x008fe200048060ff */
[----:B------:R0:W-:Y:S01]  /*3d750*/  STL [R1+0x360], R3 ;  /* 0x0003600301007387 */ /* 0x0001e20000100800 */
[----:B------:R-:W-:-:S03]  /*3d760*/  F2FP.SATFINITE.E5M2.F32.PACK_AB_MERGE_C R4, R25, R24, RZ ;  /* 0x000000181904723e */ /* 0x000fc600048060ff */
[----:B------:R1:W-:Y:S04]  /*3d770*/  STL [R1+0x364], R5 ;  /* 0x0003640501007387 */ /* 0x0003e80000100800 */
[----:B------:R3:W-:Y:S01]  /*3d780*/  STL [R1+0x368], R4 ;  /* 0x0003680401007387 */ /* 0x0007e20000100800 */
[----:B0-----:R-:W-:Y:S02]  /*3d790*/  F2FP.SATFINITE.E5M2.F32.PACK_AB_MERGE_C R3, R27, R26, RZ ;  /* 0x0000001a1b03723e */ /* 0x001fe400048060ff */
[----:B-1----:R-:W-:-:S03]  /*3d7a0*/  F2FP.SATFINITE.E5M2.F32.PACK_AB_MERGE_C R5, R29, R28, RZ ;  /* 0x0000001c1d05723e */ /* 0x002fc600048060ff */
[----:B------:R0:W-:Y:S01]  /*3d7b0*/  STL [R1+0x36c], R3 ;  /* 0x00036c0301007387 */ /* 0x0001e20000100800 */
[----:B---3--:R-:W-:-:S03]  /*3d7c0*/  F2FP.SATFINITE.E5M2.F32.PACK_AB_MERGE_C R4, R31, R30, RZ ;  /* 0x0000001e1f04723e */ /* 0x008fc600048060ff */
        /* <DEDUP_REMOVED lines=18> */
[----:B------:R1:W-:Y:S01]  /*3d8f0*/  STL [R1+0x394], R5 ;  /* 0x0003940501007387 */ /* 0x0003e20000100800 */
[----:B0-----:R-:W-:Y:S02]  /*3d900*/  F2FP.SATFINITE.E5M2.F32.PACK_AB_MERGE_C R3, R49, R48, RZ ;  /* 0x000000303103723e */ /* 0x001fe400048060ff */
[----:B-1----:R-:W-:-:S03]  /*3d910*/  F2FP.SATFINITE.E5M2.F32.PACK_AB_MERGE_C R5, R53, R52, RZ ;  /* 0x000000343505723e */ /* 0x002fc600048060ff */
[----:B------:R0:W-:Y:S04]  /*3d920*/  STL [R1+0x398], R3 ;  /* 0x0003980301007387 */ /* 0x0001e80000100800 */
[----:B------:R1:W-:Y:S04]  /*3d930*/  STL [R1+0x39c], R4 ;  /* 0x00039c0401007387 */ /* 0x0003e80000100800 */
[----:B------:R3:W-:Y:S01]  /*3d940*/  STL [R1+0x3a0], R5 ;  /* 0x0003a00501007387 */ /* 0x0007e20000100800 */
[----:B0-----:R-:W-:Y:S02]  /*3d950*/  F2FP.SATFINITE.E5M2.F32.PACK_AB_MERGE_C R3, R55, R54, RZ ;  /* 0x000000363703723e */ /* 0x001fe400048060ff */
[----:B-1----:R-:W-:-:S03]  /*3d960*/  F2FP.SATFINITE.E5M2.F32.PACK_AB_MERGE_C R4, R57, R56, RZ ;  /* 0x000000383904723e */ /* 0x002fc600048060ff */
[----:B------:R0:W-:Y:S01]  /*3d970*/  STL [R1+0x3a4], R3 ;  /* 0x0003a40301007387 */ /* 0x0001e20000100800 */
[----:B---3--:R-:W-:-:S03]  /*3d980*/  F2FP.SATFINITE.E5M2.F32.PACK_AB_MERGE_C R5, R59, R58, RZ ;  /* 0x0000003a3b05723e */ /* 0x008fc600048060ff */
[----:B------:R1:W-:Y:S04]  /*3d990*/  STL [R1+0x3a8], R4 ;  /* 0x0003a80401007387 */ /* 0x0003e80000100800 */
[----:B------:R-:W-:Y:S01]  /*3d9a0*/  STL [R1+0x3ac], R5 ;  /* 0x0003ac0501007387 */ /* 0x000fe20000100800 */
[----:B0-----:R-:W-:Y:S02]  /*3d9b0*/  F2FP.SATFINITE.E5M2.F32.PACK_AB_MERGE_C R3, R61, R60, RZ ;  /* 0x0000003c3d03723e */ /* 0x001fe400048060ff */
[----:B-1----:R-:W-:-:S03]  /*3d9c0*/  F2FP.SATFINITE.E5M2.F32.PACK_AB_MERGE_C R4, R63, R62, RZ ;  /* 0x0000003e3f04723e */ /* 0x002fc600048060ff */
[----:B------:R0:W-:Y:S04]  /*3d9d0*/  STL [R1+0x3b0], R3 ;  /* 0x0003b00301007387 */ /* 0x0001e80000100800 */
[----:B------:R1:W-:Y:S01]  /*3d9e0*/  STL [R1+0x3b4], R4 ;  /* 0x0003b40401007387 */ /* 0x0003e20000100800 */
[----:B0-----:R-:W-:Y:S02]  /*3d9f0*/  F2FP.SATFINITE.E5M2.F32.PACK_AB_MERGE_C R3, R67, R66, RZ ;  /* 0x000000424303723e */ /* 0x001fe400048060ff */
[----:B--2---:R-:W-:Y:S02]  /*3da00*/  ISETP.LT.AND P2, PT, R89, UR16, !P1 ;  /* 0x0000001059007c0c */ /* 0x004fe4000cf41270 */
[----:B----4-:R-:W-:Y:S02]  /*3da10*/  ISETP.LT.AND P0, PT, R88, UR17, !P1 ;  /* 0x0000001158007c0c */ /* 0x010fe4000cf01270 */
[----:B------:R-:W-:-:S02]  /*3da20*/  F2FP.SATFINITE.E5M2.F32.PACK_AB_MERGE_C R88, R65, R64, RZ ;  /* 0x000000404158723e */ /* 0x000fc400048060ff */
[----:B-----5:R-:W-:Y:S02]  /*3da30*/  ISETP.LT.AND P4, PT, R85, UR14, !P1 ;  /* 0x0000000e55007c0c */ /* 0x020fe4000cf81270 */
[----:B------:R-:W-:Y:S01]  /*3da40*/  F2FP.SATFINITE.E5M2.F32.PACK_AB_MERGE_C R85, R9, R8, RZ ;  /* 0x000000080955723e */ /* 0x000fe200048060ff */
[----:B------:R-:W-:Y:S01]  /*3da50*/  STL [R1+0x3bc], R88 ;  /* 0x0003bc5801007387 */ /* 0x000fe20000100800 */
[----:B-1----:R-:W0:Y:S03]  /*3da60*/  LDTM.x64 R4, tmem[UR10+0x40] ;  /* 0x0000400a000479ee */ /* 0x002e260008340000 */
[----:B0-----:R-:W-:Y:S04]  /*3da70*/  STL.64 [R1+0x100], R4 ;  /* 0x0001000401007387 */ /* 0x001fe80000100a00 */
[----:B------:R0:W-:Y:S04]  /*3da80*/  STL [R1+0x3b8], R3 ;  /* 0x0003b80301007387 */ /* 0x0001e80000100800 */
[----:B------:R-:W-:Y:S04]  /*3da90*/  STL.64 [R1+0x108], R6 ;  /* 0x0001080601007387 */ /* 0x000fe80000100a00 */
        /* <DEDUP_REMOVED lines=29> */
[----:B------:R1:W-:Y:S04]  /*3dc70*/  STL.64 [R1+0x1f8], R66 ;  /* 0x0001f84201007387 */ /* 0x0003e80000100a00 */
[----:B0-----:R-:W2:Y:S04]  /*3dc80*/  LDL.LU R3, [R1+0xe0c] ;  /* 0x000e0c0001037983 */ /* 0x001ea80000300800 */
[----:B------:R-:W3:Y:S01]  /*3dc90*/  LDL.LU R89, [R1+0xf54] ;  /* 0x000f540001597983 */ /* 0x000ee20000300800 */
[----:B-1----:R-:W0:Y:S03]  /*3dca0*/  LDTM.x64 R4, tmem[UR10+0x80] ;  /* 0x0000800a000479ee */ /* 0x002e260008340000 */
[----:B0-----:R-:W-:Y:S04]  /*3dcb0*/  STL.64 [R1], R4 ;  /* 0x0000000401007387 */ /* 0x001fe80000100a00 */
        /* <DEDUP_REMOVED lines=31> */
[----:B------:R-:W4:Y:S01]  /*3deb0*/  LDL.LU R88, [R1+0xf58] ;  /* 0x000f580001587983 */ /* 0x000f220000300800 */
[----:B0-----:R-:W0:Y:S01]  /*3dec0*/  LDTM.x64 R4, tmem[UR10+0xc0] ;  /* 0x0000c00a000479ee */ /* 0x001e220008340000 */
[----:B------:R-:W-:Y:S01]  /*3ded0*/  NOP ;  /* 0x0000000000007918 */ /* 0x000fe20000000000 */
[----:B------:R-:W1:Y:S01]  /*3dee0*/  LDCU UR10, c[0x0][0x39c] ;  /* 0x00007380ff0a77ac */ /* 0x000e620008000800 */
[----:B0-----:R0:W-:Y:S04]  /*3def0*/  STL.64 [R1+0x13a0], R14 ;  /* 0x0013a00e01007387 */ /* 0x0011e80000100a00 */
[----:B------:R5:W-:Y:S04]  /*3df00*/  STL.64 [R1+0x1398], R16 ;  /* 0x0013981001007387 */ /* 0x000be80000100a00 */
[----:B------:R-:W-:Y:S04]  /*3df10*/  STL.64 [R1+0x1390], R18 ;  /* 0x0013901201007387 */ /* 0x000fe80000100a00 */
[----:B------:R-:W-:Y:S04]  /*3df20*/  STL.64 [R1+0x1388], R20 ;  /* 0x0013881401007387 */ /* 0x000fe80000100a00 */
[----:B------:R-:W-:Y:S04]  /*3df30*/  STL [R1+0x1380], R23 ;  /* 0x0013801701007387 */ /* 0x000fe80000100800 */
[----:B------:R-:W-:Y:S04]  /*3df40*/  STL.64 [R1+0x1378], R24 ;  /* 0x0013781801007387 */ /* 0x000fe80000100a00 */
[----:B------:R-:W-:Y:S04]  /*3df50*/  STL.64 [R1+0x1370], R26 ;  /* 0x0013701a01007387 */ /* 0x000fe80000100a00 */
[----:B------:R-:W-:Y:S04]  /*3df60*/  STL.64 [R1+0x1368], R28 ;  /* 0x0013681c01007387 */ /* 0x000fe80000100a00 */
[----:B------:R-:W-:Y:S04]  /*3df70*/  STL [R1+0x1360], R44 ;  /* 0x0013602c01007387 */ /* 0x000fe80000100800 */
[----:B------:R-:W-:Y:S04]  /*3df80*/  STL.64 [R1+0x1358], R30 ;  /* 0x0013581e01007387 */ /* 0x000fe80000100a00 */
[----:B------:R-:W-:Y:S04]  /*3df90*/  STL.64 [R1+0x1350], R32 ;  /* 0x0013502001007387 */ /* 0x000fe80000100a00 */
[----:B------:R-:W-:Y:S04]  /*3dfa0*/  STL.64 [R1+0x1348], R34 ;  /* 0x0013482201007387 */ /* 0x000fe80000100a00 */
[----:B------:R-:W-:Y:S04]  /*3dfb0*/  STL.64 [R1+0x1340], R36 ;  /* 0x0013402401007387 */ /* 0x000fe80000100a00 */
[----:B------:R-:W-:Y:S04]  /*3dfc0*/  STL.64 [R1+0x1338], R38 ;  /* 0x0013382601007387 */ /* 0x000fe80000100a00 */
[----:B------:R-:W-:Y:S04]  /*3dfd0*/  STL.64 [R1+0x1330], R40 ;  /* 0x0013302801007387 */ /* 0x000fe80000100a00 */
[----:B------:R-:W-:Y:S04]  /*3dfe0*/  STL.64 [R1+0x1328], R42 ;  /* 0x0013282a01007387 */ /* 0x000fe80000100a00 */
[----:B------:R-:W-:Y:S04]  /*3dff0*/  STL [R1+0x1320], R45 ;  /* 0x0013202d01007387 */ /* 0x000fe80000100800 */
[----:B------:R-:W-:Y:S04]  /*3e000*/  STL.64 [R1+0x1318], R46 ;  /* 0x0013182e01007387 */ /* 0x000fe80000100a00 */
[----:B------:R-:W-:Y:S04]  /*3e010*/  STL.64 [R1+0x1310], R48 ;  /* 0x0013103001007387 */ /* 0x000fe80000100a00 */
[----:B------:R-:W-:Y:S04]  /*3e020*/  STL [R1+0x1308], R54 ;  /* 0x0013083601007387 */ /* 0x000fe80000100800 */
[----:B------:R-:W-:Y:S04]  /*3e030*/  STL.64 [R1+0x1300], R50 ;  /* 0x0013003201007387 */ /* 0x000fe80000100a00 */
[----:B------:R-:W-:Y:S04]  /*3e040*/  STL.64 [R1+0x12f8], R52 ;  /* 0x0012f83401007387 */ /* 0x000fe80000100a00 */
[----:B------:R-:W-:Y:S04]  /*3e050*/  STL [R1+0x12f4], R55 ;  /* 0x0012f43701007387 */ /* 0x000fe80000100800 */
[----:B------:R-:W-:Y:S04]  /*3e060*/  STL [R1+0x12f0], R58 ;  /* 0x0012f03a01007387 */ /* 0x000fe80000100800 */
[----:B------:R-:W-:Y:S04]  /*3e070*/  STL.64 [R1+0x12e8], R56 ;  /* 0x0012e83801007387 */ /* 0x000fe80000100a00 */
[----:B------:R-:W-:Y:S04]  /*3e080*/  STL [R1+0x12e0], R59 ;  /* 0x0012e03b01007387 */ /* 0x000fe80000100800 */
[----:B------:R-:W-:Y:S04]  /*3e090*/  STL.64 [R1+0x12d8], R60 ;  /* 0x0012d83c01007387 */ /* 0x000fe80000100a00 */
[----:B------:R-:W-:Y:S04]  /*3e0a0*/  STL [R1+0x12d4], R62 ;  /* 0x0012d43e01007387 */ /* 0x000fe80000100800 */
[----:B------:R-:W-:Y:S04]  /*3e0b0*/  STL [R1+0x12d0], R63 ;  /* 0x0012d03f01007387 */ /* 0x000fe80000100800 */
[----:B------:R-:W-:Y:S04]  /*3e0c0*/  STL.64 [R1+0x12c8], R64 ;  /* 0x0012c84001007387 */ /* 0x000fe80000100a00 */
[----:B------:R-:W-:Y:S04]  /*3e0d0*/  STL [R1+0x12c0], R66 ;  /* 0x0012c04201007387 */ /* 0x000fe80000100800 */
[----:B------:R-:W-:Y:S04]  /*3e0e0*/  STL [R1+0x12bc], R67 ;  /* 0x0012bc4301007387 */ /* 0x000fe80000100800 */
[----:B0-----:R-:W4:Y:S04]  /*3e0f0*/  LDL.LU R14, [R1+0xf5c] ;  /* 0x000f5c00010e7983 */ /* 0x001f280000300800 */
[----:B------:R-:W4:Y:S04]  /*3e100*/  LDL.LU R15, [R1+0xf60] ;  /* 0x000f6000010f7983 */ /* 0x000f280000300800 */
[----:B------:R0:W-:Y:S01]  /*3e110*/  @P3 STG.E.U8 desc[UR18][R68.64], R82 ;  /* 0x0000005244003986 */ /* 0x0001e2000c101112 */
[----:B--2---:R-:W-:Y:S01]  /*3e120*/  ISETP.LT.AND P3, PT, R3, UR4, !P1 ;  /* 0x0000000403007c0c */ /* 0x004fe2000cf61270 */
[----:B------:R-:W3:Y:S02]  /*3e130*/  LDCU UR4, c[0x0][0x39c] ;  /* 0x00007380ff0477ac */ /* 0x000ee40008000800 */
[----:B-----5:R-:W2:Y:S01]  /*3e140*/  LDL.LU R16, [R1+0xf64] ;  /* 0x000f640001107983 */ /* 0x020ea20000300800 */
[----:B0-----:R-:W-:-:S04]  /*3e150*/  PRMT R68, R82, 0x9910, RZ ;  /* 0x0000991052447816 */ /* 0x001fc800000000ff */
[----:B------:R-:W-:-:S05]  /*3e160*/  SHF.R.S32.HI R68, RZ, 0x8, R68 ;  /* 0x00000008ff447819 */ /* 0x000fca0000011444 */
[----:B------:R0:W-:Y:S01]  /*3e170*/  @P5 STG.E.U8 desc[UR18][R70.64], R68 ;  /* 0x0000004446005986 */ /* 0x0001e2000c101112 */
[----:B---3--:R-:W-:Y:S01]  /*3e180*/  ISETP.LT.AND P5, PT, R89, UR4, !P1 ;  /* 0x0000000459007c0c */ /* 0x008fe2000cfa1270 */
[----:B------:R-:W4:Y:S02]  /*3e190*/  LDCU UR4, c[0x0][0x39c] ;  /* 0x00007380ff0477ac */ /* 0x000f240008000800 */
[----:B------:R-:W-:Y:S01]  /*3e1a0*/  @P2 STG.E.U8 desc[UR18][R72.64], R83 ;  /* 0x0000005348002986 */ /* 0x000fe2000c101112 */
[----:B0-----:R-:W-:-:S04]  /*3e1b0*/  PRMT R68, R83, 0x9910, RZ ;  /* 0x0000991053447816 */ /* 0x001fc800000000ff */
[----:B------:R-:W-:-:S05]  /*3e1c0*/  SHF.R.S32.HI R68, RZ, 0x8, R68 ;  /* 0x00000008ff447819 */ /* 0x000fca0000011444 */
[----:B------:R0:W-:Y:S01]  /*3e1d0*/  @P0 STG.E.U8 desc[UR18][R74.64], R68 ;  /* 0x000000444a000986 */ /* 0x0001e2000c101112 */
[----:B----4-:R-:W-:Y:S01]  /*3e1e0*/  ISETP.LT.AND P2, PT, R88, UR4, !P1 ;  /* 0x0000000458007c0c */ /* 0x010fe2000cf41270 */
[----:B------:R-:W3:Y:S02]  /*3e1f0*/  LDCU UR4, c[0x0][0x39c] ;  /* 0x00007380ff0477ac */ /* 0x000ee40008000800 */
[----:B---3--:R-:W-:Y:S01]  /*3e200*/  ISETP.LT.AND P0, PT, R14, UR4, !P1 ;  /* 0x000000040e007c0c */ /* 0x008fe2000cf01270 */
[----:B------:R-:W3:Y:S01]  /*3e210*/  LDCU UR4, c[0x0][0x39c] ;  /* 0x00007380ff0477ac */ /* 0x000ee20008000800 */
[----:B------:R-:W4:Y:S04]  /*3e220*/  LDL.LU R14, [R1+0xf68] ;  /* 0x000f6800010e7983 */ /* 0x000f280000300800 */
[----:B------:R-:W-:Y:S04]  /*3e230*/  @P4 STG.E.U8 desc[UR18][R76.64], R85 ;  /* 0x000000554c004986 */ /* 0x000fe8000c101112 */
[----:B------:R-:W5:Y:S01]  /*3e240*/  LDL.LU.64 R88, [R1+0x200] ;  /* 0x0002000001587983 */ /* 0x000f620000300a00 */
[----:B---3--:R-:W-:Y:S01]  /*3e250*/  ISETP.LT.AND P4, PT, R15, UR4, !P1 ;  /* 0x000000040f007c0c */ /* 0x008fe2000cf81270 */
[----:B------:R-:W2:Y:S02]  /*3e260*/  LDCU UR4, c[0x0][0x39c] ;  /* 0x00007380ff0477ac */ /* 0x000ea40008000800 */
[----:B------:R-:W3:Y:S01]  /*3e270*/  LDL.LU R15, [R1+0xf6c] ;  /* 0x000f6c00010f7983 */ /* 0x000ee20000300800 */
[----:B0-----:R-:W-:-:S03]  /*3e280*/  PRMT R68, R85, 0x9910, RZ ;  /* 0x0000991055447816 */ /* 0x001fc600000000ff */
[----:B------:R-:W3:Y:S01]  /*3e290*/  LDL.LU.64 R92, [R1+0x208] ;  /* 0x00020800015c7983 */ /* 0x000ee20000300a00 */
[----:B------:R-:W-:-:S03]  /*3e2a0*/  SHF.R.S32.HI R68, RZ, 0x8, R68 ;  /* 0x00000008ff447819 */ /* 0x000fc60000011444 */
[----:B------:R-:W3:Y:S04]  /*3e2b0*/  LDL.LU R17, [R1+0xf70] ;  /* 0x000f700001117983 */ /* 0x000ee80000300800 */
[----:B------:R0:W-:Y:S04]  /*3e2c0*/  @P3 STG.E.U8 desc[UR18][R78.64], R68 ;  /* 0x000000444e003986 */ /* 0x0001e8000c101112 */
[----:B------:R-:W3:Y:S01]  /*3e2d0*/  LDL.LU.64 R90, [R1+0x280] ;  /* 0x00028000015a7983 */ /* 0x000ee20000300a00 */
[----:B--2---:R-:W-:Y:S01]  /*3e2e0*/  ISETP.LT.AND P3, PT, R16, UR4, !P1 ;  /* 0x0000000410007c0c */ /* 0x004fe2000cf61270 */
[----:B------:R-:W4:Y:S02]  /*3e2f0*/  LDCU UR4, c[0x0][0x39c] ;  /* 0x00007380ff0477ac */ /* 0x000f240008000800 */
[----:B------:R-:W-:Y:S01]  /*3e300*/  @P5 STG.E.U8 desc[UR18][R80.64], R86 ;  /* 0x0000005650005986 */ /* 0x000fe2000c101112 */
[----:B0-----:R-:W-:-:S04]  /*3e310*/  PRMT R68, R86, 0x9910, RZ ;  /* 0x0000991056447816 */ /* 0x001fc800000000ff */
[----:B------:R-:W-:Y:S02]  /*3e320*/  SHF.R.S32.HI R68, RZ, 0x8, R68 ;  /* 0x00000008ff447819 */ /* 0x000fe40000011444 */
[----:B----4-:R-:W-:Y:S01]  /*3e330*/  ISETP.LT.AND P5, PT, R14, UR4, !P1 ;  /* 0x000000040e007c0c */ /* 0x010fe2000cfa1270 */
[----:B------:R-:W3:Y:S01]  /*3e340*/  LDCU UR4, c[0x0][0x39c] ;  /* 0x00007380ff0477ac */ /* 0x000ee20008000800 */
[----:B------:R-:W2:Y:S04]  /*3e350*/  LDL.LU R14, [R1+0xf74] ;  /* 0x000f7400010e7983 */ /* 0x000ea80000300800 */
[----:B-----5:R0:W-:Y:S01]  /*3e360*/  @P2 STG.E.U8 desc[UR18][R88.64], R68 ;  /* 0x0000004458002986 */ /* 0x0201e2000c101112 */
[----:B---3--:R-:W-:-:S03]  /*3e370*/  ISETP.LT.AND P2, PT, R15, UR4, !P1 ;  /* 0x000000040f007c0c */ /* 0x008fc6000cf41270 */
[----:B0-----:R-:W3:Y:S01]  /*3e380*/  LDL.LU.64 R88, [R1+0x2a0] ;  /* 0x0002a00001587983 */ /* 0x001ee20000300a00 */
[----:B------:R-:W0:Y:S03]  /*3e390*/  LDCU UR4, c[0x0][0x39c] ;  /* 0x00007380ff0477ac */ /* 0x000e260008000800 */
[----:B------:R-:W4:Y:S04]  /*3e3a0*/  LDL.LU R16, [R1+0xf78] ;  /* 0x000f780001107983 */ /* 0x000f280000300800 */
[----:B------:R-:W3:Y:S04]  /*3e3b0*/  LDL.LU R15, [R1+0x354] ;  /* 0x00035400010f7983 */ /* 0x000ee80000300800 */
[----:B------:R-:W-:Y:S04]  /*3e3c0*/  @P0 STG.E.U8 desc[UR18][R92.64], R87 ;  /* 0x000000575c000986 */ /* 0x000fe8000c101112 */
[----:B------:R-:W5:Y:S01]  /*3e3d0*/  LDL.LU.64 R18, [R1+0x2c0] ;  /* 0x0002c00001127983 */ /* 0x000f620000300a00 */
[----:B0-----:R-:W-:Y:S01]  /*3e3e0*/  ISETP.LT.AND P0, PT, R17, UR4, !P1 ;  /* 0x0000000411007c0c */ /* 0x001fe2000cf01270 */
[----:B------:R-:W2:Y:S02]  /*3e3f0*/  LDCU UR4, c[0x0][0x39c] ;  /* 0x00007380ff0477ac */ /* 0x000ea40008000800 */
[----:B------:R-:W5:Y:S01]  /*3e400*/  LDL.LU R17, [R1+0xf7c] ;  /* 0x000f7c0001117983 */ /* 0x000f620000300800 */
[----:B------:R-:W-:-:S03]  /*3e410*/  PRMT R68, R87, 0x9910, RZ ;  /* 0x0000991057447816 */ /* 0x000fc600000000ff */
[----:B------:R-:W5:Y:S01]  /*3e420*/  LDL.LU.64 R24, [R1+0x2d0] ;  /* 0x0002d00001187983 */ /* 0x000f620000300a00 */
[----:B------:R-:W-:-:S03]  /*3e430*/  SHF.R.S32.HI R68, RZ, 0x8, R68 ;  /* 0x00000008ff447819 */ /* 0x000fc60000011444 */
[----:B------:R-:W5:Y:S04]  /*3e440*/  LDL.LU R23, [R1+0xf80] ;  /* 0x000f800001177983 */ /* 0x000f680000300800 */
[----:B------:R0:W-:Y:S01]  /*3e450*/  @P4 STG.E.U8 desc[UR18][R90.64], R68 ;  /* 0x000000445a004986 */ /* 0x0001e2000c101112 */
[----:B--2---:R-:W-:Y:S01]  /*3e460*/  ISETP.LT.AND P4, PT, R14, UR4, !P1 ;  /* 0x000000040e007c0c */ /* 0x004fe2000cf81270 */
[----:B------:R-:W4:Y:S02]  /*3e470*/  LDCU UR4, c[0x0][0x39c] ;  /* 0x00007380ff0477ac */ /* 0x000f240008000800 */
[----:B------:R-:W2:Y:S04]  /*3e480*/  LDL.LU R14, [R1+0x358] ;  /* 0x00035800010e7983 */ /* 0x000ea80000300800 */
[----:B------:R-:W2:Y:S04]  /*3e490*/  LDL.LU.64 R20, [R1+0x2f0] ;  /* 0x0002f00001147983 */ /* 0x000ea80000300a00 */
[----:B---3--:R3:W-:Y:S01]  /*3e4a0*/  @P3 STG.E.U8 desc[UR18][R88.64], R15 ;  /* 0x0000000f58003986 */ /* 0x0087e2000c101112 */
[----:B----4-:R-:W-:Y:S01]  /*3e4b0*/  ISETP.LT.AND P3, PT, R16, UR4, !P1 ;  /* 0x0000000410007c0c */ /* 0x010fe2000cf61270 */
[----:B------:R-:W4:Y:S02]  /*3e4c0*/  LDCU UR4, c[0x0][0x39c] ;  /* 0x00007380ff0477ac */ /* 0x000f240008000800 */
[----:B------:R-:W2:Y:S01]  /*3e4d0*/  LDL.LU R16, [R1+0xf88] ;  /* 0x000f880001107983 */ /* 0x000ea20000300800 */
[----:B0-----:R-:W-:-:S04]  /*3e4e0*/  PRMT R68, R15, 0x9910, RZ ;  /* 0x000099100f447816 */ /* 0x001fc800000000ff */
[----:B------:R-:W-:Y:S01]  /*3e4f0*/  SHF.R.S32.HI R68, RZ, 0x8, R68 ;  /* 0x00000008ff447819 */ /* 0x000fe20000011444 */
[----:B---3--:R-:W3:Y:S04]  /*3e500*/  LDL.LU R15, [R1+0x35c] ;  /* 0x00035c00010f7983 */ /* 0x008ee80000300800 */
[----:B-----5:R0:W-:Y:S01]  /*3e510*/  @P5 STG.E.U8 desc[UR18][R18.64], R68 ;  /* 0x0000004412005986 */ /* 0x0201e2000c101112 */
[----:B----4-:R-:W-:Y:S01]  /*3e520*/  ISETP.LT.AND P5, PT, R17, UR4, !P1 ;  /* 0x0000000411007c0c */ /* 0x010fe2000cfa1270 */
[----:B------:R-:W4:Y:S02]  /*3e530*/  LDCU UR4, c[0x0][0x39c] ;  /* 0x00007380ff0477ac */ /* 0x000f240008000800 */
[----:B0-----:R-:W5:Y:S04]  /*3e540*/  LDL.LU.64 R18, [R1+0x310] ;  /* 0x0003100001127983 */ /* 0x001f680000300a00 */
[----:B------:R-:W5:Y:S04]  /*3e550*/  LDL.LU R17, [R1+0xf8c] ;  /* 0x000f8c0001117983 */ /* 0x000f680000300800 */
[----:B------:R-:W5:Y:S04]  /*3e560*/  LDL.LU.64 R26, [R1+0x330] ;  /* 0x00033000011a7983 */ /* 0x000f680000300a00 */
[----:B--2---:R0:W-:Y:S01]  /*3e570*/  @P2 STG.E.U8 desc[UR18][R24.64], R14 ;  /* 0x0000000e18002986 */ /* 0x0041e2000c101112 */
[----:B------:R-:W-:-:S03]  /*3e580*/  PRMT R68, R14, 0x9910, RZ ;  /* 0x000099100e447816 */ /* 0x000fc600000000ff */
[----:B0-----:R-:W2:Y:S01]  /*3e590*/  LDL.LU R14, [R1+0xf90] ;  /* 0x000f9000010e7983 */ /* 0x001ea20000300800 */
[----:B----4-:R-:W-:Y:S01]  /*3e5a0*/  ISETP.LT.AND P2, PT, R23, UR4, !P1 ;  /* 0x0000000417007c0c */ /* 0x010fe2000cf41270 */
[----:B------:R-:W0:Y:S01]  /*3e5b0*/  LDCU UR4, c[0x0][0x39c] ;  /* 0x00007380ff0477ac */ /* 0x000e220008000800 */
[----:B------:R-:W-:Y:S01]  /*3e5c0*/  SHF.R.S32.HI R68, RZ, 0x8, R68 ;  /* 0x00000008ff447819 */ /* 0x000fe20000011444 */
[----:B------:R-:W4:Y:S04]  /*3e5d0*/  LDL.LU.64 R24, [R1+0x340] ;  /* 0x0003400001187983 */ /* 0x000f280000300a00 */
[----:B------:R0:W-:Y:S02]  /*3e5e0*/  @P0 STG.E.U8 desc[UR18][R20.64], R68 ;  /* 0x0000004414000986 */ /* 0x0001e4000c101112 */
[----:B0-----:R-:W-:-:S02]  /*3e5f0*/  ISETP.LT.AND P0, PT, R16, UR4, !P1 ;  /* 0x0000000410007c0c */ /* 0x001fc4000cf01270 */
[----:B------:R-:W4:Y:S01]  /*3e600*/  LDL.LU R21, [R1+0x360] ;  /* 0x0003600001157983 */ /* 0x000f220000300800 */
[----:B------:R-:W0:Y:S03]  /*3e610*/  LDCU UR4, c[0x0][0x39c] ;  /* 0x00007380ff0477ac */ /* 0x000e260008000800 */
[----:B------:R-:W4:Y:S04]  /*3e620*/  LDL.LU R16, [R1+0xf94] ;  /* 0x000f940001107983 */ /* 0x000f280000300800 */
[----:B------:R-:W4:Y:S01]  /*3e630*/  LDL.LU R20, [R1+0x350] ;  /* 0x0003500001147983 */ /* 0x000f220000300800 */
[----:B------:R-:W-:Y:S01]  /*3e640*/  VIADD R3, R84, UR5 ;  /* 0x0000000554037c36 */ /* 0x000fe20008000000 */
[----:B---3--:R-:W-:-:S02]  /*3e650*/  PRMT R68, R15, 0x9910, RZ ;  /* 0x000099100f447816 */ /* 0x008fc400000000ff */
[----:B------:R-:W3:Y:S04]  /*3e660*/  LDL.LU.64 R54, [R1+0x348] ;  /* 0x0003480001367983 */ /* 0x000ee80000300a00 */
[----:B-----5:R5:W-:Y:S01]  /*3e670*/  @P4 STG.E.U8 desc[UR18][R18.64], R15 ;  /* 0x0000000f12004986 */ /* 0x020be2000c101112 */
[----:B0-----:R-:W-:Y:S01]  /*3e680*/  ISETP.LT.AND P4, PT, R17, UR4, !P1 ;  /* 0x0000000411007c0c */ /* 0x001fe2000cf81270 */
[----:B------:R-:W2:Y:S01]  /*3e690*/  LDCU UR4, c[0x0][0x39c] ;  /* 0x00007380ff0477ac */ /* 0x000ea20008000800 */
[C---:B------:R-:W-:Y:S01]  /*3e6a0*/  IADD3 R28, P6, PT, R3.reuse, R2, RZ ;  /* 0x00000002031c7210 */ /* 0x040fe20007fde0ff */
[----:B------:R-:W3:Y:S01]  /*3e6b0*/  LDL.LU R17, [R1+0x364] ;  /* 0x0003640001117983 */ /* 0x000ee20000300800 */
[----:B------:R-:W-:Y:S02]  /*3e6c0*/  SHF.R.S32.HI R68, RZ, 0x8, R68 ;  /* 0x00000008ff447819 */ /* 0x000fe40000011444 */
[C---:B------:R-:W-:Y:S01]  /*3e6d0*/  LEA.HI.X.SX32 R29, R3.reuse, R0, 0x1, P6 ;  /* 0x00000000031d7211 */ /* 0x040fe200030f0eff */
[----:B------:R-:W-:Y:S01]  /*3e6e0*/  VIADD R3, R3, UR5 ;  /* 0x0000000503037c36 */ /* 0x000fe20008000000 */
[----:B-----5:R-:W5:Y:S04]  /*3e6f0*/  LDL.LU.64 R18, [R1+0x338] ;  /* 0x0003380001127983 */ /* 0x020f680000300a00 */
[----:B------:R0:W-:Y:S01]  /*3e700*/  @P3 STG.E.U8 desc[UR18][R26.64], R68 ;  /* 0x000000441a003986 */ /* 0x0001e2000c101112 */
[----:B------:R-:W-:-:S03]  /*3e710*/  IADD3 R30, P6, PT, R3, R2, RZ ;  /* 0x00000002031e7210 */ /* 0x000fc60007fde0ff */
[----:B------:R-:W3:Y:S04]  /*3e720*/  LDL.LU.64 R44, [R1+0x328] ;  /* 0x00032800012c7983 */ /* 0x000ee80000300a00 */
[----:B------:R-:W3:Y:S01]  /*3e730*/  LDL.LU R15, [R1+0x368] ;  /* 0x00036800010f7983 */ /* 0x000ee20000300800 */
[C---:B------:R-:W-:Y:S01]  /*3e740*/  LEA.HI.X.SX32 R31, R3.reuse, R0, 0x1, P6 ;  /* 0x00000000031f7211 */ /* 0x040fe200030f0eff */
[----:B------:R-:W-:-:S05]  /*3e750*/  VIADD R3, R3, UR5 ;  /* 0x0000000503037c36 */ /* 0x000fca0008000000 */
[----:B------:R-:W-:-:S04]  /*3e760*/  IADD3 R32, P6, PT, R3, R2, RZ ;  /* 0x0000000203207210 */ /* 0x000fc80007fde0ff */
        /* <DEDUP_REMOVED lines=31> */
[----:B------:R-:W-:Y:S01]  /*3e960*/  VIADD R3, R3, UR5 ;  /* 0x0000000503037c36 */ /* 0x000fe20008000000 */
[----:B--2---:R-:W-:Y:S01]  /*3e970*/  ISETP.LT.AND P3, PT, R14, UR4, !P1 ;  /* 0x000000040e007c0c */ /* 0x004fe2000cf61270 */
[----:B------:R-:W2:Y:S01]  /*3e980*/  LDCU UR4, c[0x0][0x39c] ;  /* 0x00007380ff0477ac */ /* 0x000ea20008000800 */
[----:B------:R-:W5:Y:S02]  /*3e990*/  LDL.LU R14, [R1+0xf9c] ;  /* 0x000f9c00010e7983 */ /* 0x000f640000300800 */
[C---:B------:R-:W-:Y:S02]  /*3e9a0*/  IADD3 R56, P6, PT, R3.reuse, R2, RZ ;  /* 0x0000000203387210 */ /* 0x040fe40007fde0ff */
[----:B0-----:R-:W5:Y:S02]  /*3e9b0*/  LDL.LU.64 R26, [R1+0x320] ;  /* 0x00032000011a7983 */ /* 0x001f640000300a00 */
        /* <DEDUP_REMOVED lines=26> */
[----:B----4-:R0:W-:Y:S04]  /*3eb60*/  @P5 STG.E.U8 desc[UR18][R24.64], R21 ;  /* 0x0000001518005986 */ /* 0x0101e8000c101112 */
[C---:B------:R-:W-:Y:S02]  /*3eb70*/  IADD3 R80, P6, PT, R3.reuse, R2, RZ ;  /* 0x0000000203507210 */ /* 0x040fe40007fde0ff */
[----:B--2---:R-:W-:Y:S01]  /*3eb80*/  ISETP.LT.AND P5, PT, R16, UR4, !P1 ;  /* 0x0000000410007c0c */ /* 0x004fe2000cfa1270 */
[----:B------:R-:W5:Y:S01]  /*3eb90*/  LDCU UR4, c[0x0][0x39c] ;  /* 0x00007380ff0477ac */ /* 0x000f620008000800 */
[C---:B------:R-:W-:Y:S01]  /*3eba0*/  LEA.HI.X.SX32 R81, R3.reuse, R0, 0x1, P6 ;  /* 0x0000000003517211 */ /* 0x040fe200030f0eff */
[----:B------:R-:W-:Y:S01]  /*3ebb0*/  VIADD R3, R3, UR5 ;  /* 0x0000000503037c36 */ /* 0x000fe20008000000 */
[----:B------:R-:W2:Y:S04]  /*3ebc0*/  LDL.LU R16, [R1+0xf98] ;  /* 0x000f980001107983 */ /* 0x000ea80000300800 */
[C---:B------:R-:W-:Y:S01]  /*3ebd0*/  IADD3 R78, P6, PT, R3.reuse, R2, RZ ;  /* 0x00000002034e7210 */ /* 0x040fe20007fde0ff */
[----:B------:R-:W4:Y:S03]  /*3ebe0*/  LDL.LU.64 R58, [R1+0x318] ;  /* 0x00031800013a7983 */ /* 0x000f260000300a00 */
        /* <DEDUP_REMOVED lines=15> */
[----:B------:R-:W-:Y:S02]  /*3ece0*/  LEA.HI.X.SX32 R69, R3, R0, 0x1, P6 ;  /* 0x0000000003457211 */ /* 0x000fe400030f0eff */
[----:B------:R-:W-:Y:S02]  /*3ecf0*/  ISETP.NE.AND P6, PT, R20, RZ, PT ;  /* 0x000000ff1400720c */ /* 0x000fe40003fc5270 */
[----:B------:R-:W-:Y:S02]  /*3ed00*/  PRMT R20, R21, 0x9910, RZ ;  /* 0x0000991015147816 */ /* 0x000fe400000000ff */
[----:B0-----:R-:W4:Y:S02]  /*3ed10*/  LDL.LU R21, [R1+0x36c] ;  /* 0x00036c0001157983 */ /* 0x001f240000300800 */
[----:B------:R-:W-:Y:S02]  /*3ed20*/  SHF.R.S32.HI R23, RZ, 0x8, R20 ;  /* 0x00000008ff177819 */ /* 0x000fe40000011414 */
[----:B------:R-:W4:Y:S04]  /*3ed30*/  LDL.LU R20, [R1+0xfa4] ;  /* 0x000fa40001147983 */ /* 0x000f280000300800 */
[----:B---3--:R0:W-:Y:S04]  /*3ed40*/  @P2 STG.E.U8 desc[UR18][R54.64], R23 ;  /* 0x0000001736002986 */ /* 0x0081e8000c101112 */
[----:B------:R-:W3:Y:S01]  /*3ed50*/  LDL.LU.64 R24, [R1+0x308] ;  /* 0x0003080001187983 */ /* 0x000ee20000300a00 */
[----:B-----5:R-:W-:Y:S01]  /*3ed60*/  ISETP.LT.AND P2, PT, R14, UR4, !P1 ;  /* 0x000000040e007c0c */ /* 0x020fe2000cf41270 */
[----:B------:R-:W2:Y:S02]  /*3ed70*/  LDCU UR4, c[0x0][0x39c] ;  /* 0x00007380ff0477ac */ /* 0x000ea40008000800 */
[----:B------:R-:W5:Y:S04]  /*3ed80*/  LDL.LU R14, [R1+0xfa0] ;  /* 0x000fa000010e7983 */ /* 0x000f680000300800 */
[----:B------:R1:W-:Y:S04]  /*3ed90*/  @P0 STG.E.U8 desc[UR18][R18.64], R17 ;  /* 0x0000001112000986 */ /* 0x0003e8000c101112 */
[----:B0-----:R-:W3:Y:S01]  /*3eda0*/  LDL.LU.64 R54, [R1+0x300] ;  /* 0x0003000001367983 */ /* 0x001ee20000300a00 */
[----:B--2---:R-:W-:Y:S01]  /*3edb0*/  ISETP.LT.AND P0, PT, R16, UR4, !P1 ;  /* 0x0000000410007c0c */ /* 0x004fe2000cf01270 */
[----:B------:R-:W4:Y:S01]  /*3edc0*/  LDCU UR4, c[0x0][0x39c] ;  /* 0x00007380ff0477ac */ /* 0x000f220008000800 */
[----:B------:R-:W-:-:S02]  /*3edd0*/  PRMT R16, R17, 0x9910, RZ ;  /* 0x0000991011107816 */ /* 0x000fc400000000ff */
[----:B-1----:R-:W2:Y:S02]  /*3ede0*/  LDL.LU R17, [R1+0x370] ;  /* 0x0003700001117983 */ /* 0x002ea40000300800 */
[----:B------:R-:W-:Y:S02]  /*3edf0*/  SHF.R.S32.HI R23, RZ, 0x8, R16 ;  /* 0x00000008ff177819 */ /* 0x000fe40000011410 */
[----:B------:R-:W2:Y:S04]  /*3ee00*/  LDL.LU R16, [R1+0xfac] ;  /* 0x000fac0001107983 */ /* 0x000ea80000300800 */
[----:B------:R0:W-:Y:S04]  /*3ee10*/  @P4 STG.E.U8 desc[UR18][R44.64], R23 ;  /* 0x000000172c004986 */ /* 0x0001e8000c101112 */
[----:B------:R-:W2:Y:S04]  /*3ee20*/  LDL.LU.64 R18, [R1+0x2f8] ;  /* 0x0002f80001127983 */ /* 0x000ea80000300a00 */
[----:B0-----:R-:W2:Y:S04]  /*3ee30*/  LDL.LU R23, [R1+0xfa8] ;  /* 0x000fa80001177983 */ /* 0x001ea80000300800 */
[----:B------:R0:W-:Y:S01]  /*3ee40*/  @P3 STG.E.U8 desc[UR18][R26.64], R15 ;  /* 0x0000000f1a003986 */ /* 0x0001e2000c101112 */
[----:B----4-:R-:W-:Y:S01]  /*3ee50*/  ISETP.LT.AND P4, PT, R20, UR4, !P1 ;  /* 0x0000000414007c0c */ /* 0x010fe2000cf81270 */
[----:B------:R-:W5:Y:S01]  /*3ee60*/  LDCU UR4, c[0x0][0x39c] ;  /* 0x00007380ff0477ac */ /* 0x000f620008000800 */
[----:B------:R-:W-:-:S05]  /*3ee70*/  PRMT R20, R15, 0x9910, RZ ;  /* 0x000099100f147816 */ /* 0x000fca00000000ff */
[----:B0-----:R-:W-:Y:S01]  /*3ee80*/  IMAD.MOV.U32 R26, RZ, RZ, R20 ;  /* 0x000000ffff1a7224 */ /* 0x001fe200078e0014 */
[----:B-----5:R-:W-:Y:S01]  /*3ee90*/  ISETP.LT.AND P3, PT, R14, UR4, !P1 ;  /* 0x000000040e007c0c */ /* 0x020fe2000cf61270 */
[----:B------:R-:W2:Y:S01]  /*3eea0*/  LDCU UR4, c[0x0][0x39c] ;  /* 0x00007380ff0477ac */ /* 0x000ea20008000800 */
[----:B------:R-:W4:Y:S04]  /*3eeb0*/  LDL.LU.64 R14, [R1+0x2e8] ;  /* 0x0002e800010e7983 */ /* 0x000f280000300a00 */
[----:B------:R-:W5:Y:S04]  /*3eec0*/  LDL.LU R44, [R1+0x374] ;  /* 0x00037400012c7983 */ /* 0x000f680000300800 */
[----:B------:R-:W4:Y:S01]  /*3eed0*/  LDL.LU R20, [R1+0xfb4] ;  /* 0x000fb40001147983 */ /* 0x000f220000300800 */
[----:B------:R-:W-:-:S03]  /*3eee0*/  SHF.R.S32.HI R26, RZ, 0x8, R26 ;  /* 0x00000008ff1a7819 */ /* 0x000fc6000001141a */
[----:B------:R-:W5:Y:S04]  /*3eef0*/  LDL.LU.64 R62, [R1+0x2e0] ;  /* 0x0002e000013e7983 */ /* 0x000f680000300a00 */
[----:B------:R-:W-:Y:S04]  /*3ef00*/  @P5 STG.E.U8 desc[UR18][R58.64], R26 ;  /* 0x0000001a3a005986 */ /* 0x000fe8000c101112 */
[----:B---3--:R0:W-:Y:S02]  /*3ef10*/  @P2 STG.E.U8 desc[UR18][R24.64], R21 ;  /* 0x0000001518002986 */ /* 0x0081e4000c101112 */
[----:B0-----:R-:W-:-:S04]  /*3ef20*/  PRMT R21, R21, 0x9910, RZ ;  /* 0x0000991015157816 */ /* 0x001fc800000000ff */
[----:B------:R-:W-:Y:S02]  /*3ef30*/  SHF.R.S32.HI R26, RZ, 0x8, R21 ;  /* 0x00000008ff1a7819 */ /* 0x000fe40000011415 */
[----:B--2---:R-:W-:Y:S01]  /*3ef40*/  ISETP.LT.AND P5, PT, R16, UR4, !P1 ;  /* 0x0000000410007c0c */ /* 0x004fe2000cfa1270 */
[----:B------:R-:W0:Y:S01]  /*3ef50*/  LDCU UR4, c[0x0][0x39c] ;  /* 0x00007380ff0477ac */ /* 0x000e220008000800 */
[----:B------:R-:W2:Y:S04]  /*3ef60*/  LDL.LU R16, [R1+0xfb0] ;  /* 0x000fb00001107983 */ /* 0x000ea80000300800 */
[----:B------:R-:W3:Y:S01]  /*3ef70*/  LDL.LU.64 R58, [R1+0x2d8] ;  /* 0x0002d800013a7983 */ /* 0x000ee20000300a00 */
[----:B0-----:R-:W-:Y:S01]  /*3ef80*/  ISETP.LT.AND P2, PT, R23, UR4, !P1 ;  /* 0x0000000417007c0c */ /* 0x001fe2000cf41270 */
[----:B------:R-:W4:Y:S02]  /*3ef90*/  LDCU UR4, c[0x0][0x39c] ;  /* 0x00007380ff0477ac */ /* 0x000f240008000800 */
[----:B------:R-:W3:Y:S04]  /*3efa0*/  LDL.LU R23, [R1+0x378] ;  /* 0x0003780001177983 */ /* 0x000ee80000300800 */
[----:B------:R-:W3:Y:S04]  /*3efb0*/  LDL.LU R21, [R1+0xfbc] ;  /* 0x000fbc0001157983 */ /* 0x000ee80000300800 */
[----:B------:R-:W-:Y:S04]  /*3efc0*/  @P0 STG.E.U8 desc[UR18][R54.64], R26 ;  /* 0x0000001a36000986 */ /* 0x000fe8000c101112 */
[----:B------:R-:W3:Y:S01]  /*3efd0*/  LDL.LU.64 R24, [R1+0x2c8] ;  /* 0x0002c80001187983 */ /* 0x000ee20000300a00 */
[----:B----4-:R-:W-:Y:S01]  /*3efe0*/  ISETP.LT.AND P0, PT, R20, UR4, !P1 ;  /* 0x0000000414007c0c */ /* 0x010fe2000cf01270 */
[----:B------:R-:W2:Y:S02]  /*3eff0*/  LDCU UR4, c[0x0][0x39c] ;  /* 0x00007380ff0477ac */ /* 0x000ea40008000800 */
[----:B------:R-:W4:Y:S04]  /*3f000*/  LDL.LU R20, [R1+0xfb8] ;  /* 0x000fb80001147983 */ /* 0x000f280000300800 */
[----:B------:R0:W-:Y:S01]  /*3f010*/  @P4 STG.E.U8 desc[UR18][R18.64], R17 ;  /* 0x0000001112004986 */ /* 0x0001e2000c101112 */
[----:B--2---:R-:W-:Y:S01]  /*3f020*/  ISETP.LT.AND P4, PT, R16, UR4, !P1 ;  /* 0x0000000410007c0c */ /* 0x004fe2000cf81270 */
[----:B------:R-:W3:Y:S01]  /*3f030*/  LDCU UR4, c[0x0][0x39c] ;  /* 0x00007380ff0477ac */ /* 0x000ee20008000800 */
[----:B------:R-:W-:-:S05]  /*3f040*/  PRMT R16, R17, 0x9910, RZ ;  /* 0x0000991011107816 */ /* 0x000fca00000000ff */
[----:B0-----:R-:W-:Y:S02]  /*3f050*/  IMAD.MOV.U32 R18, RZ, RZ, R16 ;  /* 0x000000ffff127224 */ /* 0x001fe400078e0010 */
[----:B------:R-:W2:Y:S04]  /*3f060*/  LDL.LU.64 R16, [R1+0x2b8] ;  /* 0x0002b80001107983 */ /* 0x000ea80000300a00 */
[----:B------:R-:W2:Y:S04]  /*3f070*/  LDL.LU R54, [R1+0x37c] ;  /* 0x00037c0001367983 */ /* 0x000ea80000300800 */
[----:B------:R-:W2:Y:S01]  /*3f080*/  LDL.LU R27, [R1+0xfd4] ;  /* 0x000fd400011b7983 */ /* 0x000ea20000300800 */
[----:B------:R-:W-:-:S03]  /*3f090*/  SHF.R.S32.HI R26, RZ, 0x8, R18 ;  /* 0x00000008ff1a7819 */ /* 0x000fc60000011412 */
[----:B------:R-:W2:Y:S04]  /*3f0a0*/  LDL.LU.64 R18, [R1+0x2b0] ;  /* 0x0002b00001127983 */ /* 0x000ea80000300a00 */
[----:B------:R0:W-:Y:S04]  /*3f0b0*/  @P3 STG.E.U8 desc[UR18][R14.64], R26 ;  /* 0x0000001a0e003986 */ /* 0x0001e8000c101112 */
[----:B0-----:R-:W2:Y:S04]  /*3f0c0*/  LDL.LU.64 R14, [R1+0x13a0] ;  /* 0x0013a000010e7983 */ /* 0x001ea80000300a00 */
[----:B------:R-:W2:Y:S01]  /*3f0d0*/  LDL.LU R26, [R1+0xfd0] ;  /* 0x000fd000011a7983 */ /* 0x000ea20000300800 */
[----:B---3--:R-:W-:Y:S01]  /*3f0e0*/  ISETP.LT.AND P3, PT, R21, UR4, !P1 ;  /* 0x0000000415007c0c */ /* 0x008fe2000cf61270 */
[----:B------:R-:W4:Y:S02]  /*3f0f0*/  LDCU UR4, c[0x0][0x39c] ;  /* 0x00007380ff0477ac */ /* 0x000f240008000800 */
[----:B-----5:R0:W-:Y:S02]  /*3f100*/  @P5 STG.E.U8 desc[UR18][R62.64], R44 ;  /* 0x0000002c3e005986 */ /* 0x0201e4000c101112 */
[----:B0-----:R-:W-:-:S04]  /*3f110*/  PRMT R44, R44, 0x9910, RZ ;  /* 0x000099102c2c7816 */ /* 0x001fc800000000ff */
[----:B------:R-:W-:-:S05]  /*3f120*/  SHF.R.S32.HI R44, RZ, 0x8, R44 ;  /* 0x00000008ff2c7819 */ /* 0x000fca000001142c */
[----:B------:R0:W-:Y:S01]  /*3f130*/  @P2 STG.E.U8 desc[UR18][R58.64], R44 ;  /* 0x0000002c3a002986 */ /* 0x0001e2000c101112 */
[----:B----4-:R-:W-:Y:S01]  /*3f140*/  ISETP.LT.AND P5, PT, R20, UR4, !P1 ;  /* 0x0000000414007c0c */ /* 0x010fe2000cfa1270 */
[----:B------:R-:W2:Y:S02]  /*3f150*/  LDCU UR4, c[0x0][0x39c] ;  /* 0x00007380ff0477ac */ /* 0x000ea40008000800 */
[----:B------:R-:W3:Y:S04]  /*3f160*/  LDL.LU.64 R20, [R1+0x2a8] ;  /* 0x0002a80001147983 */ /* 0x000ee80000300a00 */
[----:B------:R-:W4:Y:S04]  /*3f170*/  LDL.LU R45, [R1+0x380] ;  /* 0x00038000012d7983 */ /* 0x000f280000300800 */
[----:B------:R-:W4:Y:S04]  /*3f180*/  LDL.LU.64 R62, [R1+0x298] ;  /* 0x00029800013e7983 */ /* 0x000f280000300a00 */
[----:B------:R-:W5:Y:S04]  /*3f190*/  LDL.LU R55, [R1+0x1024] ;  /* 0x0010240001377983 */ /* 0x000f680000300800 */
[----:B0-----:R-:W3:Y:S01]  /*3f1a0*/  LDL.LU R58, [R1+0xfe4] ;  /* 0x000fe400013a7983 */ /* 0x001ee20000300800 */
[----:B------:R-:W-:-:S03]  /*3f1b0*/  PRMT R59, R23, 0x9910, RZ ;  /* 0x00009910173b7816 */ /* 0x000fc600000000ff */
[----:B------:R0:W-:Y:S04]  /*3f1c0*/  @P0 STG.E.U8 desc[UR18][R24.64], R23 ;  /* 0x0000001718000986 */ /* 0x0001e8000c101112 */
[----:B0-----:R-:W4:Y:S04]  /*3f1d0*/  LDL.LU.64 R24, [R1+0x290] ;  /* 0x0002900001187983 */ /* 0x001f280000300a00 */
[----:B------:R-:W4:Y:S01]  /*3f1e0*/  LDL.LU R44, [R1+0x384] ;  /* 0x00038400012c7983 */ /* 0x000f220000300800 */
[----:B------:R-:W-:Y:S02]  /*3f1f0*/  SHF.R.S32.HI R59, RZ, 0x8, R59 ;  /* 0x00000008ff3b7819 */ /* 0x000fe4000001143b */
[----:B--2---:R-:W-:Y:S01]  /*3f200*/  ISETP.LT.AND P2, PT, R27, UR4, !P1 ;  /* 0x000000041b007c0c */ /* 0x004fe2000cf41270 */
[----:B------:R-:W0:Y:S02]  /*3f210*/  LDCU UR4, c[0x0][0x39c] ;  /* 0x00007380ff0477ac */ /* 0x000e240008000800 */
[----:B------:R1:W-:Y:S01]  /*3f220*/  @P4 STG.E.U8 desc[UR18][R16.64], R59 ;  /* 0x0000003b10004986 */ /* 0x0003e2000c101112 */
[----:B0-----:R-:W-:Y:S01]  /*3f230*/  ISETP.LT.AND P0, PT, R26, UR4, !P1 ;  /* 0x000000041a007c0c */ /* 0x001fe2000cf01270 */
[----:B------:R-:W5:Y:S02]  /*3f240*/  LDCU UR4, c[0x0][0x39c] ;  /* 0x00007380ff0477ac */ /* 0x000f640008000800 */
[----:B------:R-:W2:Y:S04]  /*3f250*/  LDL.LU.64 R26, [R1+0x288] ;  /* 0x00028800011a7983 */ /* 0x000ea80000300a00 */
[----:B------:R-:W2:Y:S04]  /*3f260*/  LDL.LU R23, [R1+0x1074] ;  /* 0x0010740001177983 */ /* 0x000ea80000300800 */
[----:B-1----:R-:W2:Y:S04]  /*3f270*/  LDL.LU.64 R16, [R1+0x1398] ;  /* 0x0013980001107983 */ /* 0x002ea80000300a00 */
[----:B------:R-:W2:Y:S04]  /*3f280*/  LDL.LU R59, [R1+0x1048] ;  /* 0x00104800013b7983 */ /* 0x000ea80000300800 */
[----:B------:R0:W-:Y:S04]  /*3f290*/  @P3 STG.E.U8 desc[UR18][R18.64], R54 ;  /* 0x0000003612003986 */ /* 0x0001e8000c101112 */
[----:B0-----:R-:W2:Y:S01]  /*3f2a0*/  LDL.LU.64 R18, [R1+0x1390] ;  /* 0x0013900001127983 */ /* 0x001ea20000300a00 */
[----:B------:R-:W-:-:S04]  /*3f2b0*/  PRMT R54, R54, 0x9910, RZ ;  /* 0x0000991036367816 */ /* 0x000fc800000000ff */
[----:B------:R-:W-:Y:S02]  /*3f2c0*/  SHF.R.S32.HI R54, RZ, 0x8, R54 ;  /* 0x00000008ff367819 */ /* 0x000fe40000011436 */
[----:B-----5:R-:W-:Y:S01]  /*3f2d0*/  ISETP.LT.AND P4, PT, R55, UR4, !P1 ;  /* 0x0000000437007c0c */ /* 0x020fe2000cf81270 */
[----:B------:R-:W3:Y:S01]  /*3f2e0*/  LDCU UR4, c[0x0][0x39c] ;  /* 0x00007380ff0477ac */ /* 0x000ee20008000800 */
[----:B------:R-:W5:Y:S01]  /*3f2f0*/  LDL.LU R55, [R1+0x388] ;  /* 0x0003880001377983 */ /* 0x000f620000300800 */
[----:B---3--:R-:W-:-:S03]  /*3f300*/  ISETP.LT.AND P3, PT, R58, UR4, !P1 ;  /* 0x000000043a007c0c */ /* 0x008fc6000cf61270 */
[----:B------:R0:W-:Y:S01]  /*3f310*/  @P5 STG.E.U8 desc[UR18][R20.64], R54 ;  /* 0x0000003614005986 */ /* 0x0001e2000c101112 */
[----:B------:R-:W2:Y:S03]  /*3f320*/  LDCU UR4, c[0x0][0x39c] ;  /* 0x00007380ff0477ac */ /* 0x000ea60008000800 */
[----:B------:R-:W3:Y:S04]  /*3f330*/  LDL.LU R58, [R1+0x108c] ;  /* 0x00108c00013a7983 */ /* 0x000ee80000300800 */
[----:B0-----:R-:W5:Y:S04]  /*3f340*/  LDL.LU.64 R20, [R1+0x1388] ;  /* 0x0013880001147983 */ /* 0x001f680000300a00 */
[----:B------:R-:W5:Y:S04]  /*3f350*/  LDL.LU R54, [R1+0x1084] ;  /* 0x0010840001367983 */ /* 0x000f680000300800 */
[----:B----4-:R0:W-:Y:S02]  /*3f360*/  @P2 STG.E.U8 desc[UR18][R62.64], R45 ;  /* 0x0000002d3e002986 */ /* 0x0101e4000c101112 */
[----:B0-----:R-:W-:-:S04]  /*3f370*/  PRMT R45, R45, 0x9910, RZ ;  /* 0x000099102d2d7816 */ /* 0x001fc800000000ff */
[----:B------:R-:W-:Y:S02]  /*3f380*/  SHF.R.S32.HI R63, RZ, 0x8, R45 ;  /* 0x00000008ff3f7819 */ /* 0x000fe4000001142d */
[----:B--2---:R-:W-:Y:S01]  /*3f390*/  ISETP.LT.AND P5, PT, R23, UR4, !P1 ;  /* 0x0000000417007c0c */ /* 0x004fe2000cfa1270 */
[----:B------:R-:W0:Y:S01]  /*3f3a0*/  LDCU UR4, c[0x0][0x39c] ;  /* 0x00007380ff0477ac */ /* 0x000e220008000800 */
[----:B------:R-:W2:Y:S04]  /*3f3b0*/  LDL.LU R23, [R1+0x1380] ;  /* 0x0013800001177983 */ /* 0x000ea80000300800 */
[----:B------:R-:W4:Y:S01]  /*3f3c0*/  LDL.LU R62, [R1+0x38c] ;  /* 0x00038c00013e7983 */ /* 0x000f220000300800 */
[----:B0-----:R-:W-:Y:S01]  /*3f3d0*/  ISETP.LT.AND P2, PT, R59, UR4, !P1 ;  /* 0x000000043b007c0c */ /* 0x001fe2000cf41270 */
[----:B------:R-:W3:Y:S02]  /*3f3e0*/  LDCU UR4, c[0x0][0x39c] ;  /* 0x00007380ff0477ac */ /* 0x000ee40008000800 */
[----:B------:R-:W2:Y:S04]  /*3f3f0*/  LDL.LU R59, [R1+0x10e0] ;  /* 0x0010e000013b7983 */ /* 0x000ea80000300800 */
[----:B------:R-:W4:Y:S04]  /*3f400*/  LDL.LU R45, [R1+0x10d8] ;  /* 0x0010d800012d7983 */ /* 0x000f280000300800 */
[----:B------:R0:W-:Y:S04]  /*3f410*/  @P0 STG.E.U8 desc[UR18][R24.64], R63 ;  /* 0x0000003f18000986 */ /* 0x0001e8000c101112 */
[----:B------:R1:W-:Y:S04]  /*3f420*/  @P4 STG.E.U8 desc[UR18][R26.64], R44 ;  /* 0x0000002c1a004986 */ /* 0x0003e8000c101112 */
[----:B0-----:R-:W4:Y:S04]  /*3f430*/  LDL.LU.64 R24, [R1+0x1378] ;  /* 0x0013780001187983 */ /* 0x001f280000300a00 */
[----:B-1----:R-:W4:Y:S01]  /*3f440*/  LDL.LU.64 R26, [R1+0x1370] ;  /* 0x00137000011a7983 */ /* 0x002f220000300a00 */
[----:B---3--:R-:W-:Y:S01]  /*3f450*/  ISETP.LT.AND P0, PT, R58, UR4, !P1 ;  /* 0x000000043a007c0c */ /* 0x008fe2000cf01270 */
[----:B------:R-:W5:Y:S02]  /*3f460*/  LDCU UR4, c[0x0][0x39c] ;  /* 0x00007380ff0477ac */ /* 0x000f640008000800 */
[----:B------:R-:W3:Y:S04]  /*3f470*/  LDL.LU R58, [R1+0x390] ;  /* 0x00039000013a7983 */ /* 0x000ee80000300800 */
[----:B------:R-:W3:Y:S01]  /*3f480*/  LDL.LU R63, [R1+0x1128] ;  /* 0x00112800013f7983 */ /* 0x000ee20000300800 */
[----:B-----5:R-:W-:Y:S01]  /*3f490*/  ISETP.LT.AND P4, PT, R54, UR4, !P1 ;  /* 0x0000000436007c0c */ /* 0x020fe2000cf81270 */
[----:B------:R-:W2:Y:S02]  /*3f4a0*/  LDCU UR4, c[0x0][0x39c] ;  /* 0x00007380ff0477ac */ /* 0x000ea40008000800 */
[----:B------:R-:W5:Y:S01]  /*3f4b0*/  LDL.LU R54, [R1+0x1124] ;  /* 0x0011240001367983 */ /* 0x000f620000300800 */
[----:B------:R-:W-:-:S04]  /*3f4c0*/  PRMT R44, R44, 0x9910, RZ ;  /* 0x000099102c2c7816 */ /* 0x000fc800000000ff */
[----:B------:R-:W-:-:S05]  /*3f4d0*/  SHF.R.S32.HI R44, RZ, 0x8, R44 ;  /* 0x00000008ff2c7819 */ /* 0x000fca000001142c */
[----:B------:R0:W-:Y:S04]  /*3f4e0*/  @P3 STG.E.U8 desc[UR18][R28.64], R44 ;  /* 0x0000002c1c003986 */ /* 0x0001e8000c101112 */
[----:B------:R1:W-:Y:S04]  /*3f4f0*/  @P5 STG.E.U8 desc[UR18][R30.64], R55 ;  /* 0x000000371e005986 */ /* 0x0003e8000c101112 */
[----:B0-----:R-:W5:Y:S04]  /*3f500*/  LDL.LU.64 R28, [R1+0x1368] ;  /* 0x00136800011c7983 */ /* 0x001f680000300a00 */
[----:B------:R-:W5:Y:S04]  /*3f510*/  LDL.LU R44, [R1+0x1360] ;  /* 0x00136000012c7983 */ /* 0x000f680000300800 */
[----:B-1----:R-:W5:Y:S01]  /*3f520*/  LDL.LU.64 R30, [R1+0x1358] ;  /* 0x00135800011e7983 */ /* 0x002f620000300a00 */
[----:B--2---:R-:W-:Y:S01]  /*3f530*/  ISETP.LT.AND P3, PT, R59, UR4, !P1 ;  /* 0x000000043b007c0c */ /* 0x004fe2000cf61270 */
[----:B------:R-:W4:Y:S01]  /*3f540*/  LDCU UR4, c[0x0][0x39c] ;  /* 0x00007380ff0477ac */ /* 0x000f220008000800 */
[----:B------:R-:W-:-:S02]  /*3f550*/  PRMT R59, R55, 0x9910, RZ ;  /* 0x00009910373b7816 */ /* 0x000fc400000000ff */
[----:B----4-:R-:W-:Y:S01]  /*3f560*/  ISETP.LT.AND P5, PT, R45, UR4, !P1 ;  /* 0x000000042d007c0c */ /* 0x010fe2000cfa1270 */
[----:B------:R-:W3:Y:S01]  /*3f570*/  LDCU UR4, c[0x0][0x39c] ;  /* 0x00007380ff0477ac */ /* 0x000ee20008000800 */
[----:B------:R-:W2:Y:S04]  /*3f580*/  LDL.LU R45, [R1+0x394] ;  /* 0x00039400012d7983 */ /* 0x000ea80000300800 */
[----:B------:R-:W4:Y:S01]  /*3f590*/  LDL.LU R55, [R1+0x1104] ;  /* 0x0011040001377983 */ /* 0x000f220000300800 */
[----:B------:R-:W-:-:S05]  /*3f5a0*/  SHF.R.S32.HI R59, RZ, 0x8, R59 ;  /* 0x00000008ff3b7819 */ /* 0x000fca000001143b */
[----:B------:R0:W-:Y:S04]  /*3f5b0*/  @P2 STG.E.U8 desc[UR18][R32.64], R59 ;  /* 0x0000003b20002986 */ /* 0x0001e8000c101112 */
[----:B0-----:R-:W2:Y:S04]  /*3f5c0*/  LDL.LU.64 R32, [R1+0x1350] ;  /* 0x0013500001207983 */ /* 0x001ea80000300a00 */
[----:B------:R-:W2:Y:S04]  /*3f5d0*/  LDL.LU R59, [R1+0x1100] ;  /* 0x00110000013b7983 */ /* 0x000ea80000300800 */
[----:B------:R0:W-:Y:S04]  /*3f5e0*/  @P0 STG.E.U8 desc[UR18][R34.64], R62 ;  /* 0x0000003e22000986 */ /* 0x0001e8000c101112 */
[----:B0-----:R-:W2:Y:S01]  /*3f5f0*/  LDL.LU.64 R34, [R1+0x1348] ;  /* 0x0013480001227983 */ /* 0x001ea20000300a00 */
[----:B---3--:R-:W-:Y:S01]  /*3f600*/  ISETP.LT.AND P2, PT, R63, UR4, !P1 ;  /* 0x000000043f007c0c */ /* 0x008fe2000cf41270 */
[----:B------:R-:W5:Y:S01]  /*3f610*/  LDCU UR4, c[0x0][0x39c] ;  /* 0x00007380ff0477ac */ /* 0x000f620008000800 */
[----:B------:R-:W-:-:S02]  /*3f620*/  PRMT R63, R62, 0x9910, RZ ;  /* 0x000099103e3f7816 */ /* 0x000fc400000000ff */
[----:B-----5:R-:W-:Y:S01]  /*3f630*/  ISETP.LT.AND P0, PT, R54, UR4, !P1 ;  /* 0x0000000436007c0c */ /* 0x020fe2000cf01270 */
[----:B------:R-:W4:Y:S01]  /*3f640*/  LDCU UR4, c[0x0][0x39c] ;  /* 0x00007380ff0477ac */ /* 0x000f220008000800 */
[----:B------:R-:W3:Y:S04]  /*3f650*/  LDL.LU R54, [R1+0x398] ;  /* 0x0003980001367983 */ /* 0x000ee80000300800 */
[----:B------:R-:W5:Y:S01]  /*3f660*/  LDL.LU R62, [R1+0x10d4] ;  /* 0x0010d400013e7983 */ /* 0x000f620000300800 */
[----:B------:R-:W-:-:S05]  /*3f670*/  SHF.R.S32.HI R63, RZ, 0x8, R63 ;  /* 0x00000008ff3f7819 */ /* 0x000fca000001143f */
[----:B------:R0:W-:Y:S04]  /*3f680*/  @P4 STG.E.U8 desc[UR18][R36.64], R63 ;  /* 0x0000003f24004986 */ /* 0x0001e8000c101112 */
[----:B0-----:R-:W3:Y:S04]  /*3f690*/  LDL.LU.64 R36, [R1+0x1340] ;  /* 0x0013400001247983 */ /* 0x001ee80000300a00 */
[----:B------:R-:W3:Y:S04]  /*3f6a0*/  LDL.LU R63, [R1+0x10d0] ;  /* 0x0010d000013f7983 */ /* 0x000ee80000300800 */
[----:B------:R0:W-:Y:S04]  /*3f6b0*/  @P3 STG.E.U8 desc[UR18][R38.64], R58 ;  /* 0x0000003a26003986 */ /* 0x0001e8000c101112 */
[----:B0-----:R-:W3:Y:S01]  /*3f6c0*/  LDL.LU.64 R38, [R1+0x1338] ;  /* 0x0013380001267983 */ /* 0x001ee20000300a00 */
[----:B------:R-:W-:-:S04]  /*3f6d0*/  PRMT R58, R58, 0x9910, RZ ;  /* 0x000099103a3a7816 */ /* 0x000fc800000000ff */
[----:B------:R-:W-:-:S05]  /*3f6e0*/  SHF.R.S32.HI R58, RZ, 0x8, R58 ;  /* 0x00000008ff3a7819 */ /* 0x000fca000001143a */
[----:B------:R0:W-:Y:S01]  /*3f6f0*/  @P5 STG.E.U8 desc[UR18][R40.64], R58 ;  /* 0x0000003a28005986 */ /* 0x0001e2000c101112 */
[----:B----4-:R-:W-:Y:S01]  /*3f700*/  ISETP.LT.AND P4, PT, R55, UR4, !P1 ;  /* 0x0000000437007c0c */ /* 0x010fe2000cf81270 */
[----:B------:R-:W2:Y:S02]  /*3f710*/  LDCU UR4, c[0x0][0x39c] ;  /* 0x00007380ff0477ac */ /* 0x000ea40008000800 */
[----:B------:R-:W4:Y:S01]  /*3f720*/  LDL.LU R55, [R1+0x39c] ;  /* 0x00039c0001377983 */ /* 0x000f220000300800 */
[----:B--2---:R-:W-:Y:S01]  /*3f730*/  ISETP.LT.AND P3, PT, R59, UR4, !P1 ;  /* 0x000000043b007c0c */ /* 0x004fe2000cf61270 */
[----:B------:R-:W5:Y:S02]  /*3f740*/  LDCU UR4, c[0x0][0x39c] ;  /* 0x00007380ff0477ac */ /* 0x000f640008000800 */
[----:B------:R-:W2:Y:S04]  /*3f750*/  LDL.LU R59, [R1+0x10f0] ;  /* 0x0010f000013b7983 */ /* 0x000ea80000300800 */
[----:B0-----:R-:W4:Y:S04]  /*3f760*/  LDL.LU.64 R40, [R1+0x1330] ;  /* 0x0013300001287983 */ /* 0x001f280000300a00 */
[----:B------:R-:W4:Y:S04]  /*3f770*/  LDL.LU R58, [R1+0x10b8] ;  /* 0x0010b800013a7983 */ /* 0x000f280000300800 */
[----:B------:R0:W-:Y:S01]  /*3f780*/  @P2 STG.E.U8 desc[UR18][R66.64], R45 ;  /* 0x0000002d42002986 */ /* 0x0001e2000c101112 */
[----:B-----5:R-:W-:Y:S01]  /*3f790*/  ISETP.LT.AND P5, PT, R62, UR4, !P1 ;  /* 0x000000043e007c0c */ /* 0x020fe2000cfa1270 */
[----:B------:R-:W3:Y:S02]  /*3f7a0*/  LDCU UR4, c[0x0][0x39c] ;  /* 0x00007380ff0477ac */ /* 0x000ee40008000800 */
[----:B------:R-:W5:Y:S01]  /*3f7b0*/  LDL.LU R62, [R1+0x3a0] ;  /* 0x0003a000013e7983 */ /* 0x000f620000300800 */
[----:B---3--:R-:W-:Y:S01]  /*3f7c0*/  ISETP.LT.AND P2, PT, R63, UR4, !P1 ;  /* 0x000000043f007c0c */ /* 0x008fe2000cf41270 */
[----:B------:R-:W2:Y:S02]  /*3f7d0*/  LDCU UR4, c[0x0][0x39c] ;  /* 0x00007380ff0477ac */ /* 0x000ea40008000800 */
[----:B------:R-:W3:Y:S04]  /*3f7e0*/  LDL.LU R63, [R1+0x10c0] ;  /* 0x0010c000013f7983 */ /* 0x000ee80000300800 */
[----:B0-----:R-:W5:Y:S01]  /*3f7f0*/  LDL.LU R67, [R1+0x1080] ;  /* 0x0010800001437983 */ /* 0x001f620000300800 */
[----:B------:R-:W-:-:S03]  /*3f800*/  PRMT R45, R45, 0x9910, RZ ;  /* 0x000099102d2d7816 */ /* 0x000fc600000000ff */
[----:B------:R-:W5:Y:S01]  /*3f810*/  LDL.LU R66, [R1+0x3a4] ;  /* 0x0003a40001427983 */ /* 0x000f620000300800 */
[----:B------:R-:W-:-:S05]  /*3f820*/  SHF.R.S32.HI R45, RZ, 0x8, R45 ;  /* 0x00000008ff2d7819 */ /* 0x000fca000001142d */
[----:B------:R0:W-:Y:S04]  /*3f830*/  @P0 STG.E.U8 desc[UR18][R42.64], R45 ;  /* 0x0000002d2a000986 */ /* 0x0001e8000c101112 */
[----:B------:R1:W-:Y:S04]  /*3f840*/  @P4 STG.E.U8 desc[UR18][R46.64], R54 ;  /* 0x000000362e004986 */ /* 0x0003e8000c101112 */
[----:B0-----:R-:W5:Y:S04]  /*3f850*/  LDL.LU.64 R42, [R1+0x1328] ;  /* 0x00132800012a7983 */ /* 0x001f680000300a00 */
[----:B------:R-:W5:Y:S04]  /*3f860*/  LDL.LU R45, [R1+0x1320] ;  /* 0x00132000012d7983 */ /* 0x000f680000300800 */
[----:B-1----:R-:W5:Y:S01]  /*3f870*/  LDL.LU.64 R46, [R1+0x1318] ;  /* 0x00131800012e7983 */ /* 0x002f620000300a00 */
[----:B------:R-:W-:-:S04]  /*3f880*/  PRMT R54, R54, 0x9910, RZ ;  /* 0x0000991036367816 */ /* 0x000fc800000000ff */
[----:B------:R-:W-:-:S05]  /*3f890*/  SHF.R.S32.HI R54, RZ, 0x8, R54 ;  /* 0x00000008ff367819 */ /* 0x000fca0000011436 */
[----:B------:R0:W-:Y:S01]  /*3f8a0*/  @P3 STG.E.U8 desc[UR18][R48.64], R54 ;  /* 0x0000003630003986 */ /* 0x0001e2000c101112 */
[----:B--2---:R-:W-:Y:S01]  /*3f8b0*/  ISETP.LT.AND P0, PT, R59, UR4, !P1 ;  /* 0x000000043b007c0c */ /* 0x004fe2000cf01270 */
[----:B------:R-:W4:Y:S02]  /*3f8c0*/  LDCU UR4, c[0x0][0x39c] ;  /* 0x00007380ff0477ac */ /* 0x000f240008000800 */
[----:B----4-:R-:W-:Y:S01]  /*3f8d0*/  ISETP.LT.AND P4, PT, R58, UR4, !P1 ;  /* 0x000000043a007c0c */ /* 0x010fe2000cf81270 */
[----:B------:R-:W3:Y:S01]  /*3f8e0*/  LDCU UR4, c[0x0][0x39c] ;  /* 0x00007380ff0477ac */ /* 0x000ee20008000800 */
[----:B------:R-:W2:Y:S04]  /*3f8f0*/  LDL.LU R58, [R1+0x1098] ;  /* 0x00109800013a7983 */ /* 0x000ea80000300800 */
[----:B------:R-:W4:Y:S04]  /*3f900*/  LDL.LU R59, [R1+0x1094] ;  /* 0x00109400013b7983 */ /* 0x000f280000300800 */
[----:B0-----:R-:W4:Y:S04]  /*3f910*/  LDL.LU.64 R48, [R1+0x1310] ;  /* 0x0013100001307983 */ /* 0x001f280000300a00 */
[----:B------:R-:W4:Y:S04]  /*3f920*/  LDL.LU R54, [R1+0x1308] ;  /* 0x0013080001367983 */ /* 0x000f280000300800 */
[----:B------:R0:W-:Y:S04]  /*3f930*/  @P5 STG.E.U8 desc[UR18][R50.64], R55 ;  /* 0x0000003732005986 */ /* 0x0001e8000c101112 */
[----:B0-----:R-:W4:Y:S01]  /*3f940*/  LDL.LU.64 R50, [R1+0x1300] ;  /* 0x0013000001327983 */ /* 0x001f220000300a00 */
[----:B---3--:R-:W-:Y:S01]  /*3f950*/  ISETP.LT.AND P3, PT, R63, UR4, !P1 ;  /* 0x000000043f007c0c */ /* 0x008fe2000cf61270 */
[----:B------:R-:W5:Y:S02]  /*3f960*/  LDCU UR4, c[0x0][0x39c] ;  /* 0x00007380ff0477ac */ /* 0x000f640008000800 */
        /* <DEDUP_REMOVED lines=8> */
[----:B0-----:R-:W5:Y:S01]  /*3f9f0*/  LDL.LU.64 R52, [R1+0x12f8] ;  /* 0x0012f80001347983 */ /* 0x001f620000300a00 */
[----:B-1----:R-:W-:-:S03]  /*3fa00*/  PRMT R62, R62, 0x9910, RZ ;  /* 0x000099103e3e7816 */ /* 0x002fc600000000ff */
[----:B------:R-:W5:Y:S01]  /*3fa10*/  LDL.LU R55, [R1+0x12f4] ;  /* 0x0012f40001377983 */ /* 0x000f620000300800 */
[----:B------:R-:W-:-:S05]  /*3fa20*/  SHF.R.S32.HI R62, RZ, 0x8, R62 ;  /* 0x00000008ff3e7819 */ /* 0x000fca000001143e */
[----:B------:R-:W-:Y:S04]  /*3fa30*/  @P4 STG.E.U8 desc[UR18][R60.64], R62 ;  /* 0x0000003e3c004986 */ /* 0x000fe8000c101112 */
[----:B------:R0:W-:Y:S02]  /*3fa40*/  @P3 STG.E.U8 desc[UR18][R64.64], R66 ;  /* 0x0000004240003986 */ /* 0x0001e4000c101112 */
[----:B0-----:R-:W-:-:S04]  /*3fa50*/  PRMT R66, R66, 0x9910, RZ ;  /* 0x0000991042427816 */ /* 0x001fc800000000ff */
[----:B------:R-:W-:Y:S02]  /*3fa60*/  SHF.R.S32.HI R66, RZ, 0x8, R66 ;  /* 0x00000008ff427819 */ /* 0x000fe40000011442 */
[----:B--2---:R-:W-:Y:S01]  /*3fa70*/  ISETP.LT.AND P2, PT, R58, UR4, !P1 ;  /* 0x000000043a007c0c */ /* 0x004fe2000cf41270 */
[----:B------:R-:W4:Y:S01]  /*3fa80*/  LDCU UR4, c[0x0][0x39c] ;  /* 0x00007380ff0477ac */ /* 0x000f220008000800 */
[----:B------:R-:W2:Y:S04]  /*3fa90*/  LDL.LU R58, [R1+0x12f0] ;  /* 0x0012f000013a7983 */ /* 0x000ea80000300800 */
[----:B------:R-:W2:Y:S01]  /*3faa0*/  LDL.LU.64 R56, [R1+0x12e8] ;  /* 0x0012e80001387983 */ /* 0x000ea20000300a00 */
[----:B----4-:R-:W-:Y:S01]  /*3fab0*/  ISETP.LT.AND P0, PT, R59, UR4, !P1 ;  /* 0x000000043b007c0c */ /* 0x010fe2000cf01270 */
[----:B------:R-:W3:Y:S02]  /*3fac0*/  LDCU UR4, c[0x0][0x39c] ;  /* 0x00007380ff0477ac */ /* 0x000ee40008000800 */
[----:B------:R-:W4:Y:S04]  /*3fad0*/  LDL.LU R59, [R1+0x12e0] ;  /* 0x0012e000013b7983 */ /* 0x000f280000300800 */
[----:B------:R-:W2:Y:S04]  /*3fae0*/  LDL.LU.64 R60, [R1+0x12d8] ;  /* 0x0012d800013c7983 */ /* 0x000ea80000300a00 */
[----:B------:R-:W2:Y:S04]  /*3faf0*/  LDL.LU R62, [R1+0x12d4] ;  /* 0x0012d400013e7983 */ /* 0x000ea80000300800 */
[----:B------:R0:W-:Y:S01]  /*3fb00*/  @P5 STG.E.U8 desc[UR18][R92.64], R66 ;  /* 0x000000425c005986 */ /* 0x0001e2000c101112 */
[----:B---3--:R-:W-:Y:S01]  /*3fb10*/  ISETP.LT.AND P4, PT, R63, UR4, !P1 ;  /* 0x000000043f007c0c */ /* 0x008fe2000cf81270 */
[----:B------:R-:W5:Y:S02]  /*3fb20*/  LDCU UR4, c[0x0][0x39c] ;  /* 0x00007380ff0477ac */ /* 0x000f640008000800 */
[----:B------:R-:W3:Y:S04]  /*3fb30*/  LDL.LU R63, [R1+0x12d0] ;  /* 0x0012d000013f7983 */ /* 0x000ee80000300800 */
[----:B------:R-:W2:Y:S01]  /*3fb40*/  LDL.LU.64 R64, [R1+0x12c8] ;  /* 0x0012c80001407983 */ /* 0x000ea20000300a00 */
[----:B-----5:R-:W-:Y:S01]  /*3fb50*/  ISETP.LT.AND P3, PT, R67, UR4, !P1 ;  /* 0x0000000443007c0c */ /* 0x020fe2000cf61270 */
[----:B------:R-:W1:Y:S02]  /*3fb60*/  LDCU UR4, c[0x0][0x39c] ;  /* 0x00007380ff0477ac */ /* 0x000e640008000800 */
[----:B------:R-:W5:Y:S04]  /*3fb70*/  LDL.LU R67, [R1+0x1054] ;  /* 0x0010540001437983 */ /* 0x000f680000300800 */
[----:B0-----:R-:W2:Y:S04]  /*3fb80*/  LDL.LU R66, [R1+0x12c0] ;  /* 0x0012c00001427983 */ /* 0x001ea80000300800 */
[----:B------:R-:W1:Y:S04]  /*3fb90*/  LDL.LU R92, [R1+0x1044] ;  /* 0x00104400015c7983 */ /* 0x000e680000300800 */
[----:B------:R-:W2:Y:S01]  /*3fba0*/  LDL.LU R93, [R1+0x3a8] ;  /* 0x0003a800015d7983 */ /* 0x000ea20000300800 */
[----:B-1----:R-:W-:Y:S01]  /*3fbb0*/  ISETP.LT.AND P5, PT, R92, UR4, !P1 ;  /* 0x000000045c007c0c */ /* 0x002fe2000cfa1270 */
[----:B------:R-:W0:Y:S02]  /*3fbc0*/  LDCU UR4, c[0x0][0x39c] ;  /* 0x00007380ff0477ac */ /* 0x000e240008000800 */
[----:B------:R-:W3:Y:S04]  /*3fbd0*/  LDL.LU R92, [R1+0x100c] ;  /* 0x00100c00015c7983 */ /* 0x000ee80000300800 */
[----:B--2---:R1:W-:Y:S04]  /*3fbe0*/  @P2 STG.E.U8 desc[UR18][R90.64], R93 ;  /* 0x0000005d5a002986 */ /* 0x0043e8000c101112 */
[----:B-1----:R-:W0:Y:S01]  /*3fbf0*/  LDL.LU R91, [R1+0x103c] ;  /* 0x00103c00015b7983 */ /* 0x002e220000300800 */
[----:B------:R-:W-:-:S04]  /*3fc00*/  PRMT R90, R93, 0x9910, RZ ;  /* 0x000099105d5a7816 */ /* 0x000fc800000000ff */
[----:B------:R-:W-:-:S05]  /*3fc10*/  SHF.R.S32.HI R90, RZ, 0x8, R90 ;  /* 0x00000008ff5a7819 */ /* 0x000fca000001145a */
[----:B------:R1:W-:Y:S01]  /*3fc20*/  @P0 STG.E.U8 desc[UR18][R88.64], R90 ;  /* 0x0000005a58000986 */ /* 0x0003e2000c101112 */
[----:B0-----:R-:W-:Y:S01]  /*3fc30*/  ISETP.LT.AND P2, PT, R91, UR4, !P1 ;  /* 0x000000045b007c0c */ /* 0x001fe2000cf41270 */
[----:B------:R-:W5:Y:S02]  /*3fc40*/  LDCU UR4, c[0x0][0x39c] ;  /* 0x00007380ff0477ac */ /* 0x000f640008000800 */
[----:B------:R-:W2:Y:S04]  /*3fc50*/  LDL.LU R91, [R1+0x3b4] ;  /* 0x0003b400015b7983 */ /* 0x000ea80000300800 */
[----:B------:R-:W2:Y:S04]  /*3fc60*/  LDL.LU R93, [R1+0x1014] ;  /* 0x00101400015d7983 */ /* 0x000ea80000300800 */
[----:B-1----:R-:W2:Y:S04]  /*3fc70*/  LDL.LU R90, [R1+0x3ac] ;  /* 0x0003ac00015a7983 */ /* 0x002ea80000300800 */
[----:B------:R-:W4:Y:S04]  /*3fc80*/  LDL.LU R88, [R1+0xfe0] ;  /* 0x000fe00001587983 */ /* 0x000f280000300800 */
[----:B------:R-:W4:Y:S01]  /*3fc90*/  LDL.LU R89, [R1+0x3b0] ;  /* 0x0003b00001597983 */ /* 0x000f220000300800 */
[----:B-----5:R-:W-:Y:S01]  /*3fca0*/  ISETP.LT.AND P0, PT, R67, UR4, !P1 ;  /* 0x0000000443007c0c */ /* 0x020fe2000cf01270 */
[----:B------:R-:W3:Y:S02]  /*3fcb0*/  LDCU UR4, c[0x0][0x39c] ;  /* 0x00007380ff0477ac */ /* 0x000ee40008000800 */
[----:B------:R-:W5:Y:S04]  /*3fcc0*/  LDL.LU R67, [R1+0x12bc] ;  /* 0x0012bc0001437983 */ /* 0x000f680000300800 */
[----:B--2---:R0:W-:Y:S01]  /*3fcd0*/  @P4 STG.E.U8 desc[UR18][R86.64], R90 ;  /* 0x0000005a56004986 */ /* 0x0041e2000c101112 */
[----:B---3--:R-:W-:Y:S01]  /*3fce0*/  ISETP.LT.AND P4, PT, R92, UR4, !P1 ;  /* 0x000000045c007c0c */ /* 0x008fe2000cf81270 */
[----:B------:R-:W1:Y:S02]  /*3fcf0*/  LDCU UR4, c[0x0][0x39c] ;  /* 0x00007380ff0477ac */ /* 0x000e640008000800 */
[----:B------:R-:W2:Y:S04]  /*3fd00*/  LDL.LU R92, [R1+0x3bc] ;  /* 0x0003bc00015c7983 */ /* 0x000ea80000300800 */
[----:B0-----:R-:W3:Y:S01]  /*3fd10*/  LDL.LU R87, [R1+0xffc] ;  /* 0x000ffc0001577983 */ /* 0x001ee20000300800 */
[----:B------:R-:W-:-:S04]  /*3fd20*/  PRMT R86, R90, 0x9910, RZ ;  /* 0x000099105a567816 */ /* 0x000fc800000000ff */
[----:B------:R-:W-:-:S05]  /*3fd30*/  SHF.R.S32.HI R86, RZ, 0x8, R86 ;  /* 0x00000008ff567819 */ /* 0x000fca0000011456 */
[----:B------:R0:W-:Y:S04]  /*3fd40*/  @P3 STG.E.U8 desc[UR18][R84.64], R86 ;  /* 0x0000005654003986 */ /* 0x0001e8000c101112 */
[----:B0-----:R-:W5:Y:S01]  /*3fd50*/  LDL.LU R85, [R1+0xff8] ;  /* 0x000ff80001557983 */ /* 0x001f620000300800 */
[----:B-1----:R-:W-:Y:S01]  /*3fd60*/  ISETP.LT.AND P3, PT, R93, UR4, !P1 ;  /* 0x000000045d007c0c */ /* 0x002fe2000cf61270 */
[----:B------:R-:W0:Y:S02]  /*3fd70*/  LDCU UR4, c[0x0][0x39c] ;  /* 0x00007380ff0477ac */ /* 0x000e240008000800 */
[----:B----4-:R1:W-:Y:S04]  /*3fd80*/  @P5 STG.E.U8 desc[UR18][R82.64], R89 ;  /* 0x0000005952005986 */ /* 0x0103e8000c101112 */
[----:B------:R-:W4:Y:S01]  /*3fd90*/  LDL.LU R93, [R1+0x3b8] ;  /* 0x0003b800015d7983 */ /* 0x000f220000300800 */
[----:B0-----:R-:W-:Y:S01]  /*3fda0*/  ISETP.LT.AND P5, PT, R88, UR4, !P1 ;  /* 0x0000000458007c0c */ /* 0x001fe2000cfa1270 */
[----:B------:R-:W3:Y:S01]  /*3fdb0*/  LDCU UR4, c[0x0][0x39c] ;  /* 0x00007380ff0477ac */ /* 0x000ee20008000800 */
[----:B-1----:R-:W-:-:S02]  /*3fdc0*/  PRMT R82, R89, 0x9910, RZ ;  /* 0x0000991059527816 */ /* 0x002fc400000000ff */
[----:B------:R-:W4:Y:S02]  /*3fdd0*/  LDL.LU R89, [R1+0xfd8] ;  /* 0x000fd80001597983 */ /* 0x000f240000300800 */
[----:B------:R-:W-:Y:S02]  /*3fde0*/  SHF.R.S32.HI R82, RZ, 0x8, R82 ;  /* 0x00000008ff527819 */ /* 0x000fe40000011452 */
[----:B------:R-:W4:Y:S04]  /*3fdf0*/  LDL.LU R86, [R1+0xfdc] ;  /* 0x000fdc0001567983 */ /* 0x000f280000300800 */
[----:B------:R-:W-:Y:S04]  /*3fe00*/  @P2 STG.E.U8 desc[UR18][R80.64], R82 ;  /* 0x0000005250002986 */ /* 0x000fe8000c101112 */
[----:B------:R-:W4:Y:S04]  /*3fe10*/  LDL.LU R84, [R1+0xfc4] ;  /* 0x000fc40001547983 */ /* 0x000f280000300800 */
[----:B------:R0:W-:Y:S04]  /*3fe20*/  @P0 STG.E.U8 desc[UR18][R78.64], R91 ;  /* 0x0000005b4e000986 */ /* 0x0001e8000c101112 */
[----:B------:R-:W4:Y:S01]  /*3fe30*/  LDL.LU R83, [R1+0xfc0] ;  /* 0x000fc00001537983 */ /* 0x000f220000300800 */
[----:B0-----:R-:W-:-:S04]  /*3fe40*/  PRMT R78, R91, 0x9910, RZ ;  /* 0x000099105b4e7816 */ /* 0x001fc800000000ff */
[----:B------:R-:W-:-:S05]  /*3fe50*/  SHF.R.S32.HI R78, RZ, 0x8, R78 ;  /* 0x00000008ff4e7819 */ /* 0x000fca000001144e */
[----:B------:R0:W-:Y:S01]  /*3fe60*/  @P4 STG.E.U8 desc[UR18][R76.64], R78 ;  /* 0x0000004e4c004986 */ /* 0x0001e2000c101112 */
[----:B---3--:R-:W-:Y:S01]  /*3fe70*/  ISETP.LT.AND P2, PT, R87, UR4, !P1 ;  /* 0x0000000457007c0c */ /* 0x008fe2000cf41270 */
[----:B------:R-:W5:Y:S01]  /*3fe80*/  LDCU UR4, c[0x0][0x39c] ;  /* 0x00007380ff0477ac */ /* 0x000f620008000800 */
[----:B--2---:R-:W-:-:S04]  /*3fe90*/  PRMT R79, R92, 0x9910, RZ ;  /* 0x000099105c4f7816 */ /* 0x004fc800000000ff */
[----:B0-----:R-:W-:Y:S02]  /*3fea0*/  SHF.R.S32.HI R76, RZ, 0x8, R79 ;  /* 0x00000008ff4c7819 */ /* 0x001fe4000001144f */
[----:B-----5:R-:W-:Y:S01]  /*3feb0*/  ISETP.LT.AND P0, PT, R85, UR4, !P1 ;  /* 0x0000000455007c0c */ /* 0x020fe2000cf01270 */
[----:B------:R-:W-:Y:S01]  /*3fec0*/  @P3 STG.E.U8 desc[UR18][R74.64], R92 ;  /* 0x0000005c4a003986 */ /* 0x000fe2000c101112 */
[----:B------:R-:W0:Y:S03]  /*3fed0*/  LDCU UR4, c[0x0][0x39c] ;  /* 0x00007380ff0477ac */ /* 0x000e260008000800 */
[----:B------:R-:W2:Y:S04]  /*3fee0*/  LDL.LU R85, [R1+0x100] ;  /* 0x0001000001557983 */ /* 0x000ea80000300800 */
[----:B------:R-:W2:Y:S04]  /*3fef0*/  LDL.LU R87, [R1+0x104] ;  /* 0x0001040001577983 */ /* 0x000ea80000300800 */
[----:B------:R-:W3:Y:S04]  /*3ff00*/  LDL.LU R90, [R1+0x108] ;  /* 0x00010800015a7983 */ /* 0x000ee80000300800 */
[----:B------:R-:W3:Y:S04]  /*3ff10*/  LDL.LU R88, [R1+0x10c] ;  /* 0x00010c0001587983 */ /* 0x000ee80000300800 */
[----:B------:R-:W5:Y:S04]  /*3ff20*/  LDL.LU R79, [R1+0x1020] ;  /* 0x00102000014f7983 */ /* 0x000f680000300800 */
[----:B------:R1:W-:Y:S04]  /*3ff30*/  @P5 STG.E.U8 desc[UR18][R72.64], R76 ;  /* 0x0000004c48005986 */ /* 0x0003e8000c101112 */
[----:B------:R-:W3:Y:S04]  /*3ff40*/  LDL.LU R77, [R1+0xff0] ;  /* 0x000ff000014d7983 */ /* 0x000ee80000300800 */
[----:B-1----:R-:W5:Y:S04]  /*3ff50*/  LDL.LU R76, [R1+0xff4] ;  /* 0x000ff400014c7983 */ /* 0x002f680000300800 */
[----:B------:R-:W5:Y:S01]  /*3ff60*/  LDL.LU R75, [R1+0xfcc] ;  /* 0x000fcc00014b7983 */ /* 0x000f620000300800 */
[----:B----4-:R-:W-:-:S05]  /*3ff70*/  PRMT R74, R93, 0x9910, RZ ;  /* 0x000099105d4a7816 */ /* 0x010fca00000000ff */
[----:B------:R-:W-:Y:S01]  /*3ff80*/  IMAD.MOV.U32 R72, RZ, RZ, R74 ;  /* 0x000000ffff487224 */ /* 0x000fe200078e004a */
[----:B------:R1:W-:Y:S01]  /*3ff90*/  @P2 STG.E.U8 desc[UR18][R70.64], R93 ;  /* 0x0000005d46002986 */ /* 0x0003e2000c101112 */
[----:B0-----:R-:W-:Y:S01]  /*3ffa0*/  ISETP.LT.AND P4, PT, R89, UR4, !P1 ;  /* 0x0000000459007c0c */ /* 0x001fe2000cf81270 */
[----:B------:R-:W0:Y:S01]  /*3ffb0*/  LDCU UR4, c[0x0][0x39c] ;  /* 0x00007380ff0477ac */ /* 0x000e220008000800 */
[----:B------:R-:W-:Y:S01]  /*3ffc0*/  ISETP.LT.AND P3, PT, R86, UR6, !P1 ;  /* 0x0000000656007c0c */ /* 0x000fe2000cf61270 */
[----:B------:R-:W4:Y:S01]  /*3ffd0*/  LDL.LU R89, [R1+0x110] ;  /* 0x0001100001597983 */ /* 0x000f220000300800 */
[----:B------:R-:W-:Y:S01]  /*3ffe0*/  ISETP.LT.AND P5, PT, R84, UR7, !P1 ;  /* 0x0000000754007c0c */ /* 0x000fe2000cfa1270 */
[----:B------:R-:W3:Y:S02]  /*3fff0*/  LDCU UR6, c[0x0][0x39c] ;  /* 0x00007380ff0677ac */ /* 0x000ee40008000800 */
[----:B------:R-:W4:Y:S01]  /*40000*/  LDL.LU R91, [R1+0x114] ;  /* 0x00011400015b7983 */ /* 0x000f220000300800 */
[----:B------:R-:W5:Y:S01]  /*40010*/  LDCU UR7, c[0x0][0x39c] ;  /* 0x00007380ff0777ac */ /* 0x000f620008000800 */
[----:B-1----:R-:W-:Y:S01]  /*40020*/  SHF.R.S32.HI R70, RZ, 0x8, R72 ;  /* 0x00000008ff467819 */ /* 0x002fe20000011448 */
[----:B------:R-:W-:Y:S01]  /*40030*/  VIADD R71, R3, UR5 ;  /* 0x0000000503477c36 */ /* 0x000fe20008000000 */
[----:B------:R-:W4:Y:S04]  /*40040*/  LDL.LU R78, [R1+0xfc8] ;  /* 0x000fc800014e7983 */ /* 0x000f280000300800 */
[----:B------:R1:W-:Y:S01]  /*40050*/  @P0 STG.E.U8 desc[UR18][R68.64], R70 ;  /* 0x0000004644000986 */ /* 0x0003e2000c101112 */
[----:B------:R-:W-:Y:S01]  /*40060*/  VIADD R3, R71, UR5 ;  /* 0x0000000547037c36 */ /* 0x000fe20008000000 */
[----:B------:R-:W-:Y:S01]  /*40070*/  ISETP.LT.AND P2, PT, R83, UR9, !P1 ;  /* 0x0000000953007c0c */ /* 0x000fe2000cf41270 */
[----:B------:R-:W0:Y:S01]  /*40080*/  LDCU UR9, c[0x0][0x39c] ;  /* 0x00007380ff0977ac */ /* 0x000e220008000800 */
[----:B------:R-:W4:Y:S04]  /*40090*/  LDL.LU R92, [R1+0x118] ;  /* 0x00011800015c7983 */ /* 0x000f280000300800 */
[----:B------:R-:W4:Y:S01]  /*400a0*/  LDL.LU R93, [R1+0x11c] ;  /* 0x00011c00015d7983 */ /* 0x000f220000300800 */
[----:B-1----:R-:W-:-:S04]  /*400b0*/  IADD3 R70, P0, PT, R71, R2, RZ ;  /* 0x0000000247467210 */ /* 0x002fc80007f1e0ff */
[----:B------:R-:W-:Y:S02]  /*400c0*/  LEA.HI.X.SX32 R71, R71, R0, 0x1, P0 ;  /* 0x0000000047477211 */ /* 0x000fe400000f0eff */
[----:B------:R-:W-:-:S04]  /*400d0*/  IADD3 R68, P0, PT, R3, R2, RZ ;  /* 0x0000000203447210 */ /* 0x000fc80007f1e0ff */
[----:B------:R-:W-:Y:S02]  /*400e0*/  LEA.HI.X.SX32 R69, R3, R0, 0x1, P0 ;  /* 0x0000000003457211 */ /* 0x000fe400000f0eff */
[----:B--2---:R-:W-:-:S04]  /*400f0*/  F2FP.SATFINITE.E5M2.F32.PACK_AB_MERGE_C R74, R87, R85, RZ ;  /* 0x00000055574a723e */ /* 0x004fc800048060ff */
[----:B------:R-:W-:Y:S01]  /*40100*/  PRMT R72, R74, 0x9910, RZ ;  /* 0x000099104a487816 */ /* 0x000fe200000000ff */
[----:B------:R1:W-:Y:S03]  /*40110*/  @P4 STG.E.U8 desc[UR18][R70.64], R74 ;  /* 0x0000004a46004986 */ /* 0x0003e6000c101112 */
[----:B------:R-:W-:Y:S01]  /*40120*/  SHF.R.S32.HI R72, RZ, 0x8, R72 ;  /* 0x00000008ff487819 */ /* 0x000fe20000011448 */
[----:B-1----:R-:W-:-:S04]  /*40130*/  VIADD R71, R3, UR5 ;  /* 0x0000000503477c36 */ /* 0x002fc80008000000 */
[----:B------:R-:W-:Y:S01]  /*40140*/  VIADD R3, R71, UR5 ;  /* 0x0000000547037c36 */ /* 0x000fe20008000000 */
[----:B------:R1:W-:Y:S01]  /*40150*/  @P3 STG.E.U8 desc[UR18][R68.64], R72 ;  /* 0x0000004844003986 */ /* 0x0003e2000c101112 */
[----:B---3--:R-:W-:Y:S01]  /*40160*/  ISETP.LT.AND P3, PT, R77, UR6, !P1 ;  /* 0x000000064d007c0c */ /* 0x008fe2000cf61270 */
[----:B------:R-:W2:Y:S01]  /*40170*/  LDCU UR6, c[0x0][0x39c] ;  /* 0x00007380ff0677ac */ /* 0x000ea20008000800 */
[----:B------:R-:W-:Y:S01]  /*40180*/  F2FP.SATFINITE.E5M2.F32.PACK_AB_MERGE_C R73, R88, R90, RZ ;  /* 0x0000005a5849723e */ /* 0x000fe200048060ff */
[----:B------:R-:W3:Y:S01]  /*40190*/  LDL.LU R77, [R1+0x1008] ;  /* 0x00100800014d7983 */ /* 0x000ee20000300800 */
[----:B-1----:R-:W-:-:S04]  /*401a0*/  IADD3 R68, P4, PT, R3, R2, RZ ;  /* 0x0000000203447210 */ /* 0x002fc80007f9e0ff */
[----:B------:R-:W-:Y:S02]  /*401b0*/  LEA.HI.X.SX32 R69, R3, R0, 0x1, P4 ;  /* 0x0000000003457211 */ /* 0x000fe400020f0eff */
[----:B-----5:R-:W-:Y:S02]  /*401c0*/  ISETP.LT.AND P4, PT, R76, UR7, !P1 ;  /* 0x000000074c007c0c */ /* 0x020fe4000cf81270 */
[----:B------:R-:W-:Y:S01]  /*401d0*/  IADD3 R70, P0, PT, R71, R2, RZ ;  /* 0x0000000247467210 */ /* 0x000fe20007f1e0ff */
[----:B------:R-:W2:Y:S01]  /*401e0*/  LDL.LU R76, [R1+0xfec] ;  /* 0x000fec00014c7983 */ /* 0x000ea20000300800 */
[----:B------:R-:W-:Y:S01]  /*401f0*/  PRMT R72, R73, 0x9910, RZ ;  /* 0x0000991049487816 */ /* 0x000fe200000000ff */
[----:B------:R-:W-:Y:S01]  /*40200*/  VIADD R3, R3, UR5 ;  /* 0x0000000503037c36 */ /* 0x000fe20008000000 */
[----:B------:R-:W-:Y:S01]  /*40210*/  LEA.HI.X.SX32 R71, R71, R0, 0x1, P0 ;  /* 0x0000000047477211 */ /* 0x000fe200000f0eff */
[----:B------:R-:W1:Y:S01]  /*40220*/  LDCU UR7, c[0x0][0x39c] ;  /* 0x00007380ff0777ac */ /* 0x000e620008000800 */
[----:B------:R-:W-:-:S03]  /*40230*/  SHF.R.S32.HI R72, RZ, 0x8, R72 ;  /* 0x00000008ff487819 */ /* 0x000fc60000011448 */
[----:B------:R-:W-:Y:S04]  /*40240*/  @P5 STG.E.U8 desc[UR18][R70.64], R73 ;  /* 0x0000004946005986 */ /* 0x000fe8000c101112 */
[----:B------:R5:W-:Y:S01]  /*40250*/  @P2 STG.E.U8 desc[UR18][R68.64], R72 ;  /* 0x0000004844002986 */ /* 0x000be2000c101112 */
[----:B0-----:R-:W-:Y:S01]  /*40260*/  ISETP.LT.AND P2, PT, R75, UR9, !P1 ;  /* 0x000000094b007c0c */ /* 0x001fe2000cf41270 */
[----:B------:R-:W0:Y:S02]  /*40270*/  LDCU UR9, c[0x0][0x39c] ;  /* 0x00007380ff0977ac */ /* 0x000e240008000800 */
[----:B------:R-:W1:Y:S01]  /*40280*/  LDL.LU R75, [R1+0xfe8] ;  /* 0x000fe800014b7983 */ /* 0x000e620000300800 */
[----:B------:R-:W-:Y:S01]  /*40290*/  ISETP.LT.AND P0, PT, R79, UR4, !P1 ;  /* 0x000000044f007c0c */ /* 0x000fe2000cf01270 */
[----:B------:R-:W3:Y:S02]  /*402a0*/  LDCU UR4, c[0x0][0x39c] ;  /* 0x00007380ff0477ac */ /* 0x000ee40008000800 */
[----:B------:R-:W2:Y:S01]  /*402b0*/  LDL.LU R85, [R1+0x120] ;  /* 0x0001200001557983 */ /* 0x000ea20000300800 */
[----:B-----5:R-:W-:-:S03]  /*402c0*/  IADD3 R68, P5, PT, R3, R2, RZ ;  /* 0x0000000203447210 */ /* 0x020fc60007fbe0ff */
[----:B------:R-:W5:Y:S01]  /*402d0*/  LDL.LU R87, [R1+0x124] ;  /* 0x0001240001577983 */ /* 0x000f620000300800 */
[----:B----4-:R-:W-:Y:S02]  /*402e0*/  F2FP.SATFINITE.E5M2.F32.PACK_AB_MERGE_C R70, R91, R89, RZ ;  /* 0x000000595b46723e */ /* 0x010fe400048060ff */
[C---:B------:R-:W-:Y:S01]  /*402f0*/  LEA.HI.X.SX32 R69, R3.reuse, R0, 0x1, P5 ;  /* 0x0000000003457211 */ /* 0x040fe200028f0eff */
[----:B------:R-:W-:Y:S01]  /*40300*/  VIADD R3, R3, UR5 ;  /* 0x0000000503037c36 */ /* 0x000fe20008000000 */
[----:B------:R-:W4:Y:S03]  /*40310*/  LDL.LU R90, [R1+0x128] ;  /* 0x00012800015a7983 */ /* 0x000f260000300800 */
[----:B------:R-:W-:Y:S01]  /*40320*/  VIADD R71, R3, UR5 ;  /* 0x0000000503477c36 */ /* 0x000fe20008000000 */
[----:B------:R0:W-:Y:S01]  /*40330*/  @P0 STG.E.U8 desc[UR18][R68.64], R70 ;  /* 0x0000004644000986 */ /* 0x0001e2000c101112 */
[----:B------:R-:W-:-:S02]  /*40340*/  PRMT R72, R70, 0x9910, RZ ;  /* 0x0000991046487816 */ /* 0x000fc400000000ff */
[----:B------:R-:W-:Y:S01]  /*40350*/  F2FP.SATFINITE.E5M2.F32.PACK_AB_MERGE_C R73, R93, R92, RZ ;  /* 0x0000005c5d49723e */ /* 0x000fe200048060ff */
[----:B------:R-:W4:Y:S01]  /*40360*/  LDL.LU R88, [R1+0x12c] ;  /* 0x00012c0001587983 */ /* 0x000f220000300800 */
[----:B0-----:R-:W-:-:S03]  /*40370*/  IADD3 R68, P0, PT, R3, R2, RZ ;  /* 0x0000000203447210 */ /* 0x001fc60007f1e0ff */
[----:B------:R-:W4:Y:S01]  /*40380*/  LDL.LU R79, [R1+0x102c] ;  /* 0x00102c00014f7983 */ /* 0x000f220000300800 */
[----:B------:R-:W-:Y:S02]  /*40390*/  LEA.HI.X.SX32 R69, R3, R0, 0x1, P0 ;  /* 0x0000000003457211 */ /* 0x000fe400000f0eff */
[C---:B------:R-:W-:Y:S01]  /*403a0*/  IADD3 R70, P0, PT, R71.reuse, R2, RZ ;  /* 0x0000000247467210 */ /* 0x040fe20007f1e0ff */
[C---:B------:R-:W-:Y:S01]  /*403b0*/  VIADD R3, R71.reuse, UR5 ;  /* 0x0000000547037c36 */ /* 0x040fe20008000000 */
[----:B------:R-:W-:Y:S02]  /*403c0*/  SHF.R.S32.HI R72, RZ, 0x8, R72 ;  /* 0x00000008ff487819 */ /* 0x000fe40000011448 */
[----:B------:R-:W-:-:S03]  /*403d0*/  LEA.HI.X.SX32 R71, R71, R0, 0x1, P0 ;  /* 0x0000000047477211 */ /* 0x000fc600000f0eff */
[----:B------:R0:W-:Y:S04]  /*403e0*/  @P3 STG.E.U8 desc[UR18][R68.64], R72 ;  /* 0x0000004844003986 */ /* 0x0001e8000c101112 */
[----:B------:R3:W-:Y:S01]  /*403f0*/  @P4 STG.E.U8 desc[UR18][R70.64], R73 ;  /* 0x0000004946004986 */ /* 0x0007e2000c101112 */
[----:B0-----:R-:W-:-:S04]  /*40400*/  IADD3 R68, P3, PT, R3, R2, RZ ;  /* 0x0000000203447210 */ /* 0x001fc80007f7e0ff */
[----:B------:R-:W-:Y:S02]  /*40410*/  LEA.HI.X.SX32 R69, R3, R0, 0x1, P3 ;  /* 0x0000000003457211 */ /* 0x000fe400018f0eff */
[----:B---3--:R-:W-:Y:S02]  /*40420*/  ISETP.LT.AND P0, PT, R77, UR4, !P1 ;  /* 0x000000044d007c0c */ /* 0x008fe4000cf01270 */
[----:B------:R-:W-:Y:S01]  /*40430*/  PRMT R74, R73, 0x9910, RZ ;  /* 0x00009910494a7816 */ /* 0x000fe200000000ff */
[----:B------:R-:W3:Y:S01]  /*40440*/  LDL.LU R77, [R1+0x101c] ;  /* 0x00101c00014d7983 */ /* 0x000ee20000300800 */
[----:B------:R-:W-:Y:S01]  /*40450*/  VIADD R71, R3, UR5 ;  /* 0x0000000503477c36 */ /* 0x000fe20008000000 */
[----:B------:R-:W-:Y:S01]  /*40460*/  ISETP.LT.AND P5, PT, R78, UR10, !P1 ;  /* 0x0000000a4e007c0c */ /* 0x000fe2000cfa1270 */
[----:B------:R-:W0:Y:S01]  /*40470*/  LDCU UR4, c[0x0][0x39c] ;  /* 0x00007380ff0477ac */ /* 0x000e220008000800 */
[----:B--2---:R-:W-:Y:S02]  /*40480*/  ISETP.LT.AND P4, PT, R76, UR6, !P1 ;  /* 0x000000064c007c0c */ /* 0x004fe4000cf81270 */
[----:B-1----:R-:W-:Y:S01]  /*40490*/  ISETP.LT.AND P3, PT, R75, UR7, !P1 ;  /* 0x000000074b007c0c */ /* 0x002fe2000cf61270 */
[----:B------:R-:W2:Y:S01]  /*404a0*/  LDL.LU R76, [R1+0x1034] ;  /* 0x00103400014c7983 */ /* 0x000ea20000300800 */
[----:B------:R-:W-:Y:S01]  /*404b0*/  IMAD.MOV.U32 R72, RZ, RZ, R74 ;  /* 0x000000ffff487224 */ /* 0x000fe200078e004a */
[----:B------:R-:W3:Y:S02]  /*404c0*/  LDCU UR6, c[0x0][0x39c] ;  /* 0x00007380ff0677ac */ /* 0x000ee40008000800 */
[----:B------:R-:W2:Y:S02]  /*404d0*/  LDL.LU R75, [R1+0x1004] ;  /* 0x00100400014b7983 */ /* 0x000ea40000300800 */
[----:B------:R-:W-:Y:S01]  /*404e0*/  SHF.R.S32.HI R70, RZ, 0x8, R72 ;  /* 0x00000008ff467819 */ /* 0x000fe20000011448 */
[----:B------:R-:W-:Y:S01]  /*404f0*/  VIADD R3, R71, UR5 ;  /* 0x0000000547037c36 */ /* 0x000fe20008000000 */
[----:B-----5:R-:W-:Y:S01]  /*40500*/  F2FP.SATFINITE.E5M2.F32.PACK_AB_MERGE_C R74, R87, R85, RZ ;  /* 0x00000055574a723e */ /* 0x020fe200048060ff */
[----:B------:R-:W5:Y:S01]  /*40510*/  LDL.LU R89, [R1+0x130] ;  /* 0x0001300001597983 */ /* 0x000f620000300800 */
[----:B------:R-:W2:Y:S03]  /*40520*/  LDCU UR7, c[0x0][0x39c] ;  /* 0x00007380ff0777ac */ /* 0x000ea60008000800 */
[----:B------:R1:W-:Y:S01]  /*40530*/  @P2 STG.E.U8 desc[UR18][R68.64], R70 ;  /* 0x0000004644002986 */ /* 0x0003e2000c101112 */
[----:B------:R-:W-:Y:S01]  /*40540*/  PRMT R72, R74, 0x9910, RZ ;  /* 0x000099104a487816 */ /* 0x000fe200000000ff */
[----:B------:R-:W0:Y:S02]  /*40550*/  LDCU UR10, c[0x0][0x39c] ;  /* 0x00007380ff0a77ac */ /* 0x000e240008000800 */
[----:B------:R-:W5:Y:S01]  /*40560*/  LDL.LU R91, [R1+0x134] ;  /* 0x00013400015b7983 */ /* 0x000f620000300800 */
[----:B-1----:R-:W-:-:S03]  /*40570*/  IADD3 R70, P2, PT, R71, R2, RZ ;  /* 0x0000000247467210 */ /* 0x002fc60007f5e0ff */
[----:B------:R-:W5:Y:S01]  /*40580*/  LDL.LU R78, [R1+0x1000] ;  /* 0x00100000014e7983 */ /* 0x000f620000300800 */
[----:B------:R-:W-:-:S03]  /*40590*/  LEA.HI.X.SX32 R71, R71, R0, 0x1, P2 ;  /* 0x0000000047477211 */ /* 0x000fc600010f0eff */
[----:B------:R-:W5:Y:S01]  /*405a0*/  LDL.LU R92, [R1+0x138] ;  /* 0x00013800015c7983 */ /* 0x000f620000300800 */
[C---:B------:R-:W-:Y:S02]  /*405b0*/  IADD3 R68, P2, PT, R3.reuse, R2, RZ ;  /* 0x0000000203447210 */ /* 0x040fe40007f5e0ff */
[----:B------:R-:W-:Y:S01]  /*405c0*/  SHF.R.S32.HI R72, RZ, 0x8, R72 ;  /* 0x00000008ff487819 */ /* 0x000fe20000011448 */
[----:B------:R1:W-:Y:S01]  /*405d0*/  @P5 STG.E.U8 desc[UR18][R70.64], R74 ;  /* 0x0000004a46005986 */ /* 0x0003e2000c101112 */
[C---:B------:R-:W-:Y:S02]  /*405e0*/  LEA.HI.X.SX32 R69, R3.reuse, R0, 0x1, P2 ;  /* 0x0000000003457211 */ /* 0x040fe400010f0eff */
[----:B----4-:R-:W-:Y:S01]  /*405f0*/  F2FP.SATFINITE.E5M2.F32.PACK_AB_MERGE_C R73, R88, R90, RZ ;  /* 0x0000005a5849723e */ /* 0x010fe200048060ff */
[----:B------:R-:W4:Y:S04]  /*40600*/  LDL.LU R93, [R1+0x13c] ;  /* 0x00013c00015d7983 */ /* 0x000f280000300800 */
[----:B------:R0:W-:Y:S01]  /*40610*/  @P0 STG.E.U8 desc[UR18][R68.64], R72 ;  /* 0x0000004844000986 */ /* 0x0001e2000c101112 */
[----:B-1----:R-:W-:-:S05]  /*40620*/  VIADD R71, R3, UR5 ;  /* 0x0000000503477c36 */ /* 0x002fca0008000000 */
[C---:B------:R-:W-:Y:S01]  /*40630*/  IADD3 R70, P0, PT, R71.reuse, R2, RZ ;  /* 0x0000000247467210 */ /* 0x040fe20007f1e0ff */
[----:B------:R-:W-:-:S03]  /*40640*/  VIADD R3, R71, UR5 ;  /* 0x0000000547037c36 */ /* 0x000fc60008000000 */
[----:B------:R-:W-:-:S05]  /*40650*/  LEA.HI.X.SX32 R71, R71, R0, 0x1, P0 ;  /* 0x0000000047477211 */ /* 0x000fca00000f0eff */
[----:B------:R-:W-:Y:S01]  /*40660*/  @P4 STG.E.U8 desc[UR18][R70.64], R73 ;  /* 0x0000004946004986 */ /* 0x000fe2000c101112 */
[----:B0-----:R-:W-:Y:S02]  /*40670*/  PRMT R72, R73, 0x9910, RZ ;  /* 0x0000991049487816 */ /* 0x001fe400000000ff */
[C---:B------:R-:W-:Y:S02]  /*40680*/  IADD3 R68, P5, PT, R3.reuse, R2, RZ ;  /* 0x0000000203447210 */ /* 0x040fe40007fbe0ff */
[----:B------:R-:W-:Y:S02]  /*40690*/  SHF.R.S32.HI R72, RZ, 0x8, R72 ;  /* 0x00000008ff487819 */ /* 0x000fe40000011448 */
[----:B------:R-:W-:-:S05]  /*406a0*/  LEA.HI.X.SX32 R69, R3, R0, 0x1, P5 ;  /* 0x0000000003457211 */ /* 0x000fca00028f0eff */
[----:B------:R0:W-:Y:S01]  /*406b0*/  @P3 STG.E.U8 desc[UR18][R68.64], R72 ;  /* 0x0000004844003986 */ /* 0x0001e2000c101112 */
[----:B---3--:R-:W-:Y:S02]  /*406c0*/  ISETP.LT.AND P2, PT, R77, UR6, !P1 ;  /* 0x000000064d007c0c */ /* 0x008fe4000cf41270 */
[----:B--2---:R-:W-:Y:S01]  /*406d0*/  ISETP.LT.AND P4, PT, R76, UR7, !P1 ;  /* 0x000000074c007c0c */ /* 0x004fe2000cf81270 */
[----:B------:R-:W2:Y:S01]  /*406e0*/  LDL.LU R77, [R1+0x1010] ;  /* 0x00101000014d7983 */ /* 0x000ea20000300800 */
[----:B------:R-:W-:Y:S01]  /*406f0*/  VIADD R3, R3, UR5 ;  /* 0x0000000503037c36 */ /* 0x000fe20008000000 */
[----:B------:R-:W-:Y:S01]  /*40700*/  ISETP.LT.AND P0, PT, R79, UR4, !P1 ;  /* 0x000000044f007c0c */ /* 0x000fe2000cf01270 */
[----:B------:R-:W2:Y:S01]  /*40710*/  LDCU UR4, c[0x0][0x39c] ;  /* 0x00007380ff0477ac */ /* 0x000ea20008000800 */
[----:B------:R-:W3:Y:S01]  /*40720*/  LDL.LU R76, [R1+0x1018] ;  /* 0x00101800014c7983 */ /* 0x000ee20000300800 */
[----:B------:R-:W-:Y:S02]  /*40730*/  ISETP.LT.AND P3, PT, R75, UR9, !P1 ;  /* 0x000000094b007c0c */ /* 0x000fe4000cf61270 */
[C---:B0-----:R-:W-:Y:S01]  /*40740*/  IADD3 R68, P5, PT, R3.reuse, R2, RZ ;  /* 0x0000000203447210 */ /* 0x041fe20007fbe0ff */
[----:B------:R-:W3:Y:S01]  /*40750*/  LDL.LU R75, [R1+0x1028] ;  /* 0x00102800014b7983 */ /* 0x000ee20000300800 */
[----:B------:R-:W3:Y:S03]  /*40760*/  LDCU UR6, c[0x0][0x39c] ;  /* 0x00007380ff0677ac */ /* 0x000ee60008000800 */
[----:B------:R-:W3:Y:S01]  /*40770*/  LDL.LU R85, [R1+0x140] ;  /* 0x0001400001557983 */ /* 0x000ee20000300800 */
[----:B------:R-:W-:Y:S01]  /*40780*/  LEA.HI.X.SX32 R69, R3, R0, 0x1, P5 ;  /* 0x0000000003457211 */ /* 0x000fe200028f0eff */
[----:B------:R-:W0:Y:S02]  /*40790*/  LDCU UR7, c[0x0][0x39c] ;  /* 0x00007380ff0777ac */ /* 0x000e240008000800 */
[----:B------:R-:W3:Y:S01]  /*407a0*/  LDL.LU R87, [R1+0x144] ;  /* 0x0001440001577983 */ /* 0x000ee20000300800 */
[----:B-----5:R-:W-:Y:S01]  /*407b0*/  F2FP.SATFINITE.E5M2.F32.PACK_AB_MERGE_C R70, R91, R89, RZ ;  /* 0x000000595b46723e */ /* 0x020fe200048060ff */
[----:B------:R-:W-:Y:S01]  /*407c0*/  VIADD R3, R3, UR5 ;  /* 0x0000000503037c36 */ /* 0x000fe20008000000 */
[----:B------:R-:W1:Y:S01]  /*407d0*/  LDCU UR9, c[0x0][0x39c] ;  /* 0x00007380ff0977ac */ /* 0x000e620008000800 */
[----:B------:R-:W5:Y:S02]  /*407e0*/  LDL.LU R90, [R1+0x148] ;  /* 0x00014800015a7983 */ /* 0x000f640000300800 */
[----:B------:R-:W-:-:S02]  /*407f0*/  VIADD R71, R3, UR5 ;  /* 0x0000000503477c36 */ /* 0x000fc40008000000 */
[----:B------:R0:W-:Y:S01]  /*40800*/  @P0 STG.E.U8 desc[UR18][R68.64], R70 ;  /* 0x0000004644000986 */ /* 0x0001e2000c101112 */
[----:B------:R-:W-:-:S03]  /*40810*/  PRMT R72, R70, 0x9910, RZ ;  /* 0x0000991046487816 */ /* 0x000fc600000000ff */
[----:B------:R-:W5:Y:S01]  /*40820*/  LDL.LU R88, [R1+0x14c] ;  /* 0x00014c0001587983 */ /* 0x000f620000300800 */
[----:B0-----:R-:W-:-:S03]  /*40830*/  IADD3 R68, P0, PT, R3, R2, RZ ;  /* 0x0000000203447210 */ /* 0x001fc60007f1e0ff */
[----:B------:R-:W5:Y:S01]  /*40840*/  LDL.LU R79, [R1+0x1068] ;  /* 0x00106800014f7983 */ /* 0x000f620000300800 */
[----:B------:R-:W-:Y:S02]  /*40850*/  LEA.HI.X.SX32 R69, R3, R0, 0x1, P0 ;  /* 0x0000000003457211 */ /* 0x000fe400000f0eff */
[C---:B------:R-:W-:Y:S01]  /*40860*/  IADD3 R70, P0, PT, R71.reuse, R2, RZ ;  /* 0x0000000247467210 */ /* 0x040fe20007f1e0ff */
[----:B------:R-:W-:Y:S01]  /*40870*/  VIADD R3, R71, UR5 ;  /* 0x0000000547037c36 */ /* 0x000fe20008000000 */
[----:B------:R-:W-:Y:S02]  /*40880*/  SHF.R.S32.HI R72, RZ, 0x8, R72 ;  /* 0x00000008ff487819 */ /* 0x000fe40000011448 */
[----:B----4-:R-:W-:Y:S02]  /*40890*/  F2FP.SATFINITE.E5M2.F32.PACK_AB_MERGE_C R73, R93, R92, RZ ;  /* 0x0000005c5d49723e */ /* 0x010fe400048060ff */
[----:B------:R-:W-:Y:S01]  /*408a0*/  LEA.HI.X.SX32 R71, R71, R0, 0x1, P0 ;  /* 0x0000000047477211 */ /* 0x000fe200000f0eff */
[----:B------:R0:W-:Y:S04]  /*408b0*/  @P2 STG.E.U8 desc[UR18][R68.64], R72 ;  /* 0x0000004844002986 */ /* 0x0001e8000c101112 */
[----:B------:R4:W-:Y:S01]  /*408c0*/  @P4 STG.E.U8 desc[UR18][R70.64], R73 ;  /* 0x0000004946004986 */ /* 0x0009e2000c101112 */
[----:B0-----:R-:W-:-:S04]  /*408d0*/  IADD3 R68, P2, PT, R3, R2, RZ ;  /* 0x0000000203447210 */ /* 0x001fc80007f5e0ff */
[----:B------:R-:W-:Y:S02]  /*408e0*/  LEA.HI.X.SX32 R69, R3, R0, 0x1, P2 ;  /* 0x0000000003457211 */ /* 0x000fe400010f0eff */
[----:B--2---:R-:W-:Y:S02]  /*408f0*/  ISETP.LT.AND P0, PT, R77, UR4, !P1 ;  /* 0x000000044d007c0c */ /* 0x004fe4000cf01270 */
[----:B------:R-:W-:Y:S01]  /*40900*/  PRMT R74, R73, 0x9910, RZ ;  /* 0x00009910494a7816 */ /* 0x000fe200000000ff */
[----:B------:R-:W2:Y:S01]  /*40910*/  LDL.LU R77, [R1+0x1060] ;  /* 0x00106000014d7983 */ /* 0x000ea20000300800 */
[----:B---3--:R-:W-:Y:S01]  /*40920*/  ISETP.LT.AND P4, PT, R76, UR6, !P1 ;  /* 0x000000064c007c0c */ /* 0x008fe2000cf81270 */
[----:B----4-:R-:W-:Y:S01]  /*40930*/  VIADD R71, R3, UR5 ;  /* 0x0000000503477c36 */ /* 0x010fe20008000000 */
[----:B------:R-:W-:Y:S01]  /*40940*/  ISETP.LT.AND P5, PT, R78, UR10, !P1 ;  /* 0x0000000a4e007c0c */ /* 0x000fe2000cfa1270 */
[----:B------:R-:W3:Y:S01]  /*40950*/  LDL.LU R76, [R1+0x1038] ;  /* 0x00103800014c7983 */ /* 0x000ee20000300800 */
[----:B------:R-:W-:Y:S01]  /*40960*/  ISETP.LT.AND P2, PT, R75, UR7, !P1 ;  /* 0x000000074b007c0c */ /* 0x000fe2000cf41270 */
[----:B------:R-:W-:Y:S01]  /*40970*/  IMAD.MOV.U32 R72, RZ, RZ, R74 ;  /* 0x000000ffff487224 */ /* 0x000fe200078e004a */
[----:B------:R-:W2:Y:S01]  /*40980*/  LDCU UR6, c[0x0][0x39c] ;  /* 0x00007380ff0677ac */ /* 0x000ea20008000800 */
[----:B------:R-:W1:Y:S03]  /*40990*/  LDL.LU R75, [R1+0x1040] ;  /* 0x00104000014b7983 */ /* 0x000e660000300800 */
[----:B------:R-:W-:Y:S01]  /*409a0*/  SHF.R.S32.HI R70, RZ, 0x8, R72 ;  /* 0x00000008ff467819 */ /* 0x000fe20000011448 */
[----:B------:R-:W-:Y:S01]  /*409b0*/  VIADD R3, R71, UR5 ;  /* 0x0000000547037c36 */ /* 0x000fe20008000000 */
[----:B------:R-:W-:Y:S01]  /*409c0*/  F2FP.SATFINITE.E5M2.F32.PACK_AB_MERGE_C R74, R87, R85, RZ ;  /* 0x00000055574a723e */ /* 0x000fe200048060ff */
[----:B------:R-:W4:Y:S01]  /*409d0*/  LDL.LU R89, [R1+0x150] ;  /* 0x0001500001597983 */ /* 0x000f220000300800 */
[----:B------:R-:W3:Y:S03]  /*409e0*/  LDCU UR7, c[0x0][0x39c] ;  /* 0x00007380ff0777ac */ /* 0x000ee60008000800 */
[----:B------:R0:W-:Y:S01]  /*409f0*/  @P3 STG.E.U8 desc[UR18][R68.64], R70 ;  /* 0x0000004644003986 */ /* 0x0001e2000c101112 */
[----:B------:R-:W-:Y:S01]  /*40a00*/  PRMT R72, R74, 0x9910, RZ ;  /* 0x000099104a487816 */ /* 0x000fe200000000ff */
[----:B------:R-:W2:Y:S02]  /*40a10*/  LDCU UR4, c[0x0][0x39c] ;  /* 0x00007380ff0477ac */ /* 0x000ea40008000800 */
[----:B------:R-:W4:Y:S01]  /*40a20*/  LDL.LU R91, [R1+0x154] ;  /* 0x00015400015b7983 */ /* 0x000f220000300800 */
[----:B------:R-:W1:Y:S01]  /*40a30*/  LDCU UR10, c[0x0][0x39c] ;  /* 0x00007380ff0a77ac */ /* 0x000e620008000800 */
[----:B0-----:R-:W-:-:S02]  /*40a40*/  IADD3 R70, P3, PT, R71, R2, RZ ;  /* 0x0000000247467210 */ /* 0x001fc40007f7e0ff */
[----:B------:R-:W4:Y:S02]  /*40a50*/  LDL.LU R78, [R1+0x104c] ;  /* 0x00104c00014e7983 */ /* 0x000f240000300800 */
[----:B------:R-:W-:Y:S02]  /*40a60*/  LEA.HI.X.SX32 R71, R71, R0, 0x1, P3 ;  /* 0x0000000047477211 */ /* 0x000fe400018f0eff */
[----:B------:R-:W4:Y:S01]  /*40a70*/  LDL.LU R92, [R1+0x158] ;  /* 0x00015800015c7983 */ /* 0x000f220000300800 */
[C---:B------:R-:W-:Y:S02]  /*40a80*/  IADD3 R68, P3, PT, R3.reuse, R2, RZ ;  /* 0x0000000203447210 */ /* 0x040fe40007f7e0ff */
[----:B------:R-:W-:Y:S01]  /*40a90*/  SHF.R.S32.HI R72, RZ, 0x8, R72 ;  /* 0x00000008ff487819 */ /* 0x000fe20000011448 */
[----:B------:R0:W-:Y:S01]  /*40aa0*/  @P5 STG.E.U8 desc[UR18][R70.64], R74 ;  /* 0x0000004a46005986 */ /* 0x0001e2000c101112 */
[C---:B------:R-:W-:Y:S02]  /*40ab0*/  LEA.HI.X.SX32 R69, R3.reuse, R0, 0x1, P3 ;  /* 0x0000000003457211 */ /* 0x040fe400018f0eff */
[----:B-----5:R-:W-:Y:S01]  /*40ac0*/  F2FP.SATFINITE.E5M2.F32.PACK_AB_MERGE_C R73, R88, R90, RZ ;  /* 0x0000005a5849723e */ /* 0x020fe200048060ff */
[----:B------:R-:W5:Y:S04]  /*40ad0*/  LDL.LU R93, [R1+0x15c] ;  /* 0x00015c00015d7983 */ /* 0x000f680000300800 */
[----:B------:R0:W-:Y:S02]  /*40ae0*/  @P0 STG.E.U8 desc[UR18][R68.64], R72 ;  /* 0x0000004844000986 */ /* 0x0001e4000c101112 */
[----:B0-----:R-:W-:-:S05]  /*40af0*/  VIADD R71, R3, UR5 ;  /* 0x0000000503477c36 */ /* 0x001fca0008000000 */
[C---:B------:R-:W-:Y:S01]  /*40b00*/  IADD3 R70, P0, PT, R71.reuse, R2, RZ ;  /* 0x0000000247467210 */ /* 0x040fe20007f1e0ff */
[----:B------:R-:W-:-:S03]  /*40b10*/  VIADD R3, R71, UR5 ;  /* 0x0000000547037c36 */ /* 0x000fc60008000000 */
[----:B------:R-:W-:-:S05]  /*40b20*/  LEA.HI.X.SX32 R71, R71, R0, 0x1, P0 ;  /* 0x0000000047477211 */ /* 0x000fca00000f0eff */
[----:B------:R-:W-:Y:S01]  /*40b30*/  @P4 STG.E.U8 desc[UR18][R70.64], R73 ;  /* 0x0000004946004986 */ /* 0x000fe2000c101112 */
[----:B------:R-:W-:Y:S02]  /*40b40*/  PRMT R72, R73, 0x9910, RZ ;  /* 0x0000991049487816 */ /* 0x000fe400000000ff */
[C---:B------:R-:W-:Y:S02]  /*40b50*/  IADD3 R68, P5, PT, R3.reuse, R2, RZ ;  /* 0x0000000203447210 */ /* 0x040fe40007fbe0ff */
[----:B------:R-:W-:Y:S02]  /*40b60*/  SHF.R.S32.HI R72, RZ, 0x8, R72 ;  /* 0x00000008ff487819 */ /* 0x000fe40000011448 */
[----:B------:R-:W-:-:S05]  /*40b70*/  LEA.HI.X.SX32 R69, R3, R0, 0x1, P5 ;  /* 0x0000000003457211 */ /* 0x000fca00028f0eff */
[----:B------:R0:W-:Y:S01]  /*40b80*/  @P2 STG.E.U8 desc[UR18][R68.64], R72 ;  /* 0x0000004844002986 */ /* 0x0001e2000c101112 */
[----:B--2---:R-:W-:Y:S02]  /*40b90*/  ISETP.LT.AND P3, PT, R77, UR6, !P1 ;  /* 0x000000064d007c0c */ /* 0x004fe4000cf61270 */
[----:B---3--:R-:W-:Y:S01]  /*40ba0*/  ISETP.LT.AND P4, PT, R76, UR7, !P1 ;  /* 0x000000074c007c0c */ /* 0x008fe2000cf81270 */
[----:B------:R-:W2:Y:S01]  /*40bb0*/  LDL.LU R77, [R1+0x1058] ;  /* 0x00105800014d7983 */ /* 0x000ea20000300800 */
[----:B------:R-:W-:Y:S01]  /*40bc0*/  VIADD R3, R3, UR5 ;  /* 0x0000000503037c36 */ /* 0x000fe20008000000 */
[----:B------:R-:W-:Y:S01]  /*40bd0*/  ISETP.LT.AND P0, PT, R79, UR4, !P1 ;  /* 0x000000044f007c0c */ /* 0x000fe2000cf01270 */
[----:B------:R-:W2:Y:S01]  /*40be0*/  LDCU UR4, c[0x0][0x39c] ;  /* 0x00007380ff0477ac */ /* 0x000ea20008000800 */
[----:B------:R-:W3:Y:S01]  /*40bf0*/  LDL.LU R76, [R1+0x105c] ;  /* 0x00105c00014c7983 */ /* 0x000ee20000300800 */
[----:B-1----:R-:W-:Y:S02]  /*40c00*/  ISETP.LT.AND P2, PT, R75, UR9, !P1 ;  /* 0x000000094b007c0c */ /* 0x002fe4000cf41270 */
[C---:B0-----:R-:W-:Y:S01]  /*40c10*/  IADD3 R68, P5, PT, R3.reuse, R2, RZ ;  /* 0x0000000203447210 */ /* 0x041fe20007fbe0ff */
[----:B------:R-:W3:Y:S01]  /*40c20*/  LDL.LU R75, [R1+0x1030] ;  /* 0x00103000014b7983 */ /* 0x000ee20000300800 */
[----:B------:R-:W3:Y:S03]  /*40c30*/  LDCU UR6, c[0x0][0x39c] ;  /* 0x00007380ff0677ac */ /* 0x000ee60008000800 */
[----:B------:R-:W3:Y:S01]  /*40c40*/  LDL.LU R85, [R1+0x160] ;  /* 0x0001600001557983 */ /* 0x000ee20000300800 */
[----:B------:R-:W-:Y:S01]  /*40c50*/  LEA.HI.X.SX32 R69, R3, R0, 0x1, P5 ;  /* 0x0000000003457211 */ /* 0x000fe200028f0eff */
[----:B------:R-:W0:Y:S02]  /*40c60*/  LDCU UR7, c[0x0][0x39c] ;  /* 0x00007380ff0777ac */ /* 0x000e240008000800 */
[----:B------:R-:W3:Y:S01]  /*40c70*/  LDL.LU R87, [R1+0x164] ;  /* 0x0001640001577983 */ /* 0x000ee20000300800 */
[----:B----4-:R-:W-:Y:S01]  /*40c80*/  F2FP.SATFINITE.E5M2.F32.PACK_AB_MERGE_C R70, R91, R89, RZ ;  /* 0x000000595b46723e */ /* 0x010fe200048060ff */
[----:B------:R-:W-:Y:S01]  /*40c90*/  VIADD R3, R3, UR5 ;  /* 0x0000000503037c36 */ /* 0x000fe20008000000 */
[----:B------:R-:W1:Y:S01]  /*40ca0*/  LDCU UR9, c[0x0][0x39c] ;  /* 0x00007380ff0977ac */ /* 0x000e620008000800 */
[----:B------:R-:W4:Y:S02]  /*40cb0*/  LDL.LU R90, [R1+0x168] ;  /* 0x00016800015a7983 */ /* 0x000f240000300800 */
[----:B------:R-:W-:-:S02]  /*40cc0*/  VIADD R71, R3, UR5 ;  /* 0x0000000503477c36 */ /* 0x000fc40008000000 */
[----:B------:R0:W-:Y:S01]  /*40cd0*/  @P0 STG.E.U8 desc[UR18][R68.64], R70 ;  /* 0x0000004644000986 */ /* 0x0001e2000c101112 */
[----:B------:R-:W-:-:S03]  /*40ce0*/  PRMT R72, R70, 0x9910, RZ ;  /* 0x0000991046487816 */ /* 0x000fc600000000ff */
[----:B------:R-:W4:Y:S01]  /*40cf0*/  LDL.LU R88, [R1+0x16c] ;  /* 0x00016c0001587983 */ /* 0x000f220000300800 */
[----:B0-----:R-:W-:-:S03]  /*40d00*/  IADD3 R68, P0, PT, R3, R2, RZ ;  /* 0x0000000203447210 */ /* 0x001fc60007f1e0ff */
[----:B------:R-:W4:Y:S01]  /*40d10*/  LDL.LU R79, [R1+0x10a4] ;  /* 0x0010a400014f7983 */ /* 0x000f220000300800 */
[----:B------:R-:W-:Y:S02]  /*40d20*/  LEA.HI.X.SX32 R69, R3, R0, 0x1, P0 ;  /* 0x0000000003457211 */ /* 0x000fe400000f0eff */
[C---:B------:R-:W-:Y:S01]  /*40d30*/  IADD3 R70, P0, PT, R71.reuse, R2, RZ ;  /* 0x0000000247467210 */ /* 0x040fe20007f1e0ff */
[----:B------:R-:W-:Y:S01]  /*40d40*/  VIADD R3, R71, UR5 ;  /* 0x0000000547037c36 */ /* 0x000fe20008000000 */
[----:B------:R-:W-:Y:S02]  /*40d50*/  SHF.R.S32.HI R72, RZ, 0x8, R72 ;  /* 0x00000008ff487819 */ /* 0x000fe40000011448 */
[----:B-----5:R-:W-:Y:S02]  /*40d60*/  F2FP.SATFINITE.E5M2.F32.PACK_AB_MERGE_C R73, R93, R92, RZ ;  /* 0x0000005c5d49723e */ /* 0x020fe400048060ff */
        /* <DEDUP_REMOVED lines=9> */
[----:B-----5:R-:W-:Y:S01]  /*40e00*/  VIADD R71, R3, UR5 ;  /* 0x0000000503477c36 */ /* 0x020fe20008000000 */
        /* <DEDUP_REMOVED lines=9> */
[----:B------:R-:W5:Y:S01]  /*40ea0*/  LDL.LU R89, [R1+0x170] ;  /* 0x0001700001597983 */ /* 0x000f620000300800 */
[----:B------:R-:W3:Y:S03]  /*40eb0*/  LDCU UR7, c[0x0][0x39c] ;  /* 0x00007380ff0777ac */ /* 0x000ee60008000800 */
[----:B------:R0:W-:Y:S01]  /*40ec0*/  @P2 STG.E.U8 desc[UR18][R68.64], R70 ;  /* 0x0000004644002986 */ /* 0x0001e2000c101112 */
[----:B------:R-:W-:Y:S01]  /*40ed0*/  PRMT R72, R74, 0x9910, RZ ;  /* 0x000099104a487816 */ /* 0x000fe200000000ff */
[----:B------:R-:W2:Y:S02]  /*40ee0*/  LDCU UR4, c[0x0][0x39c] ;  /* 0x00007380ff0477ac */ /* 0x000ea40008000800 */
[----:B------:R-:W5:Y:S01]  /*40ef0*/  LDL.LU R91, [R1+0x174] ;  /* 0x00017400015b7983 */ /* 0x000f620000300800 */
[----:B------:R-:W1:Y:S01]  /*40f00*/  LDCU UR10, c[0x0][0x39c] ;  /* 0x00007380ff0a77ac */ /* 0x000e620008000800 */
[----:B0-----:R-:W-:-:S02]  /*40f10*/  IADD3 R70, P2, PT, R71, R2, RZ ;  /* 0x0000000247467210 */ /* 0x001fc40007f5e0ff */
[----:B------:R-:W5:Y:S02]  /*40f20*/  LDL.LU R78, [R1+0x1050] ;  /* 0x00105000014e7983 */ /* 0x000f640000300800 */
[----:B------:R-:W-:Y:S02]  /*40f30*/  LEA.HI.X.SX32 R71, R71, R0, 0x1, P2 ;  /* 0x0000000047477211 */ /* 0x000fe400010f0eff */
[----:B------:R-:W5:Y:S01]  /*40f40*/  LDL.LU R92, [R1+0x178] ;  /* 0x00017800015c7983 */ /* 0x000f620000300800 */
[C---:B------:R-:W-:Y:S02]  /*40f50*/  IADD3 R68, P2, PT, R3.reuse, R2, RZ ;  /* 0x0000000203447210 */ /* 0x040fe40007f5e0ff */
[----:B------:R-:W-:Y:S01]  /*40f60*/  SHF.R.S32.HI R72, RZ, 0x8, R72 ;  /* 0x00000008ff487819 */ /* 0x000fe20000011448 */
[----:B------:R0:W-:Y:S01]  /*40f70*/  @P5 STG.E.U8 desc[UR18][R70.64], R74 ;  /* 0x0000004a46005986 */ /* 0x0001e2000c101112 */
[C---:B------:R-:W-:Y:S02]  /*40f80*/  LEA.HI.X.SX32 R69, R3.reuse, R0, 0x1, P2 ;  /* 0x0000000003457211 */ /* 0x040fe400010f0eff */
[----:B----4-:R-:W-:Y:S01]  /*40f90*/  F2FP.SATFINITE.E5M2.F32.PACK_AB_MERGE_C R73, R88, R90, RZ ;  /* 0x0000005a5849723e */ /* 0x010fe200048060ff */
[----:B------:R-:W4:Y:S04]  /*40fa0*/  LDL.LU R93, [R1+0x17c] ;  /* 0x00017c00015d7983 */ /* 0x000f280000300800 */
        /* <DEDUP_REMOVED lines=330> */
[----:B------:R-:W3:Y:S01]  /*42450*/  LDL.LU R85, [R1] ;  /* 0x0000000001557983 */ /* 0x000ee20000300800 */
        /* <DEDUP_REMOVED lines=435> */
[----:B------:R-:W-:Y:S01]  /*43f90*/  @P5 STG.E.U8 desc[UR18][R70.64], R74 ;  /* 0x0000004a46005986 */ /* 0x000fe2000c101112 */
[C---:B------:R-:W-:Y:S01]  /*43fa0*/  LEA.HI.X.SX32 R69, R3.reuse, R0, 0x1, P2 ;  /* 0x0000000003457211 */ /* 0x040fe200010f0eff */
[----:B------:R-:W-:Y:S01]  /*43fb0*/  VIADD R3, R3, UR5 ;  /* 0x0000000503037c36 */ /* 0x000fe20008000000 */
[----:B----4-:R-:W-:Y:S01]  /*43fc0*/  F2FP.SATFINITE.E5M2.F32.PACK_AB_MERGE_C R73, R88, R90, RZ ;  /* 0x0000005a5849723e */ /* 0x010fe200048060ff */
[----:B------:R-:W4:Y:S04]  /*43fd0*/  LDL.LU R93, [R1+0xbc] ;  /* 0x0000bc00015d7983 */ /* 0x000f280000300800 */
[----:B------:R0:W-:Y:S02]  /*43fe0*/  @P0 STG.E.U8 desc[UR18][R68.64], R72 ;  /* 0x0000004844000986 */ /* 0x0001e4000c101112 */
[----:B0-----:R-:W-:-:S04]  /*43ff0*/  IADD3 R68, P0, PT, R3, R2, RZ ;  /* 0x0000000203447210 */ /* 0x001fc80007f1e0ff */
[C---:B------:R-:W-:Y:S01]  /*44000*/  LEA.HI.X.SX32 R69, R3.reuse, R0, 0x1, P0 ;  /* 0x0000000003457211 */ /* 0x040fe200000f0eff */
[----:B------:R-:W-:-:S04]  /*44010*/  VIADD R72, R3, UR5 ;  /* 0x0000000503487c36 */ /* 0x000fc80008000000 */
[----:B------:R0:W-:Y:S01]  /*44020*/  @P4 STG.E.U8 desc[UR18][R68.64], R73 ;  /* 0x0000004944004986 */ /* 0x0001e2000c101112 */
        /* <DEDUP_REMOVED lines=17> */
[C---:B------:R-:W-:Y:S01]  /*44140*/  LEA.HI.X.SX32 R69, R72.reuse, R0, 0x1, P5 ;  /* 0x0000000048457211 */ /* 0x040fe200028f0eff */
[----:B------:R-:W0:Y:S02]  /*44150*/  LDCU UR7, c[0x0][0x39c] ;  /* 0x00007380ff0777ac */ /* 0x000e240008000800 */
[----:B------:R-:W3:Y:S01]  /*44160*/  LDL.LU R87, [R1+0xc4] ;  /* 0x0000c40001577983 */ /* 0x000ee20000300800 */
[----:B-----5:R-:W-:Y:S01]  /*44170*/  F2FP.SATFINITE.E5M2.F32.PACK_AB_MERGE_C R70, R91, R89, RZ ;  /* 0x000000595b46723e */ /* 0x020fe200048060ff */
[----:B------:R-:W-:Y:S01]  /*44180*/  VIADD R72, R72, UR5 ;  /* 0x0000000548487c36 */ /* 0x000fe20008000000 */
[----:B------:R-:W1:Y:S01]  /*44190*/  LDCU UR9, c[0x0][0x39c] ;  /* 0x00007380ff0977ac */ /* 0x000e620008000800 */
[----:B------:R-:W5:Y:S01]  /*441a0*/  LDL.LU R90, [R1+0xc8] ;  /* 0x0000c800015a7983 */ /* 0x000f620000300800 */
[----:B------:R-:W-:Y:S01]  /*441b0*/  PRMT R3, R70, 0x9910, RZ ;  /* 0x0000991046037816 */ /* 0x000fe200000000ff */
[----:B------:R-:W-:-:S02]  /*441c0*/  VIADD R71, R72, UR5 ;  /* 0x0000000548477c36 */ /* 0x000fc40008000000 */
[----:B------:R0:W-:Y:S02]  /*441d0*/  @P0 STG.E.U8 desc[UR18][R68.64], R70 ;  /* 0x0000004644000986 */ /* 0x0001e4000c101112 */
[----:B------:R-:W-:Y:S02]  /*441e0*/  IMAD.MOV.U32 R73, RZ, RZ, R3 ;  /* 0x000000ffff497224 */ /* 0x000fe400078e0003 */
        /* <DEDUP_REMOVED lines=14> */
[----:B---3--:R-:W-:Y:S01]  /*442d0*/  ISETP.LT.AND P4, PT, R76, UR6, !P1 ;  /* 0x000000064c007c0c */ /* 0x008fe2000cf81270 */
[----:B------:R-:W2:Y:S01]  /*442e0*/  LDL.LU R77, [R1+0x1224] ;  /* 0x00122400014d7983 */ /* 0x000ea20000300800 */
[----:B------:R-:W-:Y:S01]  /*442f0*/  PRMT R74, R3, 0x9910, RZ ;  /* 0x00009910034a7816 */ /* 0x000fe200000000ff */
[----:B------:R-:W-:Y:S01]  /*44300*/  VIADD R72, R72, UR5 ;  /* 0x0000000548487c36 */ /* 0x000fe20008000000 */
[----:B------:R-:W-:Y:S01]  /*44310*/  ISETP.LT.AND P2, PT, R75, UR7, !P1 ;  /* 0x000000074b007c0c */ /* 0x000fe2000cf41270 */
[----:B------:R-:W3:Y:S01]  /*44320*/  LDL.LU R76, [R1+0x122c] ;  /* 0x00122c00014c7983 */ /* 0x000ee20000300800 */
[----:B------:R-:W-:Y:S01]  /*44330*/  SHF.R.S32.HI R74, RZ, 0x8, R74 ;  /* 0x00000008ff4a7819 */ /* 0x000fe2000001144a */
[----:B------:R-:W-:Y:S01]  /*44340*/  VIADD R73, R72, UR5 ;  /* 0x0000000548497c36 */ /* 0x000fe20008000000 */
[----:B------:R-:W-:Y:S01]  /*44350*/  ISETP.LT.AND P5, PT, R78, UR10, !P1 ;  /* 0x0000000a4e007c0c */ /* 0x000fe2000cfa1270 */
[----:B------:R-:W1:Y:S01]  /*44360*/  LDL.LU R75, [R1+0x1230] ;  /* 0x00123000014b7983 */ /* 0x000e620000300800 */
[----:B------:R-:W2:Y:S01]  /*44370*/  LDCU UR6, c[0x0][0x39c] ;  /* 0x00007380ff0677ac */ /* 0x000ea20008000800 */
[----:B----4-:R-:W-:-:S02]  /*44380*/  F2FP.SATFINITE.E5M2.F32.PACK_AB_MERGE_C R3, R87, R85, RZ ;  /* 0x000000555703723e */ /* 0x010fc400048060ff */
[----:B------:R0:W-:Y:S01]  /*44390*/  @P3 STG.E.U8 desc[UR18][R68.64], R74 ;  /* 0x0000004a44003986 */ /* 0x0001e2000c101112 */
[----:B------:R-:W3:Y:S03]  /*443a0*/  LDCU UR7, c[0x0][0x39c] ;  /* 0x00007380ff0777ac */ /* 0x000ee60008000800 */
[----:B------:R-:W4:Y:S01]  /*443b0*/  LDL.LU R89, [R1+0xd0] ;  /* 0x0000d00001597983 */ /* 0x000f220000300800 */
        /* <DEDUP_REMOVED lines=11> */
[C---:B------:R-:W-:Y:S01]  /*44470*/  LEA.HI.X.SX32 R71, R73.reuse, R0, 0x1, P3 ;  /* 0x0000000049477211 */ /* 0x040fe200018f0eff */
[----:B------:R-:W-:Y:S01]  /*44480*/  VIADD R73, R73, UR5 ;  /* 0x0000000549497c36 */ /* 0x000fe20008000000 */
[----:B-----5:R-:W-:Y:S01]  /*44490*/  F2FP.SATFINITE.E5M2.F32.PACK_AB_MERGE_C R72, R88, R90, RZ ;  /* 0x0000005a5848723e */ /* 0x020fe200048060ff */
[----:B------:R-:W5:Y:S04]  /*444a0*/  LDL.LU R93, [R1+0xdc] ;  /* 0x0000dc00015d7983 */ /* 0x000f680000300800 */
        /* <DEDUP_REMOVED lines=20> */
[C---:B------:R-:W-:Y:S01]  /*445f0*/  VIADD R70, R3.reuse, UR5 ;  /* 0x0000000503467c36 */ /* 0x040fe20008000000 */
[----:B------:R-:W3:Y:S01]  /*44600*/  LDCU UR6, c[0x0][0x39c] ;  /* 0x00007380ff0677ac */ /* 0x000ee20008000800 */
[----:B------:R-:W-:Y:S01]  /*44610*/  LEA.HI.X.SX32 R69, R3, R0, 0x1, P5 ;  /* 0x0000000003457211 */ /* 0x000fe200028f0eff */
[----:B------:R-:W3:Y:S01]  /*44620*/  LDL.LU R85, [R1+0xe0] ;  /* 0x0000e00001557983 */ /* 0x000ee20000300800 */
[----:B------:R-:W0:Y:S01]  /*44630*/  LDCU UR7, c[0x0][0x39c] ;  /* 0x00007380ff0777ac */ /* 0x000e220008000800 */
[----:B----4-:R-:W-:-:S02]  /*44640*/  F2FP.SATFINITE.E5M2.F32.PACK_AB_MERGE_C R72, R91, R89, RZ ;  /* 0x000000595b48723e */ /* 0x010fc400048060ff */
[----:B------:R-:W4:Y:S01]  /*44650*/  LDL.LU R87, [R1+0xe4] ;  /* 0x0000e40001577983 */ /* 0x000f220000300800 */
[----:B------:R-:W1:Y:S01]  /*44660*/  LDCU UR9, c[0x0][0x39c] ;  /* 0x00007380ff0977ac */ /* 0x000e620008000800 */
[----:B------:R-:W-:Y:S02]  /*44670*/  PRMT R71, R72, 0x9910, RZ ;  /* 0x0000991048477816 */ /* 0x000fe400000000ff */
[----:B------:R0:W-:Y:S03]  /*44680*/  @P0 STG.E.U8 desc[UR18][R68.64], R72 ;  /* 0x0000004844000986 */ /* 0x0001e6000c101112 */
[----:B------:R-:W-:Y:S01]  /*44690*/  IMAD.MOV.U32 R73, RZ, RZ, R71 ;  /* 0x000000ffff497224 */ /* 0x000fe200078e0047 */
[----:B------:R-:W4:Y:S01]  /*446a0*/  LDL.LU R90, [R1+0xe8] ;  /* 0x0000e800015a7983 */ /* 0x000f220000300800 */
[C---:B------:R-:W-:Y:S01]  /*446b0*/  VIADD R71, R70.reuse, UR5 ;  /* 0x0000000546477c36 */ /* 0x040fe20008000000 */
[----:B0-----:R-:W-:-:S02]  /*446c0*/  IADD3 R68, P0, PT, R70, R2, RZ ;  /* 0x0000000246447210 */ /* 0x001fc40007f1e0ff */
[----:B------:R-:W4:Y:S02]  /*446d0*/  LDL.LU R88, [R1+0xec] ;  /* 0x0000ec0001587983 */ /* 0x000f240000300800 */
        /* <DEDUP_REMOVED lines=20> */
[----:B------:R-:W5:Y:S01]  /*44820*/  LDL.LU R75, [R1+0x1250] ;  /* 0x00125000014b7983 */ /* 0x000f620000300800 */
[----:B------:R-:W2:Y:S03]  /*44830*/  LDCU UR4, c[0x0][0x39c] ;  /* 0x00007380ff0477ac */ /* 0x000ea60008000800 */
[----:B------:R-:W1:Y:S01]  /*44840*/  LDL.LU R79, [R1+0x1238] ;  /* 0x00123800014f7983 */ /* 0x000e620000300800 */
[----:B----4-:R-:W-:Y:S01]  /*44850*/  F2FP.SATFINITE.E5M2.F32.PACK_AB_MERGE_C R3, R87, R85, RZ ;  /* 0x000000555703723e */ /* 0x010fe200048060ff */
[----:B------:R-:W3:Y:S02]  /*44860*/  LDCU UR6, c[0x0][0x39c] ;  /* 0x00007380ff0677ac */ /* 0x000ee40008000800 */
[----:B------:R-:W4:Y:S01]  /*44870*/  LDL.LU R89, [R1+0xf0] ;  /* 0x0000f00001597983 */ /* 0x000f220000300800 */
[----:B------:R-:W5:Y:S03]  /*44880*/  LDCU UR7, c[0x0][0x39c] ;  /* 0x00007380ff0777ac */ /* 0x000f660008000800 */
[----:B------:R-:W4:Y:S04]  /*44890*/  LDL.LU R91, [R1+0xf4] ;  /* 0x0000f400015b7983 */ /* 0x000f280000300800 */
[----:B------:R0:W-:Y:S01]  /*448a0*/  @P2 STG.E.U8 desc[UR18][R68.64], R74 ;  /* 0x0000004a44002986 */ /* 0x0001e2000c101112 */
[----:B------:R-:W-:Y:S01]  /*448b0*/  PRMT R71, R3, 0x9910, RZ ;  /* 0x0000991003477816 */ /* 0x000fe200000000ff */
[----:B------:R-:W1:Y:S02]  /*448c0*/  LDCU UR10, c[0x0][0x39c] ;  /* 0x00007380ff0a77ac */ /* 0x000e640008000800 */
[----:B------:R-:W4:Y:S04]  /*448d0*/  LDL.LU R78, [R1+0x1234] ;  /* 0x00123400014e7983 */ /* 0x000f280000300800 */
[----:B------:R-:W4:Y:S01]  /*448e0*/  LDL.LU R92, [R1+0xf8] ;  /* 0x0000f800015c7983 */ /* 0x000f220000300800 */
[----:B0-----:R-:W-:-:S03]  /*448f0*/  IADD3 R68, P2, PT, R72, R2, RZ ;  /* 0x0000000248447210 */ /* 0x001fc60007f5e0ff */
[----:B------:R-:W4:Y:S01]  /*44900*/  LDL.LU R93, [R1+0xfc] ;  /* 0x0000fc00015d7983 */ /* 0x000f220000300800 */
[----:B------:R-:W-:Y:S02]  /*44910*/  LEA.HI.X.SX32 R69, R72, R0, 0x1, P2 ;  /* 0x0000000048457211 */ /* 0x000fe400010f0eff */
[C---:B------:R-:W-:Y:S02]  /*44920*/  IADD3 R70, P2, PT, R73.reuse, R2, RZ ;  /* 0x0000000249467210 */ /* 0x040fe40007f5e0ff */
[----:B------:R-:W-:Y:S02]  /*44930*/  SHF.R.S32.HI R74, RZ, 0x8, R71 ;  /* 0x00000008ff4a7819 */ /* 0x000fe40000011447 */
[C---:B------:R-:W-:Y:S01]  /*44940*/  LEA.HI.X.SX32 R71, R73.reuse, R0, 0x1, P2 ;  /* 0x0000000049477211 */ /* 0x040fe200010f0eff */
[----:B------:R-:W-:Y:S01]  /*44950*/  VIADD R73, R73, UR5 ;  /* 0x0000000549497c36 */ /* 0x000fe20008000000 */
[----:B------:R0:W-:Y:S04]  /*44960*/  @P5 STG.E.U8 desc[UR18][R68.64], R3 ;  /* 0x0000000344005986 */ /* 0x0001e8000c101112 */
[----:B------:R2:W-:Y:S01]  /*44970*/  @P0 STG.E.U8 desc[UR18][R70.64], R74 ;  /* 0x0000004a46000986 */ /* 0x0005e2000c101112 */
[----:B0-----:R-:W-:-:S04]  /*44980*/  IADD3 R68, P0, PT, R73, R2, RZ ;  /* 0x0000000249447210 */ /* 0x001fc80007f1e0ff */
[----:B------:R-:W-:Y:S02]  /*44990*/  LEA.HI.X.SX32 R69, R73, R0, 0x1, P0 ;  /* 0x0000000049457211 */ /* 0x000fe400000f0eff */
[----:B------:R-:W-:-:S05]  /*449a0*/  F2FP.SATFINITE.E5M2.F32.PACK_AB_MERGE_C R72, R88, R90, RZ ;  /* 0x0000005a5848723e */ /* 0x000fca00048060ff */
[----:B------:R4:W-:Y:S01]  /*449b0*/  @P4 STG.E.U8 desc[UR18][R68.64], R72 ;  /* 0x0000004844004986 */ /* 0x0009e2000c101112 */
[----:B--2---:R-:W-:Y:S02]  /*449c0*/  ISETP.LT.AND P0, PT, R77, UR4, !P1 ;  /* 0x000000044d007c0c */ /* 0x004fe4000cf01270 */
[----:B---3--:R-:W-:Y:S01]  /*449d0*/  ISETP.LT.AND P2, PT, R76, UR6, !P1 ;  /* 0x000000064c007c0c */ /* 0x008fe2000cf41270 */
[----:B------:R-:W2:Y:S01]  /*449e0*/  LDL.LU R77, [R1+0x125c] ;  /* 0x00125c00014d7983 */ /* 0x000ea20000300800 */
[----:B------:R-:W-:Y:S01]  /*449f0*/  VIADD R3, R73, UR5 ;  /* 0x0000000549037c36 */ /* 0x000fe20008000000 */
[----:B------:R-:W-:Y:S01]  /*44a00*/  PRMT R71, R72, 0x9910, RZ ;  /* 0x0000991048477816 */ /* 0x000fe200000000ff */
[----:B------:R-:W2:Y:S01]  /*44a10*/  LDCU UR4, c[0x0][0x39c] ;  /* 0x00007380ff0477ac */ /* 0x000ea20008000800 */
[----:B------:R-:W3:Y:S01]  /*44a20*/  LDL.LU R76, [R1+0x1248] ;  /* 0x00124800014c7983 */ /* 0x000ee20000300800 */
[----:B-----5:R-:W-:Y:S02]  /*44a30*/  ISETP.LT.AND P4, PT, R75, UR7, !P1 ;  /* 0x000000074b007c0c */ /* 0x020fe4000cf81270 */
[C---:B------:R-:W-:Y:S01]  /*44a40*/  IADD3 R70, P5, PT, R3.reuse, R2, RZ ;  /* 0x0000000203467210 */ /* 0x040fe20007fbe0ff */
[----:B------:R-:W5:Y:S01]  /*44a50*/  LDL.LU R75, [R1+0x1244] ;  /* 0x00124400014b7983 */ /* 0x000f620000300800 */
[----:B------:R-:W-:Y:S01]  /*44a60*/  SHF.R.S32.HI R73, RZ, 0x8, R71 ;  /* 0x00000008ff497819 */ /* 0x000fe20000011447 */
[----:B------:R-:W3:Y:S01]  /*44a70*/  LDCU UR6, c[0x0][0x39c] ;  /* 0x00007380ff0677ac */ /* 0x000ee20008000800 */
[C---:B------:R-:W-:Y:S01]  /*44a80*/  LEA.HI.X.SX32 R71, R3.reuse, R0, 0x1, P5 ;  /* 0x0000000003477211 */ /* 0x040fe200028f0eff */
[----:B------:R-:W-:Y:S01]  /*44a90*/  VIADD R3, R3, UR5 ;  /* 0x0000000503037c36 */ /* 0x000fe20008000000 */
[----:B------:R-:W5:Y:S01]  /*44aa0*/  LDCU UR7, c[0x0][0x39c] ;  /* 0x00007380ff0777ac */ /* 0x000f620008000800 */
[----:B----4-:R-:W-:-:S03]  /*44ab0*/  F2FP.SATFINITE.E5M2.F32.PACK_AB_MERGE_C R72, R91, R89, RZ ;  /* 0x000000595b48723e */ /* 0x010fc600048060ff */
[C---:B------:R-:W-:Y:S01]  /*44ac0*/  IADD3 R68, P5, PT, R3.reuse, R2, RZ ;  /* 0x0000000203447210 */ /* 0x040fe20007fbe0ff */
[----:B------:R0:W-:Y:S03]  /*44ad0*/  @P3 STG.E.U8 desc[UR18][R70.64], R73 ;  /* 0x0000004946003986 */ /* 0x0001e6000c101112 */
[C---:B------:R-:W-:Y:S02]  /*44ae0*/  LEA.HI.X.SX32 R69, R3.reuse, R0, 0x1, P5 ;  /* 0x0000000003457211 */ /* 0x040fe400028f0eff */
[----:B0-----:R-:W-:Y:S01]  /*44af0*/  PRMT R71, R72, 0x9910, RZ ;  /* 0x0000991048477816 */ /* 0x001fe200000000ff */
[----:B------:R-:W-:Y:S02]  /*44b00*/  VIADD R70, R3, UR5 ;  /* 0x0000000503467c36 */ /* 0x000fe40008000000 */
[----:B------:R0:W-:Y:S02]  /*44b10*/  @P0 STG.E.U8 desc[UR18][R68.64], R72 ;  /* 0x0000004844000986 */ /* 0x0001e4000c101112 */
[----:B------:R-:W-:-:S02]  /*44b20*/  IMAD.MOV.U32 R73, RZ, RZ, R71 ;  /* 0x000000ffff497224 */ /* 0x000fc400078e0047 */
[C---:B------:R-:W-:Y:S01]  /*44b30*/  VIADD R71, R70.reuse, UR5 ;  /* 0x0000000546477c36 */ /* 0x040fe20008000000 */
[----:B-1----:R-:W-:Y:S01]  /*44b40*/  ISETP.LT.AND P3, PT, R79, UR9, !P1 ;  /* 0x000000094f007c0c */ /* 0x002fe2000cf61270 */
[----:B------:R-:W1:Y:S01]  /*44b50*/  LDCU UR9, c[0x0][0x39c] ;  /* 0x00007380ff0977ac */ /* 0x000e620008000800 */
[----:B------:R-:W-:Y:S02]  /*44b60*/  SHF.R.S32.HI R73, RZ, 0x8, R73 ;  /* 0x00000008ff497819 */ /* 0x000fe40000011449 */
[C---:B0-----:R-:W-:Y:S01]  /*44b70*/  IADD3 R68, P0, PT, R70.reuse, R2, RZ ;  /* 0x0000000246447210 */ /* 0x041fe20007f1e0ff */
[----:B------:R-:W-:Y:S01]  /*44b80*/  VIADD R72, R71, UR5 ;  /* 0x0000000547487c36 */ /* 0x000fe20008000000 */
[----:B------:R-:W-:Y:S02]  /*44b90*/  F2FP.SATFINITE.E5M2.F32.PACK_AB_MERGE_C R3, R93, R92, RZ ;  /* 0x0000005c5d03723e */ /* 0x000fe400048060ff */
[----:B------:R-:W-:Y:S02]  /*44ba0*/  LEA.HI.X.SX32 R69, R70, R0, 0x1, P0 ;  /* 0x0000000046457211 */ /* 0x000fe400000f0eff */
[----:B------:R-:W-:-:S02]  /*44bb0*/  IADD3 R70, P0, PT, R71, R2, RZ ;  /* 0x0000000247467210 */ /* 0x000fc40007f1e0ff */
[----:B------:R-:W-:Y:S01]  /*44bc0*/  PRMT R74, R3, 0x9910, RZ ;  /* 0x00009910034a7816 */ /* 0x000fe200000000ff */
[----:B------:R0:W-:Y:S01]  /*44bd0*/  @P2 STG.E.U8 desc[UR18][R68.64], R73 ;  /* 0x0000004944002986 */ /* 0x0001e2000c101112 */
[----:B------:R-:W-:Y:S01]  /*44be0*/  ISETP.LT.AND P5, PT, R78, UR10, !P1 ;  /* 0x0000000a4e007c0c */ /* 0x000fe2000cfa1270 */
[----:B------:R-:W4:Y:S01]  /*44bf0*/  LDCU UR10, c[0x0][0x39c] ;  /* 0x00007380ff0a77ac */ /* 0x000f220008000800 */
[----:B------:R-:W-:Y:S01]  /*44c00*/  LEA.HI.X.SX32 R71, R71, R0, 0x1, P0 ;  /* 0x0000000047477211 */ /* 0x000fe200000f0eff */
[----:B------:R-:W4:Y:S01]  /*44c10*/  LDL.LU R78, [R1+0x127c] ;  /* 0x00127c00014e7983 */ /* 0x000f220000300800 */
[----:B------:R-:W-:Y:S02]  /*44c20*/  SHF.R.S32.HI R74, RZ, 0x8, R74 ;  /* 0x00000008ff4a7819 */ /* 0x000fe4000001144a */
[----:B0-----:R-:W-:-:S04]  /*44c30*/  IADD3 R68, P2, PT, R72, R2, RZ ;  /* 0x0000000248447210 */ /* 0x001fc80007f5e0ff */
[C---:B------:R-:W-:Y:S01]  /*44c40*/  LEA.HI.X.SX32 R69, R72.reuse, R0, 0x1, P2 ;  /* 0x0000000048457211 */ /* 0x040fe200010f0eff */
[----:B------:R-:W-:Y:S01]  /*44c50*/  VIADD R72, R72, UR5 ;  /* 0x0000000548487c36 */ /* 0x000fe20008000000 */
[----:B------:R0:W-:Y:S04]  /*44c60*/  @P4 STG.E.U8 desc[UR18][R70.64], R3 ;  /* 0x0000000346004986 */ /* 0x0001e8000c101112 */
[----:B------:R1:W-:Y:S01]  /*44c70*/  @P3 STG.E.U8 desc[UR18][R68.64], R74 ;  /* 0x0000004a44003986 */ /* 0x0003e2000c101112 */
[----:B0-----:R-:W-:Y:S01]  /*44c80*/  F2FP.SATFINITE.E5M2.F32.PACK_AB_MERGE_C R3, R5, R4, RZ ;  /* 0x000000040503723e */ /* 0x001fe200048060ff */
[C---:B------:R-:W-:Y:S01]  /*44c90*/  VIADD R71, R72.reuse, UR5 ;  /* 0x0000000548477c36 */ /* 0x040fe20008000000 */
[----:B------:R-:W-:Y:S02]  /*44ca0*/  IADD3 R4, P3, PT, R72, R2, RZ ;  /* 0x0000000248047210 */ /* 0x000fe40007f7e0ff */
[----:B-1----:R-:W-:-:S02]  /*44cb0*/  PRMT R69, R3, 0x9910, RZ ;  /* 0x0000991003457816 */ /* 0x002fc400000000ff */
[----:B------:R-:W-:Y:S02]  /*44cc0*/  LEA.HI.X.SX32 R5, R72, R0, 0x1, P3 ;  /* 0x0000000048057211 */ /* 0x000fe400018f0eff */
[----:B------:R-:W-:Y:S02]  /*44cd0*/  IADD3 R68, P3, PT, R71, R2, RZ ;  /* 0x0000000247447210 */ /* 0x000fe40007f7e0ff */
[----:B------:R-:W-:Y:S02]  /*44ce0*/  F2FP.SATFINITE.E5M2.F32.PACK_AB_MERGE_C R70, R7, R6, RZ ;  /* 0x000000060746723e */ /* 0x000fe400048060ff */
[----:B------:R-:W-:Y:S02]  /*44cf0*/  SHF.R.S32.HI R6, RZ, 0x8, R69 ;  /* 0x00000008ff067819 */ /* 0x000fe40000011445 */
[C---:B------:R-:W-:Y:S01]  /*44d00*/  LEA.HI.X.SX32 R69, R71.reuse, R0, 0x1, P3 ;  /* 0x0000000047457211 */ /* 0x040fe200018f0eff */
[----:B------:R-:W-:Y:S01]  /*44d10*/  VIADD R71, R71, UR5 ;  /* 0x0000000547477c36 */ /* 0x000fe20008000000 */
[----:B------:R0:W-:Y:S03]  /*44d20*/  @P5 STG.E.U8 desc[UR18][R4.64], R3 ;  /* 0x0000000304005986 */ /* 0x0001e6000c101112 */
[----:B0-----:R-:W-:Y:S01]  /*44d30*/  VIADD R3, R71, UR5 ;  /* 0x0000000547037c36 */ /* 0x001fe20008000000 */
[----:B--2---:R-:W-:Y:S01]  /*44d40*/  ISETP.LT.AND P0, PT, R77, UR4, !P1 ;  /* 0x000000044d007c0c */ /* 0x004fe2000cf01270 */
[----:B------:R-:W4:Y:S01]  /*44d50*/  LDCU UR4, c[0x0][0x39c] ;  /* 0x00007380ff0477ac */ /* 0x000f220008000800 */
[----:B------:R-:W2:Y:S01]  /*44d60*/  LDL.LU R77, [R1+0x1270] ;  /* 0x00127000014d7983 */ /* 0x000ea20000300800 */
[----:B---3--:R-:W-:Y:S01]  /*44d70*/  ISETP.LT.AND P4, PT, R76, UR6, !P1 ;  /* 0x000000064c007c0c */ /* 0x008fe2000cf81270 */
[----:B------:R-:W2:Y:S02]  /*44d80*/  LDCU UR6, c[0x0][0x39c] ;  /* 0x00007380ff0677ac */ /* 0x000ea40008000800 */
[----:B------:R-:W3:Y:S01]  /*44d90*/  LDL.LU R76, [R1+0x1280] ;  /* 0x00128000014c7983 */ /* 0x000ee20000300800 */
[----:B-----5:R-:W-:Y:S01]  /*44da0*/  ISETP.LT.AND P2, PT, R75, UR7, !P1 ;  /* 0x000000074b007c0c */ /* 0x020fe2000cf41270 */
[----:B------:R-:W3:Y:S02]  /*44db0*/  LDCU UR7, c[0x0][0x39c] ;  /* 0x00007380ff0777ac */ /* 0x000ee40008000800 */
[----:B------:R-:W5:Y:S04]  /*44dc0*/  LDL.LU R75, [R1+0x1258] ;  /* 0x00125800014b7983 */ /* 0x000f680000300800 */
[----:B------:R0:W-:Y:S01]  /*44dd0*/  @P0 STG.E.U8 desc[UR18][R68.64], R6 ;  /* 0x0000000644000986 */ /* 0x0001e2000c101112 */
[----:B------:R-:W-:-:S03]  /*44de0*/  IADD3 R4, P0, PT, R71, R2, RZ ;  /* 0x0000000247047210 */ /* 0x000fc60007f1e0ff */
[----:B------:R-:W5:Y:S01]  /*44df0*/  LDL.LU R73, [R1+0x1254] ;  /* 0x0012540001497983 */ /* 0x000f620000300800 */
[----:B------:R-:W-:-:S03]  /*44e00*/  LEA.HI.X.SX32 R5, R71, R0, 0x1, P0 ;  /* 0x0000000047057211 */ /* 0x000fc600000f0eff */
[----:B------:R-:W5:Y:S04]  /*44e10*/  LDL.LU R72, [R1+0x1264] ;  /* 0x0012640001487983 */ /* 0x000f680000300800 */
[----:B------:R-:W5:Y:S04]  /*44e20*/  LDL.LU R71, [R1+0x126c] ;  /* 0x00126c0001477983 */ /* 0x000f680000300800 */
[----:B0-----:R-:W5:Y:S01]  /*44e30*/  LDL.LU R69, [R1+0x1278] ;  /* 0x0012780001457983 */ /* 0x001f620000300800 */
[----:B------:R-:W-:Y:S02]  /*44e40*/  PRMT R7, R70, 0x9910, RZ ;  /* 0x0000991046077816 */ /* 0x000fe400000000ff */
[----:B------:R-:W-:-:S02]  /*44e50*/  IADD3 R6, P5, PT, R3, R2, RZ ;  /* 0x0000000203067210 */ /* 0x000fc40007fbe0ff */
[----:B------:R-:W-:Y:S02]  /*44e60*/  SHF.R.S32.HI R68, RZ, 0x8, R7 ;  /* 0x00000008ff447819 */ /* 0x000fe40000011407 */
[C---:B------:R-:W-:Y:S01]  /*44e70*/  LEA.HI.X.SX32 R7, R3.reuse, R0, 0x1, P5 ;  /* 0x0000000003077211 */ /* 0x040fe200028f0eff */
[----:B------:R-:W-:Y:S01]  /*44e80*/  VIADD R3, R3, UR5 ;  /* 0x0000000503037c36 */ /* 0x000fe20008000000 */
[----:B------:R0:W-:Y:S01]  /*44e90*/  @P4 STG.E.U8 desc[UR18][R4.64], R70 ;  /* 0x0000004604004986 */ /* 0x0001e2000c101112 */
[----:B------:R-:W-:-:S03]  /*44ea0*/  F2FP.SATFINITE.E5M2.F32.PACK_AB_MERGE_C R8, R9, R8, RZ ;  /* 0x000000080908723e */ /* 0x000fc600048060ff */
[----:B------:R1:W-:Y:S01]  /*44eb0*/  @P2 STG.E.U8 desc[UR18][R6.64], R68 ;  /* 0x0000004406002986 */ /* 0x0003e2000c101112 */
[----:B0-----:R-:W-:-:S03]  /*44ec0*/  IADD3 R4, P5, PT, R3, R2, RZ ;  /* 0x0000000203047210 */ /* 0x001fc60007fbe0ff */
[----:B------:R-:W5:Y:S01]  /*44ed0*/  LDL.LU R70, [R1+0x12a8] ;  /* 0x0012a80001467983 */ /* 0x000f620000300800 */
[----:B----4-:R-:W-:Y:S01]  /*44ee0*/  ISETP.LT.AND P0, PT, R78, UR4, !P1 ;  /* 0x000000044e007c0c */ /* 0x010fe2000cf01270 */
[C---:B-1----:R-:W-:Y:S01]  /*44ef0*/  VIADD R6, R3.reuse, UR5 ;  /* 0x0000000503067c36 */ /* 0x042fe20008000000 */
[----:B------:R-:W-:Y:S01]  /*44f00*/  LEA.HI.X.SX32 R5, R3, R0, 0x1, P5 ;  /* 0x0000000003057211 */ /* 0x000fe200028f0eff */
[----:B------:R-:W0:Y:S01]  /*44f10*/  LDCU UR4, c[0x0][0x39c] ;  /* 0x00007380ff0477ac */ /* 0x000e220008000800 */
[----:B------:R-:W-:Y:S01]  /*44f20*/  PRMT R7, R8, 0x9910, RZ ;  /* 0x0000991008077816 */ /* 0x000fe200000000ff */
[----:B------:R-:W-:-:S03]  /*44f30*/  VIADD R3, R6, UR5 ;  /* 0x0000000506037c36 */ /* 0x000fc60008000000 */
[----:B------:R-:W-:-:S05]  /*44f40*/  SHF.R.S32.HI R9, RZ, 0x8, R7 ;  /* 0x00000008ff097819 */ /* 0x000fca0000011407 */
[----:B------:R1:W-:Y:S02]  /*44f50*/  @P0 STG.E.U8 desc[UR18][R4.64], R8 ;  /* 0x0000000804000986 */ /* 0x0003e4000c101112 */
[----:B-1----:R-:W-:Y:S01]  /*44f60*/  IADD3 R4, P0, PT, R6, R2, RZ ;  /* 0x0000000206047210 */ /* 0x002fe20007f1e0ff */
[----:B------:R-:W-:-:S03]  /*44f70*/  VIADD R8, R3, UR5 ;  /* 0x0000000503087c36 */ /* 0x000fc60008000000 */
[----:B------:R-:W-:Y:S02]  /*44f80*/  LEA.HI.X.SX32 R5, R6, R0, 0x1, P0 ;  /* 0x0000000006057211 */ /* 0x000fe400000f0eff */
[----:B------:R-:W-:Y:S02]  /*44f90*/  IADD3 R6, P0, PT, R3, R2, RZ ;  /* 0x0000000203067210 */ /* 0x000fe40007f1e0ff */
[----:B------:R-:W-:Y:S02]  /*44fa0*/  F2FP.SATFINITE.E5M2.F32.PACK_AB_MERGE_C R10, R11, R10, RZ ;  /* 0x0000000a0b0a723e */ /* 0x000fe400048060ff */
[----:B------:R-:W-:Y:S02]  /*44fb0*/  LEA.HI.X.SX32 R7, R3, R0, 0x1, P0 ;  /* 0x0000000003077211 */ /* 0x000fe400000f0eff */
[----:B------:R-:W-:-:S04]  /*44fc0*/  PRMT R11, R10, 0x9910, RZ ;  /* 0x000099100a0b7816 */ /* 0x000fc800000000ff */
[----:B------:R-:W-:Y:S02]  /*44fd0*/  SHF.R.S32.HI R11, RZ, 0x8, R11 ;  /* 0x00000008ff0b7819 */ /* 0x000fe4000001140b */
[----:B------:R-:W-:Y:S02]  /*44fe0*/  F2FP.SATFINITE.E5M2.F32.PACK_AB_MERGE_C R12, R13, R12, RZ ;  /* 0x0000000c0d0c723e */ /* 0x000fe400048060ff */
[----:B--2---:R-:W-:Y:S01]  /*44ff0*/  ISETP.LT.AND P3, PT, R77, UR6, !P1 ;  /* 0x000000064d007c0c */ /* 0x004fe2000cf61270 */
[----:B------:R-:W1:Y:S01]  /*45000*/  LDCU UR6, c[0x0][0x39c] ;  /* 0x00007380ff0677ac */ /* 0x000e620008000800 */
[----:B---3--:R-:W-:Y:S01]  /*45010*/  ISETP.LT.AND P4, PT, R76, UR7, !P1 ;  /* 0x000000074c007c0c */ /* 0x008fe2000cf81270 */
[----:B------:R-:W2:Y:S01]  /*45020*/  LDCU UR7, c[0x0][0x39c] ;  /* 0x00007380ff0777ac */ /* 0x000ea20008000800 */
[----:B-----5:R-:W-:Y:S01]  /*45030*/  ISETP.LT.AND P2, PT, R75, UR9, !P1 ;  /* 0x000000094b007c0c */ /* 0x020fe2000cf41270 */
[----:B------:R-:W3:Y:S08]  /*45040*/  LDCU UR9, c[0x0][0x39c] ;  /* 0x00007380ff0977ac */ /* 0x000ef00008000800 */
[----:B------:R4:W-:Y:S04]  /*45050*/  @P3 STG.E.U8 desc[UR18][R4.64], R9 ;  /* 0x0000000904003986 */ /* 0x0009e8000c101112 */
[----:B------:R5:W-:Y:S01]  /*45060*/  @P4 STG.E.U8 desc[UR18][R6.64], R10 ;  /* 0x0000000a06004986 */ /* 0x000be2000c101112 */
[----:B----4-:R-:W-:-:S04]  /*45070*/  IADD3 R4, P3, PT, R8, R2, RZ ;  /* 0x0000000208047210 */ /* 0x010fc80007f7e0ff */
[C---:B------:R-:W-:Y:S02]  /*45080*/  LEA.HI.X.SX32 R5, R8.reuse, R0, 0x1, P3 ;  /* 0x0000000008057211 */ /* 0x040fe400018f0eff */
[----:B--2---:R-:W-:Y:S01]  /*45090*/  ISETP.LT.AND P3, PT, R69, UR7, !P1 ;  /* 0x0000000745007c0c */ /* 0x004fe2000cf61270 */
[----:B------:R-:W-:Y:S01]  /*450a0*/  VIADD R8, R8, UR5 ;  /* 0x0000000508087c36 */ /* 0x000fe20008000000 */
[----:B------:R-:W2:Y:S01]  /*450b0*/  LDL.LU R69, [R1+0x12a4] ;  /* 0x0012a40001457983 */ /* 0x000ea20000300800 */
[----:B------:R-:W-:Y:S01]  /*450c0*/  ISETP.LT.AND P5, PT, R73, UR10, !P1 ;  /* 0x0000000a49007c0c */ /* 0x000fe2000cfa1270 */
[----:B------:R-:W4:Y:S02]  /*450d0*/  LDCU UR10, c[0x0][0x39c] ;  /* 0x00007380ff0a77ac */ /* 0x000f240008000800 */
[----:B------:R-:W3:Y:S01]  /*450e0*/  LDL.LU R68, [R1+0x1284] ;  /* 0x0012840001447983 */ /* 0x000ee20000300800 */
[----:B-----5:R-:W-:Y:S01]  /*450f0*/  PRMT R7, R12, 0x9910, RZ ;  /* 0x000099100c077816 */ /* 0x020fe200000000ff */
[----:B------:R-:W3:Y:S02]  /*45100*/  LDCU UR7, c[0x0][0x39c] ;  /* 0x00007380ff0777ac */ /* 0x000ee40008000800 */
[----:B------:R-:W5:Y:S04]  /*45110*/  LDL.LU R10, [R1+0x1288] ;  /* 0x00128800010a7983 */ /* 0x000f680000300800 */
[----:B------:R-:W4:Y:S04]  /*45120*/  LDL.LU R9, [R1+0x128c] ;  /* 0x00128c0001097983 */ /* 0x000f280000300800 */
[----:B------:R0:W-:Y:S04]  /*45130*/  @P2 STG.E.U8 desc[UR18][R4.64], R11 ;  /* 0x0000000b04002986 */ /* 0x0001e8000c101112 */
[----:B------:R-:W5:Y:S01]  /*45140*/  LDL.LU R13, [R1+0x1298] ;  /* 0x00129800010d7983 */ /* 0x000f620000300800 */
[----:B0-----:R-:W-:-:S04]  /*45150*/  IADD3 R4, P2, PT, R8, R2, RZ ;  /* 0x0000000208047210 */ /* 0x001fc80007f5e0ff */
[----:B------:R-:W-:-:S05]  /*45160*/  LEA.HI.X.SX32 R5, R8, R0, 0x1, P2 ;  /* 0x0000000008057211 */ /* 0x000fca00010f0eff */
[----:B------:R0:W-:Y:S04]  /*45170*/  @P5 STG.E.U8 desc[UR18][R4.64], R12 ;  /* 0x0000000c04005986 */ /* 0x0001e8000c101112 */
[----:B0-----:R-:W5:Y:S01]  /*45180*/  LDL.LU R12, [R1+0x12a0] ;  /* 0x0012a000010c7983 */ /* 0x001f620000300800 */
[----:B------:R-:W-:Y:S01]  /*45190*/  VIADD R3, R8, UR5 ;  /* 0x0000000508037c36 */ /* 0x000fe20008000000 */
[----:B------:R-:W-:Y:S01]  /*451a0*/  ISETP.LT.AND P0, PT, R72, UR4, !P1 ;  /* 0x0000000448007c0c */ /* 0x000fe2000cf01270 */
[----:B------:R-:W0:Y:S01]  /*451b0*/  LDCU UR4, c[0x0][0x39c] ;  /* 0x00007380ff0477ac */ /* 0x000e220008000800 */
[----:B------:R-:W-:Y:S01]  /*451c0*/  F2FP.SATFINITE.E5M2.F32.PACK_AB_MERGE_C R14, R15, R14, RZ ;  /* 0x0000000e0f0e723e */ /* 0x000fe200048060ff */
[----:B------:R-:W5:Y:S01]  /*451d0*/  LDL.LU R11, [R1+0x1268] ;  /* 0x00126800010b7983 */ /* 0x000f620000300800 */
[----:B------:R-:W-:-:S02]  /*451e0*/  IADD3 R6, P2, PT, R3, R2, RZ ;  /* 0x0000000203067210 */ /* 0x000fc40007f5e0ff */
[----:B------:R-:W-:Y:S02]  /*451f0*/  SHF.R.S32.HI R8, RZ, 0x8, R7 ;  /* 0x00000008ff087819 */ /* 0x000fe40000011407 */
[C---:B------:R-:W-:Y:S01]  /*45200*/  LEA.HI.X.SX32 R7, R3.reuse, R0, 0x1, P2 ;  /* 0x0000000003077211 */ /* 0x040fe200010f0eff */
[----:B------:R-:W-:Y:S01]  /*45210*/  VIADD R3, R3, UR5 ;  /* 0x0000000503037c36 */ /* 0x000fe20008000000 */
[----:B-1----:R-:W-:Y:S01]  /*45220*/  ISETP.LT.AND P4, PT, R71, UR6, !P1 ;  /* 0x0000000647007c0c */ /* 0x002fe2000cf81270 */
[----:B------:R-:W2:Y:S02]  /*45230*/  LDCU UR6, c[0x0][0x39c] ;  /* 0x00007380ff0677ac */ /* 0x000ea40008000800 */
[----:B------:R1:W-:Y:S01]  /*45240*/  @P0 STG.E.U8 desc[UR18][R6.64], R8 ;  /* 0x0000000806000986 */ /* 0x0003e2000c101112 */
[----:B------:R-:W-:-:S04]  /*45250*/  IADD3 R4, P0, PT, R3, R2, RZ ;  /* 0x0000000203047210 */ /* 0x000fc80007f1e0ff */
[C---:B------:R-:W-:Y:S01]  /*45260*/  LEA.HI.X.SX32 R5, R3.reuse, R0, 0x1, P0 ;  /* 0x0000000003057211 */ /* 0x040fe200000f0eff */
[----:B-1----:R-:W-:Y:S01]  /*45270*/  VIADD R8, R3, UR5 ;  /* 0x0000000503087c36 */ /* 0x002fe20008000000 */
[----:B------:R-:W-:-:S04]  /*45280*/  PRMT R7, R14, 0x9910, RZ ;  /* 0x000099100e077816 */ /* 0x000fc800000000ff */
[C---:B------:R-:W-:Y:S02]  /*45290*/  IADD3 R6, P5, PT, R8.reuse, R2, RZ ;  /* 0x0000000208067210 */ /* 0x040fe40007fbe0ff */
[----:B------:R-:W-:Y:S02]  /*452a0*/  SHF.R.S32.HI R3, RZ, 0x8, R7 ;  /* 0x00000008ff037819 */ /* 0x000fe40000011407 */
[C---:B------:R-:W-:Y:S01]  /*452b0*/  LEA.HI.X.SX32 R7, R8.reuse, R0, 0x1, P5 ;  /* 0x0000000008077211 */ /* 0x040fe200028f0eff */
[----:B------:R-:W-:Y:S01]  /*452c0*/  VIADD R8, R8, UR5 ;  /* 0x0000000508087c36 */ /* 0x000fe20008000000 */
[----:B0-----:R-:W-:Y:S01]  /*452d0*/  ISETP.LT.AND P0, PT, R70, UR4, !P1 ;  /* 0x0000000446007c0c */ /* 0x001fe2000cf01270 */
[----:B------:R0:W-:Y:S01]  /*452e0*/  @P4 STG.E.U8 desc[UR18][R4.64], R14 ;  /* 0x0000000e04004986 */ /* 0x0001e2000c101112 */
[----:B------:R-:W-:Y:S01]  /*452f0*/  F2FP.SATFINITE.E5M2.F32.PACK_AB_MERGE_C R16, R17, R16, RZ ;  /* 0x000000101110723e */ /* 0x000fe200048060ff */
[----:B------:R-:W1:Y:S02]  /*45300*/  LDCU UR4, c[0x0][0x39c] ;  /* 0x00007380ff0477ac */ /* 0x000e640008000800 */
[----:B------:R1:W-:Y:S01]  /*45310*/  @P3 STG.E.U8 desc[UR18][R6.64], R3 ;  /* 0x0000000306003986 */ /* 0x0003e2000c101112 */
[----:B0-----:R-:W-:-:S04]  /*45320*/  IADD3 R4, P5, PT, R8, R2, RZ ;  /* 0x0000000208047210 */ /* 0x001fc80007fbe0ff */
[C---:B------:R-:W-:Y:S01]  /*45330*/  LEA.HI.X.SX32 R5, R8.reuse, R0, 0x1, P5 ;  /* 0x0000000008057211 */ /* 0x040fe200028f0eff */
[----:B------:R-:W-:Y:S01]  /*45340*/  VIADD R8, R8, UR5 ;  /* 0x0000000508087c36 */ /* 0x000fe20008000000 */
[----:B-1----:R-:W-:-:S03]  /*45350*/  PRMT R3, R16, 0x9910, RZ ;  /* 0x0000991010037816 */ /* 0x002fc600000000ff */
[----:B------:R0:W-:Y:S01]  /*45360*/  @P0 STG.E.U8 desc[UR18][R4.64], R16 ;  /* 0x0000001004000986 */ /* 0x0001e2000c101112 */
[----:B------:R-:W-:Y:S02]  /*45370*/  F2FP.SATFINITE.E5M2.F32.PACK_AB_MERGE_C R18, R19, R18, RZ ;  /* 0x000000121312723e */ /* 0x000fe400048060ff */
[----:B0-----:R-:W-:-:S04]  /*45380*/  IADD3 R4, P0, PT, R8, R2, RZ ;  /* 0x0000000208047210 */ /* 0x001fc80007f1e0ff */
[----:B------:R-:W-:Y:S02]  /*45390*/  LEA.HI.X.SX32 R5, R8, R0, 0x1, P0 ;  /* 0x0000000008057211 */ /* 0x000fe400000f0eff */
[----:B--2---:R-:W-:Y:S01]  /*453a0*/  ISETP.LT.AND P2, PT, R69, UR6, !P1 ;  /* 0x0000000645007c0c */ /* 0x004fe2000cf41270 */
[----:B------:R-:W0:Y:S01]  /*453b0*/  LDCU UR6, c[0x0][0x39c] ;  /* 0x00007380ff0677ac */ /* 0x000e220008000800 */
[----:B---3--:R-:W-:Y:S01]  /*453c0*/  ISETP.LT.AND P4, PT, R68, UR7, !P1 ;  /* 0x0000000744007c0c */ /* 0x008fe2000cf81270 */
[----:B------:R-:W1:Y:S01]  /*453d0*/  LDCU UR7, c[0x0][0x39c] ;  /* 0x00007380ff0777ac */ /* 0x000e620008000800 */
[----:B----4-:R-:W-:Y:S01]  /*453e0*/  ISETP.LT.AND P5, PT, R9, UR10, !P1 ;  /* 0x0000000a09007c0c */ /* 0x010fe2000cfa1270 */
[----:B------:R-:W-:Y:S01]  /*453f0*/  IMAD.MOV.U32 R9, RZ, RZ, R3 ;  /* 0x000000ffff097224 */ /* 0x000fe200078e0003 */
[----:B-----5:R-:W-:Y:S01]  /*45400*/  ISETP.LT.AND P3, PT, R10, UR9, !P1 ;  /* 0x000000090a007c0c */ /* 0x020fe2000cf61270 */
[----:B------:R-:W-:Y:S01]  /*45410*/  VIADD R3, R8, UR5 ;  /* 0x0000000508037c36 */ /* 0x000fe20008000000 */
[----:B------:R-:W-:Y:S01]  /*45420*/  F2FP.SATFINITE.E5M2.F32.PACK_AB_MERGE_C R20, R21, R20, RZ ;  /* 0x000000141514723e */ /* 0x000fe200048060ff */
[----:B------:R-:W2:Y:S03]  /*45430*/  LDCU UR9, c[0x0][0x39c] ;  /* 0x00007380ff0977ac */ /* 0x000ea60008000800 */
[----:B------:R-:W-:Y:S01]  /*45440*/  IADD3 R6, P0, PT, R3, R2, RZ ;  /* 0x0000000203067210 */ /* 0x000fe20007f1e0ff */
[----:B------:R-:W3:Y:S01]  /*45450*/  LDCU UR10, c[0x0][0x39c] ;  /* 0x00007380ff0a77ac */ /* 0x000ee20008000800 */
[----:B------:R-:W-:-:S02]  /*45460*/  SHF.R.S32.HI R9, RZ, 0x8, R9 ;  /* 0x00000008ff097819 */ /* 0x000fc40000011409 */
[----:B------:R-:W-:-:S03]  /*45470*/  LEA.HI.X.SX32 R7, R3, R0, 0x1, P0 ;  /* 0x0000000003077211 */ /* 0x000fc600000f0eff */
[----:B------:R4:W-:Y:S04]  /*45480*/  @P2 STG.E.U8 desc[UR18][R4.64], R9 ;  /* 0x0000000904002986 */ /* 0x0009e8000c101112 */
[----:B------:R5:W-:Y:S01]  /*45490*/  @P4 STG.E.U8 desc[UR18][R6.64], R18 ;  /* 0x0000001206004986 */ /* 0x000be2000c101112 */
[----:B0-----:R-:W-:Y:S01]  /*454a0*/  ISETP.LT.AND P4, PT, R12, UR6, !P1 ;  /* 0x000000060c007c0c */ /* 0x001fe2000cf81270 */
[----:B------:R-:W-:Y:S02]  /*454b0*/  VIADD R8, R3, UR5 ;  /* 0x0000000503087c36 */ /* 0x000fe40008000000 */
[----:B------:R-:W2:Y:S01]  /*454c0*/  LDL.LU R12, [R1+0x12b4] ;  /* 0x0012b400010c7983 */ /* 0x000ea20000300800 */
[----:B------:R-:W-:Y:S01]  /*454d0*/  PRMT R10, R18, 0x9910, RZ ;  /* 0x00009910120a7816 */ /* 0x000fe200000000ff */
[----:B------:R-:W0:Y:S01]  /*454e0*/  LDCU UR6, c[0x0][0x39c] ;  /* 0x00007380ff0677ac */ /* 0x000e220008000800 */
[----:B----4-:R-:W-:Y:S01]  /*454f0*/  IADD3 R4, P2, PT, R8, R2, RZ ;  /* 0x0000000208047210 */ /* 0x010fe20007f5e0ff */
[----:B------:R-:W0:Y:S01]  /*45500*/  LDL.LU R9, [R1+0xf84] ;  /* 0x000f840001097983 */ /* 0x000e220000300800 */
[----:B------:R-:W-:-:S02]  /*45510*/  SHF.R.S32.HI R10, RZ, 0x8, R10 ;  /* 0x00000008ff0a7819 */ /* 0x000fc4000001140a */
[C---:B------:R-:W-:Y:S01]  /*45520*/  LEA.HI.X.SX32 R5, R8.reuse, R0, 0x1, P2 ;  /* 0x0000000008057211 */ /* 0x040fe200010f0eff */
[----:B------:R-:W-:Y:S01]  /*45530*/  VIADD R8, R8, UR5 ;  /* 0x0000000508087c36 */ /* 0x000fe20008000000 */
[----:B------:R-:W-:Y:S01]  /*45540*/  ISETP.LT.AND P0, PT, R13, UR4, !P1 ;  /* 0x000000040d007c0c */ /* 0x000fe2000cf01270 */
[----:B------:R-:W2:Y:S01]  /*45550*/  LDCU UR4, c[0x0][0x39c] ;  /* 0x00007380ff0477ac */ /* 0x000ea20008000800 */
[----:B-----5:R-:W-:Y:S01]  /*45560*/  PRMT R7, R20, 0x9910, RZ ;  /* 0x0000991014077816 */ /* 0x020fe200000000ff */
[----:B------:R4:W-:Y:S01]  /*45570*/  @P3 STG.E.U8 desc[UR18][R4.64], R10 ;  /* 0x0000000a04003986 */ /* 0x0009e2000c101112 */
[----:B------:R-:W-:-:S03]  /*45580*/  VIADD R3, R8, UR5 ;  /* 0x0000000508037c36 */ /* 0x000fc60008000000 */
[----:B------:R-:W5:Y:S01]  /*45590*/  LDL.LU R15, [R1+0xf30] ;  /* 0x000f3000010f7983 */ /* 0x000f620000300800 */
[----:B-1----:R-:W-:Y:S01]  /*455a0*/  ISETP.LT.AND P2, PT, R11, UR7, !P1 ;  /* 0x000000070b007c0c */ /* 0x002fe2000cf41270 */
[----:B------:R-:W5:Y:S02]  /*455b0*/  LDCU UR7, c[0x0][0x39c] ;  /* 0x00007380ff0777ac */ /* 0x000f640008000800 */
[----:B------:R-:W3:Y:S01]  /*455c0*/  LDL.LU R14, [R1+0xf34] ;  /* 0x000f3400010e7983 */ /* 0x000ee20000300800 */
[----:B----4-:R-:W-:-:S03]  /*455d0*/  IADD3 R4, P3, PT, R8, R2, RZ ;  /* 0x0000000208047210 */ /* 0x010fc60007f7e0ff */
[----:B------:R-:W4:Y:S01]  /*455e0*/  LDL.LU R11, [R1+0x1290] ;  /* 0x00129000010b7983 */ /* 0x000f220000300800 */
[----:B------:R-:W-:-:S03]  /*455f0*/  LEA.HI.X.SX32 R5, R8, R0, 0x1, P3 ;  /* 0x0000000008057211 */ /* 0x000fc600018f0eff */
[----:B------:R-:W3:Y:S01]  /*45600*/  LDL.LU R13, [R1+0x129c] ;  /* 0x00129c00010d7983 */ /* 0x000ee20000300800 */
[C---:B------:R-:W-:Y:S02]  /*45610*/  IADD3 R6, P3, PT, R3.reuse, R2, RZ ;  /* 0x0000000203067210 */ /* 0x040fe40007f7e0ff */
[----:B------:R-:W-:Y:S02]  /*45620*/  SHF.R.S32.HI R8, RZ, 0x8, R7 ;  /* 0x00000008ff087819 */ /* 0x000fe40000011407 */
[C---:B------:R-:W-:Y:S01]  /*45630*/  LEA.HI.X.SX32 R7, R3.reuse, R0, 0x1, P3 ;  /* 0x0000000003077211 */ /* 0x040fe200018f0eff */
[----:B------:R-:W-:Y:S01]  /*45640*/  VIADD R3, R3, UR5 ;  /* 0x0000000503037c36 */ /* 0x000fe20008000000 */
[----:B------:R1:W-:Y:S04]  /*45650*/  @P5 STG.E.U8 desc[UR18][R4.64], R20 ;  /* 0x0000001404005986 */ /* 0x0003e8000c101112 */
[----:B------:R2:W-:Y:S01]  /*45660*/  @P0 STG.E.U8 desc[UR18][R6.64], R8 ;  /* 0x0000000806000986 */ /* 0x0005e2000c101112 */
[----:B-1----:R-:W-:-:S04]  /*45670*/  IADD3 R4, P0, PT, R3, R2, RZ ;  /* 0x0000000203047210 */ /* 0x002fc80007f1e0ff */
[C---:B------:R-:W-:Y:S02]  /*45680*/  LEA.HI.X.SX32 R5, R3.reuse, R0, 0x1, P0 ;  /* 0x0000000003057211 */ /* 0x040fe400000f0eff */
[----:B--2---:R-:W-:Y:S01]  /*45690*/  ISETP.LT.AND P0, PT, R12, UR4, !P1 ;  /* 0x000000040c007c0c */ /* 0x004fe2000cf01270 */
[----:B------:R-:W-:Y:S01]  /*456a0*/  VIADD R8, R3, UR5 ;  /* 0x0000000503087c36 */ /* 0x000fe20008000000 */
[----:B------:R-:W2:Y:S01]  /*456b0*/  LDL.LU R12, [R1+0xf3c] ;  /* 0x000f3c00010c7983 */ /* 0x000ea20000300800 */
[----:B------:R-:W-:Y:S01]  /*456c0*/  F2FP.SATFINITE.E5M2.F32.PACK_AB_MERGE_C R22, R23, R22, RZ ;  /* 0x000000161716723e */ /* 0x000fe200048060ff */
[----:B------:R-:W1:Y:S01]  /*456d0*/  LDCU UR4, c[0x0][0x39c] ;  /* 0x00007380ff0477ac */ /* 0x000e620008000800 */
[----:B0-----:R-:W-:Y:S01]  /*456e0*/  ISETP.LT.AND P3, PT, R9, UR6, !P1 ;  /* 0x0000000609007c0c */ /* 0x001fe2000cf61270 */
[----:B------:R-:W-:Y:S01]  /*456f0*/  VIADD R9, R8, UR5 ;  /* 0x0000000508097c36 */ /* 0x000fe20008000000 */
[----:B------:R-:W-:Y:S02]  /*45700*/  PRMT R7, R22, 0x9910, RZ ;  /* 0x0000991016077816 */ /* 0x000fe400000000ff */
[C---:B------:R-:W-:Y:S01]  /*45710*/  IADD3 R6, P5, PT, R8.reuse, R2, RZ ;  /* 0x0000000208067210 */ /* 0x040fe20007fbe0ff */
[----:B------:R0:W-:Y:S01]  /*45720*/  @P4 STG.E.U8 desc[UR18][R4.64], R22 ;  /* 0x0000001604004986 */ /* 0x0001e2000c101112 */
[----:B------:R-:W-:Y:S01]  /*45730*/  SHF.R.S32.HI R3, RZ, 0x8, R7 ;  /* 0x00000008ff037819 */ /* 0x000fe20000011407 */
[----:B------:R-:W2:Y:S01]  /*45740*/  LDCU UR6, c[0x0][0x39c] ;  /* 0x00007380ff0677ac */ /* 0x000ea20008000800 */
[----:B------:R-:W-:Y:S01]  /*45750*/  LEA.HI.X.SX32 R7, R8, R0, 0x1, P5 ;  /* 0x0000000008077211 */ /* 0x000fe200028f0eff */
[----:B------:R-:W4:Y:S01]  /*45760*/  LDL.LU R10, [R1+0xf38] ;  /* 0x000f3800010a7983 */ /* 0x000f220000300800 */
[----:B------:R-:W-:-:S02]  /*45770*/  F2FP.SATFINITE.E5M2.F32.PACK_AB_MERGE_C R25, R25, R24, RZ ;  /* 0x000000181919723e */ /* 0x000fc400048060ff */
[C---:B0-----:R-:W-:Y:S01]  /*45780*/  IADD3 R4, P5, PT, R9.reuse, R2, RZ ;  /* 0x0000000209047210 */ /* 0x041fe20007fbe0ff */
[----:B------:R0:W-:Y:S03]  /*45790*/  @P2 STG.E.U8 desc[UR18][R6.64], R3 ;  /* 0x0000000306002986 */ /* 0x0001e6000c101112 */
[C---:B------:R-:W-:Y:S01]  /*457a0*/  LEA.HI.X.SX32 R5, R9.reuse, R0, 0x1, P5 ;  /* 0x0000000009057211 */ /* 0x040fe200028f0eff */
[----:B------:R-:W-:Y:S01]  /*457b0*/  VIADD R9, R9, UR5 ;  /* 0x0000000509097c36 */ /* 0x000fe20008000000 */
[----:B------:R-:W-:Y:S01]  /*457c0*/  PRMT R8, R25, 0x9910, RZ ;  /* 0x0000991019087816 */ /* 0x000fe200000000ff */
[----:B------:R-:W4:Y:S01]  /*457d0*/  LDL.LU R16, [R1+0xf40] ;  /* 0x000f400001107983 */ /* 0x000f220000300800 */
[----:B-----5:R-:W-:Y:S01]  /*457e0*/  ISETP.LT.AND P4, PT, R15, UR7, !P1 ;  /* 0x000000070f007c0c */ /* 0x020fe2000cf81270 */
[----:B------:R-:W5:Y:S02]  /*457f0*/  LDCU UR7, c[0x0][0x39c] ;  /* 0x00007380ff0777ac */ /* 0x000f640008000800 */
[----:B------:R1:W-:Y:S01]  /*45800*/  @P0 STG.E.U8 desc[UR18][R4.64], R25 ;  /* 0x0000001904000986 */ /* 0x0003e2000c101112 */
[----:B0-----:R-:W-:-:S02]  /*45810*/  VIADD R7, R9, UR5 ;  /* 0x0000000509077c36 */ /* 0x001fc40008000000 */
[----:B------:R-:W-:Y:S01]  /*45820*/  IMAD.MOV.U32 R3, RZ, RZ, R8 ;  /* 0x000000ffff037224 */ /* 0x000fe200078e0008 */
[----:B-1----:R-:W-:-:S04]  /*45830*/  IADD3 R4, P0, PT, R9, R2, RZ ;  /* 0x0000000209047210 */ /* 0x002fc80007f1e0ff */
[----:B------:R-:W-:Y:S02]  /*45840*/  LEA.HI.X.SX32 R5, R9, R0, 0x1, P0 ;  /* 0x0000000009057211 */ /* 0x000fe400000f0eff */
[C---:B------:R-:W-:Y:S02]  /*45850*/  IADD3 R6, P0, PT, R7.reuse, R2, RZ ;  /* 0x0000000207067210 */ /* 0x040fe40007f1e0ff */
[----:B------:R-:W-:Y:S01]  /*45860*/  SHF.R.S32.HI R9, RZ, 0x8, R3 ;  /* 0x00000008ff097819 */ /* 0x000fe20000011403 */
[----:B------:R-:W-:Y:S01]  /*45870*/  VIADD R3, R7, UR5 ;  /* 0x0000000507037c36 */ /* 0x000fe20008000000 */
[----:B------:R-:W-:Y:S02]  /*45880*/  F2FP.SATFINITE.E5M2.F32.PACK_AB_MERGE_C R27, R27, R26, RZ ;  /* 0x0000001a1b1b723e */ /* 0x000fe400048060ff */
[----:B------:R-:W-:Y:S01]  /*45890*/  LEA.HI.X.SX32 R7, R7, R0, 0x1, P0 ;  /* 0x0000000007077211 */ /* 0x000fe200000f0eff */
[----:B------:R0:W-:Y:S04]  /*458a0*/  @P3 STG.E.U8 desc[UR18][R4.64], R9 ;  /* 0x0000000904003986 */ /* 0x0001e8000c101112 */
[----:B------:R-:W-:Y:S01]  /*458b0*/  @P4 STG.E.U8 desc[UR18][R6.64], R27 ;  /* 0x0000001b06004986 */ /* 0x000fe2000c101112 */
[----:B--2---:R-:W-:Y:S01]  /*458c0*/  ISETP.LT.AND P4, PT, R12, UR6, !P1 ;  /* 0x000000060c007c0c */ /* 0x004fe2000cf81270 */
[----:B------:R-:W1:Y:S02]  /*458d0*/  LDCU UR6, c[0x0][0x39c] ;  /* 0x00007380ff0677ac */ /* 0x000e640008000800 */
[----:B------:R-:W1:Y:S01]  /*458e0*/  LDL.LU R12, [R1+0xf2c] ;  /* 0x000f2c00010c7983 */ /* 0x000e620000300800 */
[----:B---3--:R-:W-:-:S02]  /*458f0*/  ISETP.LT.AND P2, PT, R14, UR9, !P1 ;  /* 0x000000090e007c0c */ /* 0x008fc4000cf41270 */
[----:B----4-:R-:W-:Y:S01]  /*45900*/  ISETP.LT.AND P5, PT, R11, UR10, !P1 ;  /* 0x0000000a0b007c0c */ /* 0x010fe2000cfa1270 */
[----:B------:R-:W2:Y:S01]  /*45910*/  LDCU UR10, c[0x0][0x39c] ;  /* 0x00007380ff0a77ac */ /* 0x000ea20008000800 */
[----:B------:R-:W-:Y:S02]  /*45920*/  PRMT R11, R27, 0x9910, RZ ;  /* 0x000099101b0b7816 */ /* 0x000fe400000000ff */
[C---:B0-----:R-:W-:Y:S01]  /*45930*/  IADD3 R4, P3, PT, R3.reuse, R2, RZ ;  /* 0x0000000203047210 */ /* 0x041fe20007f7e0ff */
[----:B------:R-:W0:Y:S01]  /*45940*/  LDCU UR9, c[0x0][0x39c] ;  /* 0x00007380ff0977ac */ /* 0x000e220008000800 */
[----:B------:R-:W-:Y:S02]  /*45950*/  SHF.R.S32.HI R11, RZ, 0x8, R11 ;  /* 0x00000008ff0b7819 */ /* 0x000fe4000001140b */
[C---:B------:R-:W-:Y:S01]  /*45960*/  LEA.HI.X.SX32 R5, R3.reuse, R0, 0x1, P3 ;  /* 0x0000000003057211 */ /* 0x040fe200018f0eff */
[----:B------:R-:W-:-:S04]  /*45970*/  VIADD R3, R3, UR5 ;  /* 0x0000000503037c36 */ /* 0x000fc80008000000 */
[----:B------:R3:W-:Y:S01]  /*45980*/  @P2 STG.E.U8 desc[UR18][R4.64], R11 ;  /* 0x0000000b04002986 */ /* 0x0007e2000c101112 */
[C---:B------:R-:W-:Y:S01]  /*45990*/  VIADD R9, R3.reuse, UR5 ;  /* 0x0000000503097c36 */ /* 0x040fe20008000000 */
[----:B-----5:R-:W-:Y:S01]  /*459a0*/  ISETP.LT.AND P3, PT, R10, UR7, !P1 ;  /* 0x000000070a007c0c */ /* 0x020fe2000cf61270 */
[----:B------:R-:W4:Y:S01]  /*459b0*/  LDCU UR7, c[0x0][0x39c] ;  /* 0x00007380ff0777ac */ /* 0x000f220008000800 */
[----:B------:R-:W4:Y:S04]  /*459c0*/  LDL.LU R10, [R1+0xf28] ;  /* 0x000f2800010a7983 */ /* 0x000f280000300800 */
[----:B------:R-:W0:Y:S01]  /*459d0*/  LDL.LU R15, [R1+0xf24] ;  /* 0x000f2400010f7983 */ /* 0x000e220000300800 */
[----:B---3--:R-:W-:-:S03]  /*459e0*/  IADD3 R4, P2, PT, R3, R2, RZ ;  /* 0x0000000203047210 */ /* 0x008fc60007f5e0ff */
[----:B------:R-:W2:Y:S01]  /*459f0*/  LDL.LU R14, [R1+0x12ac] ;  /* 0x0012ac00010e7983 */ /* 0x000ea20000300800 */
[----:B------:R-:W-:Y:S02]  /*45a00*/  LEA.HI.X.SX32 R5, R3, R0, 0x1, P2 ;  /* 0x0000000003057211 */ /* 0x000fe400010f0eff */
[----:B------:R-:W-:-:S04]  /*45a10*/  IADD3 R6, P2, PT, R9, R2, RZ ;  /* 0x0000000209067210 */ /* 0x000fc80007f5e0ff */
[----:B------:R-:W-:Y:S02]  /*45a20*/  LEA.HI.X.SX32 R7, R9, R0, 0x1, P2 ;  /* 0x0000000009077211 */ /* 0x000fe400010f0eff */
[----:B------:R-:W-:Y:S01]  /*45a30*/  ISETP.LT.AND P0, PT, R13, UR4, !P1 ;  /* 0x000000040d007c0c */ /* 0x000fe2000cf01270 */
[----:B------:R-:W3:Y:S01]  /*45a40*/  LDCU UR4, c[0x0][0x39c] ;  /* 0x00007380ff0477ac */ /* 0x000ee20008000800 */
[----:B------:R-:W-:Y:S02]  /*45a50*/  F2FP.SATFINITE.E5M2.F32.PACK_AB_MERGE_C R29, R29, R28, RZ ;  /* 0x0000001c1d1d723e */ /* 0x000fe400048060ff */
[----:B-1----:R-:W-:Y:S01]  /*45a60*/  ISETP.LT.AND P2, PT, R12, UR6, !P1 ;  /* 0x000000060c007c0c */ /* 0x002fe2000cf41270 */
[----:B------:R-:W-:Y:S01]  /*45a70*/  VIADD R9, R9, UR5 ;  /* 0x0000000509097c36 */ /* 0x000fe20008000000 */
[----:B------:R-:W5:Y:S01]  /*45a80*/  LDL.LU R12, [R1+0x12b0] ;  /* 0x0012b000010c7983 */ /* 0x000f620000300800 */
[----:B------:R-:W-:Y:S01]  /*45a90*/  PRMT R13, R29, 0x9910, RZ ;  /* 0x000099101d0d7816 */ /* 0x000fe200000000ff */
[----:B------:R-:W1:Y:S01]  /*45aa0*/  LDCU UR6, c[0x0][0x39c] ;  /* 0x00007380ff0677ac */ /* 0x000e620008000800 */
[----:B------:R-:W-:Y:S01]  /*45ab0*/  VIADD R3, R9, UR5 ;  /* 0x0000000509037c36 */ /* 0x000fe20008000000 */
[----:B------:R3:W-:Y:S01]  /*45ac0*/  @P5 STG.E.U8 desc[UR18][R4.64], R29 ;  /* 0x0000001d04005986 */ /* 0x0007e2000c101112 */
[----:B------:R-:W-:-:S02]  /*45ad0*/  SHF.R.S32.HI R13, RZ, 0x8, R13 ;  /* 0x00000008ff0d7819 */ /* 0x000fc4000001140d */
[----:B------:R-:W-:Y:S01]  /*45ae0*/  F2FP.SATFINITE.E5M2.F32.PACK_AB_MERGE_C R31, R31, R30, RZ ;  /* 0x0000001e1f1f723e */ /* 0x000fe200048060ff */
[----:B------:R-:W1:Y:S04]  /*45af0*/  LDL.LU R11, [R1+0xf20] ;  /* 0x000f2000010b7983 */ /* 0x000e680000300800 */
[----:B------:R0:W-:Y:S01]  /*45b00*/  @P0 STG.E.U8 desc[UR18][R6.64], R13 ;  /* 0x0000000d06000986 */ /* 0x0001e2000c101112 */
[----:B---3--:R-:W-:-:S04]  /*45b10*/  IADD3 R4, P0, PT, R9, R2, RZ ;  /* 0x0000000209047210 */ /* 0x008fc80007f1e0ff */
[----:B------:R-:W-:Y:S02]  /*45b20*/  LEA.HI.X.SX32 R5, R9, R0, 0x1, P0 ;  /* 0x0000000009057211 */ /* 0x000fe400000f0eff */
[C---:B0-----:R-:W-:Y:S02]  /*45b30*/  IADD3 R6, P5, PT, R3.reuse, R2, RZ ;  /* 0x0000000203067210 */ /* 0x041fe40007fbe0ff */
[----:B------:R-:W-:Y:S01]  /*45b40*/  ISETP.LT.AND P0, PT, R16, UR4, !P1 ;  /* 0x0000000410007c0c */ /* 0x000fe2000cf01270 */
[----:B------:R0:W-:Y:S01]  /*45b50*/  @P4 STG.E.U8 desc[UR18][R4.64], R31 ;  /* 0x0000001f04004986 */ /* 0x0001e2000c101112 */
[C---:B------:R-:W-:Y:S01]  /*45b60*/  LEA.HI.X.SX32 R7, R3.reuse, R0, 0x1, P5 ;  /* 0x0000000003077211 */ /* 0x040fe200028f0eff */
[----:B------:R-:W-:Y:S01]  /*45b70*/  VIADD R3, R3, UR5 ;  /* 0x0000000503037c36 */ /* 0x000fe20008000000 */
[----:B------:R-:W-:Y:S01]  /*45b80*/  PRMT R8, R31, 0x9910, RZ ;  /* 0x000099101f087816 */ /* 0x000fe200000000ff */
[----:B------:R-:W5:Y:S01]  /*45b90*/  LDCU UR4, c[0x0][0x39c] ;  /* 0x00007380ff0477ac */ /* 0x000f620008000800 */
[----:B------:R-:W-:-:S02]  /*45ba0*/  F2FP.SATFINITE.E5M2.F32.PACK_AB_MERGE_C R33, R33, R32, RZ ;  /* 0x000000202121723e */ /* 0x000fc400048060ff */
[----:B------:R-:W-:Y:S02]  /*45bb0*/  SHF.R.S32.HI R9, RZ, 0x8, R8 ;  /* 0x00000008ff097819 */ /* 0x000fe40000011408 */
[----:B0-----:R-:W-:-:S04]  /*45bc0*/  IADD3 R4, P5, PT, R3, R2, RZ ;  /* 0x0000000203047210 */ /* 0x001fc80007fbe0ff */
[C---:B------:R-:W-:Y:S01]  /*45bd0*/  LEA.HI.X.SX32 R5, R3.reuse, R0, 0x1, P5 ;  /* 0x0000000003057211 */ /* 0x040fe200028f0eff */
[----:B------:R-:W-:Y:S01]  /*45be0*/  VIADD R3, R3, UR5 ;  /* 0x0000000503037c36 */ /* 0x000fe20008000000 */
[----:B------:R0:W-:Y:S04]  /*45bf0*/  @P3 STG.E.U8 desc[UR18][R6.64], R9 ;  /* 0x0000000906003986 */ /* 0x0001e8000c101112 */
[----:B------:R3:W-:Y:S01]  /*45c00*/  @P0 STG.E.U8 desc[UR18][R4.64], R33 ;  /* 0x0000002104000986 */ /* 0x0007e2000c101112 */
[C---:B0-----:R-:W-:Y:S01]  /*45c10*/  VIADD R7, R3.reuse, UR5 ;  /* 0x0000000503077c36 */ /* 0x041fe20008000000 */
[----:B---3--:R-:W-:-:S04]  /*45c20*/  IADD3 R4, P0, PT, R3, R2, RZ ;  /* 0x0000000203047210 */ /* 0x008fc80007f1e0ff */
[----:B------:R-:W-:Y:S02]  /*45c30*/  LEA.HI.X.SX32 R5, R3, R0, 0x1, P0 ;  /* 0x0000000003057211 */ /* 0x000fe400000f0eff */
[C---:B------:R-:W-:Y:S01]  /*45c40*/  IADD3 R6, P0, PT, R7.reuse, R2, RZ ;  /* 0x0000000207067210 */ /* 0x040fe20007f1e0ff */
[C---:B------:R-:W-:Y:S01]  /*45c50*/  VIADD R3, R7.reuse, UR5 ;  /* 0x0000000507037c36 */ /* 0x040fe20008000000 */
[----:B----4-:R-:W-:Y:S01]  /*45c60*/  ISETP.LT.AND P4, PT, R10, UR7, !P1 ;  /* 0x000000070a007c0c */ /* 0x010fe2000cf81270 */
[----:B------:R-:W0:Y:S01]  /*45c70*/  LDCU UR7, c[0x0][0x39c] ;  /* 0x00007380ff0777ac */ /* 0x000e220008000800 */
[----:B------:R-:W0:Y:S01]  /*45c80*/  LDL.LU R10, [R1+0xf1c] ;  /* 0x000f1c00010a7983 */ /* 0x000e220000300800 */
[----:B--2---:R-:W-:Y:S02]  /*45c90*/  ISETP.LT.AND P5, PT, R14, UR10, !P1 ;  /* 0x0000000a0e007c0c */ /* 0x004fe4000cfa1270 */
[----:B------:R-:W-:Y:S01]  /*45ca0*/  LEA.HI.X.SX32 R7, R7, R0, 0x1, P0 ;  /* 0x0000000007077211 */ /* 0x000fe200000f0eff */
[----:B------:R-:W2:Y:S01]  /*45cb0*/  LDL.LU R14, [R1+0xf18] ;  /* 0x000f1800010e7983 */ /* 0x000ea20000300800 */
[----:B------:R-:W-:Y:S01]  /*45cc0*/  PRMT R8, R33, 0x9910, RZ ;  /* 0x0000991021087816 */ /* 0x000fe200000000ff */
[----:B------:R-:W3:Y:S01]  /*45cd0*/  LDCU UR10, c[0x0][0x39c] ;  /* 0x00007380ff0a77ac */ /* 0x000ee20008000800 */
[----:B-----5:R-:W-:-:S03]  /*45ce0*/  ISETP.LT.AND P0, PT, R12, UR4, !P1 ;  /* 0x000000040c007c0c */ /* 0x020fc6000cf01270 */
[----:B------:R-:W-:Y:S01]  /*45cf0*/  IMAD.MOV.U32 R9, RZ, RZ, R8 ;  /* 0x000000ffff097224 */ /* 0x000fe200078e0008 */
[----:B------:R-:W4:Y:S01]  /*45d00*/  LDL.LU R12, [R1+0xf14] ;  /* 0x000f1400010c7983 */ /* 0x000f220000300800 */
[----:B------:R-:W-:Y:S01]  /*45d10*/  ISETP.LT.AND P3, PT, R15, UR9, !P1 ;  /* 0x000000090f007c0c */ /* 0x000fe2000cf61270 */
[----:B------:R-:W2:Y:S02]  /*45d20*/  LDCU UR4, c[0x0][0x39c] ;  /* 0x00007380ff0477ac */ /* 0x000ea40008000800 */
[----:B------:R-:W-:Y:S01]  /*45d30*/  SHF.R.S32.HI R9, RZ, 0x8, R9 ;  /* 0x00000008ff097819 */ /* 0x000fe20000011409 */
[----:B------:R-:W5:Y:S01]  /*45d40*/  LDL.LU R18, [R1+0xf10] ;  /* 0x000f100001127983 */ /* 0x000f620000300800 */
[----:B------:R-:W-:Y:S01]  /*45d50*/  F2FP.SATFINITE.E5M2.F32.PACK_AB_MERGE_C R35, R35, R34, RZ ;  /* 0x000000222323723e */ /* 0x000fe200048060ff */
[----:B------:R-:W0:Y:S02]  /*45d60*/  LDCU UR9, c[0x0][0x39c] ;  /* 0x00007380ff0977ac */ /* 0x000e240008000800 */
[----:B------:R1:W-:Y:S01]  /*45d70*/  @P2 STG.E.U8 desc[UR18][R4.64], R9 ;  /* 0x0000000904002986 */ /* 0x0003e2000c101112 */
[----:B------:R-:W-:-:S02]  /*45d80*/  PRMT R13, R35, 0x9910, RZ ;  /* 0x00009910230d7816 */ /* 0x000fc400000000ff */
[----:B------:R-:W-:Y:S01]  /*45d90*/  F2FP.SATFINITE.E5M2.F32.PACK_AB_MERGE_C R37, R37, R36, RZ ;  /* 0x000000242525723e */ /* 0x000fe200048060ff */
[----:B------:R-:W3:Y:S01]  /*45da0*/  LDL.LU R17, [R1+0xf0c] ;  /* 0x000f0c0001117983 */ /* 0x000ee20000300800 */
[----:B------:R-:W-:Y:S02]  /*45db0*/  SHF.R.S32.HI R13, RZ, 0x8, R13 ;  /* 0x00000008ff0d7819 */ /* 0x000fe4000001140d */
[C---:B-1----:R-:W-:Y:S01]  /*45dc0*/  IADD3 R4, P2, PT, R3.reuse, R2, RZ ;  /* 0x0000000203047210 */ /* 0x042fe20007f5e0ff */
[----:B------:R1:W-:Y:S03]  /*45dd0*/  @P4 STG.E.U8 desc[UR18][R6.64], R35 ;  /* 0x0000002306004986 */ /* 0x0003e6000c101112 */
[C---:B------:R-:W-:Y:S01]  /*45de0*/  LEA.HI.X.SX32 R5, R3.reuse, R0, 0x1, P2 ;  /* 0x0000000003057211 */ /* 0x040fe200010f0eff */
[----:B------:R-:W-:Y:S01]  /*45df0*/  VIADD R3, R3, UR5 ;  /* 0x0000000503037c36 */ /* 0x000fe20008000000 */
[----:B------:R-:W-:Y:S01]  /*45e00*/  ISETP.LT.AND P4, PT, R11, UR6, !P1 ;  /* 0x000000060b007c0c */ /* 0x000fe2000cf81270 */
[----:B------:R-:W4:Y:S01]  /*45e10*/  LDCU UR6, c[0x0][0x39c] ;  /* 0x00007380ff0677ac */ /* 0x000f220008000800 */
[----:B------:R-:W-:Y:S01]  /*45e20*/  PRMT R15, R37, 0x9910, RZ ;  /* 0x00009910250f7816 */ /* 0x000fe200000000ff */
[----:B------:R1:W-:Y:S01]  /*45e30*/  @P3 STG.E.U8 desc[UR18][R4.64], R13 ;  /* 0x0000000d04003986 */ /* 0x0003e2000c101112 */
[C---:B------:R-:W-:Y:S01]  /*45e40*/  IADD3 R8, P3, PT, R3.reuse, R2, RZ ;  /* 0x0000000203087210 */ /* 0x040fe20007f7e0ff */
[----:B------:R-:W-:-:S02]  /*45e50*/  VIADD R11, R3, UR5 ;  /* 0x00000005030b7c36 */ /* 0x000fc40008000000 */
[----:B------:R-:W3:Y:S01]  /*45e60*/  LDL.LU R16, [R1+0x12b8] ;  /* 0x0012b80001107983 */ /* 0x000ee20000300800 */
[----:B------:R-:W-:Y:S02]  /*45e70*/  LEA.HI.X.SX32 R9, R3, R0, 0x1, P3 ;  /* 0x0000000003097211 */ /* 0x000fe400018f0eff */
[C---:B-1----:R-:W-:Y:S02]  /*45e80*/  IADD3 R6, P3, PT, R11.reuse, R2, RZ ;  /* 0x000000020b067210 */ /* 0x042fe40007f7e0ff */
[----:B------:R-:W-:Y:S02]  /*45e90*/  SHF.R.S32.HI R15, RZ, 0x8, R15 ;  /* 0x00000008ff0f7819 */ /* 0x000fe4000001140f */
[C---:B------:R-:W-:Y:S01]  /*45ea0*/  LEA.HI.X.SX32 R7, R11.reuse, R0, 0x1, P3 ;  /* 0x000000000b077211 */ /* 0x040fe200018f0eff */
[----:B------:R-:W-:Y:S01]  /*45eb0*/  VIADD R11, R11, UR5 ;  /* 0x000000050b0b7c36 */ /* 0x000fe20008000000 */
[----:B------:R1:W-:Y:S04]  /*45ec0*/  @P5 STG.E.U8 desc[UR18][R8.64], R37 ;  /* 0x0000002508005986 */ /* 0x0003e8000c101112 */
[----:B------:R0:W-:Y:S01]  /*45ed0*/  @P0 STG.E.U8 desc[UR18][R6.64], R15 ;  /* 0x0000000f06000986 */ /* 0x0001e2000c101112 */
[----:B------:R-:W-:-:S04]  /*45ee0*/  IADD3 R4, P0, PT, R11, R2, RZ ;  /* 0x000000020b047210 */ /* 0x000fc80007f1e0ff */
[C---:B------:R-:W-:Y:S02]  /*45ef0*/  LEA.HI.X.SX32 R5, R11.reuse, R0, 0x1, P0 ;  /* 0x000000000b057211 */ /* 0x040fe400000f0eff */
[----:B--2---:R-:W-:Y:S02]  /*45f00*/  ISETP.LT.AND P0, PT, R14, UR4, !P1 ;  /* 0x000000040e007c0c */ /* 0x004fe4000cf01270 */
[----:B----4-:R-:W-:Y:S01]  /*45f10*/  ISETP.LT.AND P3, PT, R12, UR6, !P1 ;  /* 0x000000060c007c0c */ /* 0x010fe2000cf61270 */
[----:B------:R-:W2:Y:S01]  /*45f20*/  LDL.LU R14, [R1+0x1294] ;  /* 0x00129400010e7983 */ /* 0x000ea20000300800 */
[----:B------:R-:W-:Y:S01]  /*45f30*/  VIADD R3, R11, UR5 ;  /* 0x000000050b037c36 */ /* 0x000fe20008000000 */
[----:B0-----:R-:W-:Y:S01]  /*45f40*/  ISETP.LT.AND P2, PT, R10, UR7, !P1 ;  /* 0x000000070a007c0c */ /* 0x001fe2000cf41270 */
[----:B------:R-:W5:Y:S01]  /*45f50*/  LDCU UR7, c[0x0][0x39c] ;  /* 0x00007380ff0777ac */ /* 0x000f620008000800 */
[----:B------:R-:W4:Y:S02]  /*45f60*/  LDL.LU R12, [R1+0xf08] ;  /* 0x000f0800010c7983 */ /* 0x000f240000300800 */
[----:B-1----:R-:W-:Y:S01]  /*45f70*/  IADD3 R8, P5, PT, R3, R2, RZ ;  /* 0x0000000203087210 */ /* 0x002fe20007fbe0ff */
[----:B------:R-:W2:Y:S01]  /*45f80*/  LDCU UR4, c[0x0][0x39c] ;  /* 0x00007380ff0477ac */ /* 0x000ea20008000800 */
[----:B------:R-:W-:-:S02]  /*45f90*/  F2FP.SATFINITE.E5M2.F32.PACK_AB_MERGE_C R39, R39, R38, RZ ;  /* 0x000000262727723e */ /* 0x000fc400048060ff */
[C---:B------:R-:W-:Y:S01]  /*45fa0*/  LEA.HI.X.SX32 R9, R3.reuse, R0, 0x1, P5 ;  /* 0x0000000003097211 */ /* 0x040fe200028f0eff */
[----:B------:R-:W-:Y:S01]  /*45fb0*/  VIADD R3, R3, UR5 ;  /* 0x0000000503037c36 */ /* 0x000fe20008000000 */
[----:B------:R-:W-:Y:S01]  /*45fc0*/  PRMT R10, R39, 0x9910, RZ ;  /* 0x00009910270a7816 */ /* 0x000fe200000000ff */
[----:B------:R-:W4:Y:S03]  /*45fd0*/  LDCU UR6, c[0x0][0x39c] ;  /* 0x00007380ff0677ac */ /* 0x000f260008000800 */
[----:B------:R-:W-:Y:S02]  /*45fe0*/  IADD3 R6, P5, PT, R3, R2, RZ ;  /* 0x0000000203067210 */ /* 0x000fe40007fbe0ff */
[----:B------:R-:W-:Y:S02]  /*45ff0*/  SHF.R.S32.HI R11, RZ, 0x8, R10 ;  /* 0x00000008ff0b7819 */ /* 0x000fe4000001140a */
[----:B------:R-:W-:Y:S01]  /*46000*/  F2FP.SATFINITE.E5M2.F32.PACK_AB_MERGE_C R41, R41, R40, RZ ;  /* 0x000000282929723e */ /* 0x000fe200048060ff */
[----:B------:R0:W-:Y:S01]  /*46010*/  @P4 STG.E.U8 desc[UR18][R4.64], R39 ;  /* 0x0000002704004986 */ /* 0x0001e2000c101112 */
[C---:B------:R-:W-:Y:S01]  /*46020*/  LEA.HI.X.SX32 R7, R3.reuse, R0, 0x1, P5 ;  /* 0x0000000003077211 */ /* 0x040fe200028f0eff */
[----:B------:R-:W-:-:S02]  /*46030*/  VIADD R3, R3, UR5 ;  /* 0x0000000503037c36 */ /* 0x000fc40008000000 */
[----:B------:R1:W-:Y:S01]  /*46040*/  @P2 STG.E.U8 desc[UR18][R8.64], R11 ;  /* 0x0000000b08002986 */ /* 0x0003e2000c101112 */
[----:B-----5:R-:W-:Y:S01]  /*46050*/  ISETP.LT.AND P4, PT, R18, UR7, !P1 ;  /* 0x0000000712007c0c */ /* 0x020fe2000cf81270 */
[----:B------:R-:W5:Y:S02]  /*46060*/  LDCU UR7, c[0x0][0x39c] ;  /* 0x00007380ff0777ac */ /* 0x000f640008000800 */
[----:B------:R2:W-:Y:S01]  /*46070*/  @P0 STG.E.U8 desc[UR18][R6.64], R41 ;  /* 0x0000002906000986 */ /* 0x0005e2000c101112 */
[----:B0-----:R-:W-:-:S03]  /*46080*/  PRMT R5, R41, 0x9910, RZ ;  /* 0x0000991029057816 */ /* 0x001fc600000000ff */
[----:B------:R-:W5:Y:S01]  /*46090*/  LDL.LU R10, [R1+0xf00] ;  /* 0x000f0000010a7983 */ /* 0x000f620000300800 */
[C---:B------:R-:W-:Y:S01]  /*460a0*/  IADD3 R4, P0, PT, R3.reuse, R2, RZ ;  /* 0x0000000203047210 */ /* 0x040fe20007f1e0ff */
[C---:B-1----:R-:W-:Y:S02]  /*460b0*/  VIADD R9, R3.reuse, UR5 ;  /* 0x0000000503097c36 */ /* 0x042fe40008000000 */
[----:B------:R-:W-:Y:S01]  /*460c0*/  IMAD.MOV.U32 R11, RZ, RZ, R5 ;  /* 0x000000ffff0b7224 */ /* 0x000fe200078e0005 */
[----:B------:R-:W-:Y:S02]  /*460d0*/  LEA.HI.X.SX32 R5, R3, R0, 0x1, P0 ;  /* 0x0000000003057211 */ /* 0x000fe400000f0eff */
[C---:B------:R-:W-:Y:S01]  /*460e0*/  IADD3 R8, P0, PT, R9.reuse, R2, RZ ;  /* 0x0000000209087210 */ /* 0x040fe20007f1e0ff */
[----:B------:R-:W-:Y:S01]  /*460f0*/  VIADD R3, R9, UR5 ;  /* 0x0000000509037c36 */ /* 0x000fe20008000000 */
[----:B------:R-:W-:Y:S02]  /*46100*/  SHF.R.S32.HI R11, RZ, 0x8, R11 ;  /* 0x00000008ff0b7819 */ /* 0x000fe4000001140b */
[----:B------:R-:W-:-:S02]  /*46110*/  F2FP.SATFINITE.E5M2.F32.PACK_AB_MERGE_C R43, R43, R42, RZ ;  /* 0x0000002a2b2b723e */ /* 0x000fc400048060ff */
[----:B------:R-:W-:Y:S01]  /*46120*/  LEA.HI.X.SX32 R9, R9, R0, 0x1, P0 ;  /* 0x0000000009097211 */ /* 0x000fe200000f0eff */
[----:B------:R0:W-:Y:S04]  /*46130*/  @P3 STG.E.U8 desc[UR18][R4.64], R11 ;  /* 0x0000000b04003986 */ /* 0x0001e8000c101112 */
[----:B------:R1:W-:Y:S01]  /*46140*/  @P4 STG.E.U8 desc[UR18][R8.64], R43 ;  /* 0x0000002b08004986 */ /* 0x0003e2000c101112 */
[----:B--2---:R-:W-:Y:S01]  /*46150*/  ISETP.LT.AND P0, PT, R14, UR4, !P1 ;  /* 0x000000040e007c0c */ /* 0x004fe2000cf01270 */
[----:B------:R-:W2:Y:S02]  /*46160*/  LDCU UR4, c[0x0][0x39c] ;  /* 0x00007380ff0477ac */ /* 0x000ea40008000800 */
[----:B------:R-:W2:Y:S01]  /*46170*/  LDL.LU R14, [R1+0xefc] ;  /* 0x000efc00010e7983 */ /* 0x000ea20000300800 */
[----:B----4-:R-:W-:Y:S01]  /*46180*/  ISETP.LT.AND P4, PT, R12, UR6, !P1 ;  /* 0x000000060c007c0c */ /* 0x010fe2000cf81270 */
[----:B------:R-:W4:Y:S02]  /*46190*/  LDCU UR6, c[0x0][0x39c] ;  /* 0x00007380ff0677ac */ /* 0x000f240008000800 */
[----:B------:R-:W4:Y:S01]  /*461a0*/  LDL.LU R12, [R1+0xef8] ;  /* 0x000ef800010c7983 */ /* 0x000f220000300800 */
[----:B---3--:R-:W-:-:S02]  /*461b0*/  ISETP.LT.AND P2, PT, R17, UR9, !P1 ;  /* 0x0000000911007c0c */ /* 0x008fc4000cf41270 */
[----:B------:R-:W-:Y:S01]  /*461c0*/  PRMT R13, R43, 0x9910, RZ ;  /* 0x000099102b0d7816 */ /* 0x000fe200000000ff */
[----:B------:R-:W3:Y:S01]  /*461d0*/  LDL.LU R18, [R1+0xef4] ;  /* 0x000ef40001127983 */ /* 0x000ee20000300800 */
[C---:B------:R-:W-:Y:S01]  /*461e0*/  IADD3 R6, P3, PT, R3.reuse, R2, RZ ;  /* 0x0000000203067210 */ /* 0x040fe20007f7e0ff */
[----:B------:R-:W2:Y:S01]  /*461f0*/  LDCU UR9, c[0x0][0x39c] ;  /* 0x00007380ff0977ac */ /* 0x000ea20008000800 */
[----:B------:R-:W-:Y:S01]  /*46200*/  SHF.R.S32.HI R13, RZ, 0x8, R13 ;  /* 0x00000008ff0d7819 */ /* 0x000fe2000001140d */
[----:B------:R-:W3:Y:S01]  /*46210*/  LDL.LU R17, [R1+0xec8] ;  /* 0x000ec80001117983 */ /* 0x000ee20000300800 */
[C---:B------:R-:W-:Y:S01]  /*46220*/  LEA.HI.X.SX32 R7, R3.reuse, R0, 0x1, P3 ;  /* 0x0000000003077211 */ /* 0x040fe200018f0eff */
[----:B------:R-:W-:Y:S01]  /*46230*/  VIADD R3, R3, UR5 ;  /* 0x0000000503037c36 */ /* 0x000fe20008000000 */
[----:B------:R-:W-:Y:S01]  /*46240*/  ISETP.LT.AND P5, PT, R16, UR10, !P1 ;  /* 0x0000000a10007c0c */ /* 0x000fe2000cfa1270 */
[----:B------:R-:W2:Y:S01]  /*46250*/  LDCU UR10, c[0x0][0x39c] ;  /* 0x00007380ff0a77ac */ /* 0x000ea20008000800 */
[----:B------:R-:W-:Y:S01]  /*46260*/  F2FP.SATFINITE.E5M2.F32.PACK_AB_MERGE_C R45, R45, R44, RZ ;  /* 0x0000002c2d2d723e */ /* 0x000fe200048060ff */
[----:B------:R5:W-:Y:S01]  /*46270*/  @P2 STG.E.U8 desc[UR18][R6.64], R13 ;  /* 0x0000000d06002986 */ /* 0x000be2000c101112 */
[C---:B0-----:R-:W-:Y:S01]  /*46280*/  IADD3 R4, P2, PT, R3.reuse, R2, RZ ;  /* 0x0000000203047210 */ /* 0x041fe20007f5e0ff */
[----:B------:R-:W-:Y:S01]  /*46290*/  VIADD R11, R3, UR5 ;  /* 0x00000005030b7c36 */ /* 0x000fe20008000000 */
[----:B------:R-:W-:Y:S01]  /*462a0*/  PRMT R15, R45, 0x9910, RZ ;  /* 0x000099102d0f7816 */ /* 0x000fe200000000ff */
[----:B------:R-:W3:Y:S01]  /*462b0*/  LDL.LU R16, [R1+0x1260] ;  /* 0x0012600001107983 */ /* 0x000ee20000300800 */
[----:B------:R-:W-:-:S02]  /*462c0*/  LEA.HI.X.SX32 R5, R3, R0, 0x1, P2 ;  /* 0x0000000003057211 */ /* 0x000fc400010f0eff */
[C---:B-1----:R-:W-:Y:S02]  /*462d0*/  IADD3 R8, P2, PT, R11.reuse, R2, RZ ;  /* 0x000000020b087210 */ /* 0x042fe40007f5e0ff */
[----:B------:R-:W-:Y:S02]  /*462e0*/  SHF.R.S32.HI R15, RZ, 0x8, R15 ;  /* 0x00000008ff0f7819 */ /* 0x000fe4000001140f */
[C---:B------:R-:W-:Y:S01]  /*462f0*/  LEA.HI.X.SX32 R9, R11.reuse, R0, 0x1, P2 ;  /* 0x000000000b097211 */ /* 0x040fe200010f0eff */
[----:B------:R-:W-:Y:S01]  /*46300*/  VIADD R11, R11, UR5 ;  /* 0x000000050b0b7c36 */ /* 0x000fe20008000000 */
[----:B------:R0:W-:Y:S04]  /*46310*/  @P5 STG.E.U8 desc[UR18][R4.64], R45 ;  /* 0x0000002d04005986 */ /* 0x0001e8000c101112 */
[----:B------:R1:W-:Y:S01]  /*46320*/  @P0 STG.E.U8 desc[UR18][R8.64], R15 ;  /* 0x0000000f08000986 */ /* 0x0003e2000c101112 */
[----:B-----5:R-:W-:-:S04]  /*46330*/  IADD3 R6, P0, PT, R11, R2, RZ ;  /* 0x000000020b067210 */ /* 0x020fc80007f1e0ff */
[C---:B------:R-:W-:Y:S02]  /*46340*/  LEA.HI.X.SX32 R7, R11.reuse, R0, 0x1, P0 ;  /* 0x000000000b077211 */ /* 0x040fe400000f0eff */
[----:B--2---:R-:W-:Y:S02]  /*46350*/  ISETP.LT.AND P0, PT, R14, UR4, !P1 ;  /* 0x000000040e007c0c */ /* 0x004fe4000cf01270 */
[----:B----4-:R-:W-:Y:S01]  /*46360*/  ISETP.LT.AND P2, PT, R12, UR6, !P1 ;  /* 0x000000060c007c0c */ /* 0x010fe2000cf41270 */
[----:B------:R-:W2:Y:S01]  /*46370*/  LDL.LU R14, [R1+0x1228] ;  /* 0x00122800010e7983 */ /* 0x000ea20000300800 */
[----:B------:R-:W-:Y:S01]  /*46380*/  VIADD R3, R11, UR5 ;  /* 0x000000050b037c36 */ /* 0x000fe20008000000 */
[----:B------:R-:W-:Y:S01]  /*46390*/  ISETP.LT.AND P3, PT, R10, UR7, !P1 ;  /* 0x000000070a007c0c */ /* 0x000fe2000cf61270 */
[----:B------:R-:W3:Y:S01]  /*463a0*/  LDCU UR7, c[0x0][0x39c] ;  /* 0x00007380ff0777ac */ /* 0x000ee20008000800 */
[----:B------:R-:W4:Y:S02]  /*463b0*/  LDL.LU R12, [R1+0xef0] ;  /* 0x000ef000010c7983 */ /* 0x000f240000300800 */
[----:B0-----:R-:W-:Y:S01]  /*463c0*/  IADD3 R4, P5, PT, R3, R2, RZ ;  /* 0x0000000203047210 */ /* 0x001fe20007fbe0ff */
[----:B------:R-:W2:Y:S01]  /*463d0*/  LDCU UR4, c[0x0][0x39c] ;  /* 0x00007380ff0477ac */ /* 0x000ea20008000800 */
[----:B------:R-:W-:-:S02]  /*463e0*/  F2FP.SATFINITE.E5M2.F32.PACK_AB_MERGE_C R47, R47, R46, RZ ;  /* 0x0000002e2f2f723e */ /* 0x000fc400048060ff */
[C---:B------:R-:W-:Y:S01]  /*463f0*/  LEA.HI.X.SX32 R5, R3.reuse, R0, 0x1, P5 ;  /* 0x0000000003057211 */ /* 0x040fe200028f0eff */
[----:B------:R-:W-:Y:S01]  /*46400*/  VIADD R3, R3, UR5 ;  /* 0x0000000503037c36 */ /* 0x000fe20008000000 */
[----:B------:R-:W-:Y:S01]  /*46410*/  PRMT R10, R47, 0x9910, RZ ;  /* 0x000099102f0a7816 */ /* 0x000fe200000000ff */
[----:B------:R-:W4:Y:S03]  /*46420*/  LDCU UR6, c[0x0][0x39c] ;  /* 0x00007380ff0677ac */ /* 0x000f260008000800 */
[----:B-1----:R-:W-:Y:S02]  /*46430*/  IADD3 R8, P5, PT, R3, R2, RZ ;  /* 0x0000000203087210 */ /* 0x002fe40007fbe0ff */
[----:B------:R-:W-:Y:S02]  /*46440*/  SHF.R.S32.HI R11, RZ, 0x8, R10 ;  /* 0x00000008ff0b7819 */ /* 0x000fe4000001140a */
[----:B------:R-:W-:Y:S01]  /*46450*/  F2FP.SATFINITE.E5M2.F32.PACK_AB_MERGE_C R49, R49, R48, RZ ;  /* 0x000000303131723e */ /* 0x000fe200048060ff */
[----:B------:R0:W-:Y:S01]  /*46460*/  @P4 STG.E.U8 desc[UR18][R6.64], R47 ;  /* 0x0000002f06004986 */ /* 0x0001e2000c101112 */
[C---:B------:R-:W-:Y:S01]  /*46470*/  LEA.HI.X.SX32 R9, R3.reuse, R0, 0x1, P5 ;  /* 0x0000000003097211 */ /* 0x040fe200028f0eff */
[----:B------:R-:W-:-:S02]  /*46480*/  VIADD R3, R3, UR5 ;  /* 0x0000000503037c36 */ /* 0x000fc40008000000 */
[----:B------:R1:W-:Y:S01]  /*46490*/  @P3 STG.E.U8 desc[UR18][R4.64], R11 ;  /* 0x0000000b04003986 */ /* 0x0003e2000c101112 */
[----:B---3--:R-:W-:Y:S01]  /*464a0*/  ISETP.LT.AND P4, PT, R18, UR7, !P1 ;  /* 0x0000000712007c0c */ /* 0x008fe2000cf81270 */
[----:B------:R-:W3:Y:S02]  /*464b0*/  LDCU UR7, c[0x0][0x39c] ;  /* 0x00007380ff0777ac */ /* 0x000ee40008000800 */
[----:B------:R5:W-:Y:S01]  /*464c0*/  @P0 STG.E.U8 desc[UR18][R8.64], R49 ;  /* 0x0000003108000986 */ /* 0x000be2000c101112 */
[----:B0-----:R-:W-:Y:S01]  /*464d0*/  PRMT R6, R49, 0x9910, RZ ;  /* 0x0000991031067816 */ /* 0x001fe200000000ff */
[----:B------:R-:W-:Y:S01]  /*464e0*/  VIADD R7, R3, UR5 ;  /* 0x0000000503077c36 */ /* 0x000fe20008000000 */
[----:B------:R-:W-:Y:S01]  /*464f0*/  F2FP.SATFINITE.E5M2.F32.PACK_AB_MERGE_C R51, R51, R50, RZ ;  /* 0x000000323333723e */ /* 0x000fe200048060ff */
[----:B------:R-:W3:Y:S01]  /*46500*/  LDL.LU R10, [R1+0xeec] ;  /* 0x000eec00010a7983 */ /* 0x000ee20000300800 */
[----:B-1----:R-:W-:Y:S01]  /*46510*/  IADD3 R4, P0, PT, R3, R2, RZ ;  /* 0x0000000203047210 */ /* 0x002fe20007f1e0ff */
[----:B------:R-:W-:-:S03]  /*46520*/  IMAD.MOV.U32 R11, RZ, RZ, R6 ;  /* 0x000000ffff0b7224 */ /* 0x000fc600078e0006 */
[----:B------:R-:W-:Y:S02]  /*46530*/  LEA.HI.X.SX32 R5, R3, R0, 0x1, P0 ;  /* 0x0000000003057211 */ /* 0x000fe400000f0eff */
[C---:B------:R-:W-:Y:S01]  /*46540*/  IADD3 R6, P0, PT, R7.reuse, R2, RZ ;  /* 0x0000000207067210 */ /* 0x040fe20007f1e0ff */
[C---:B------:R-:W-:Y:S01]  /*46550*/  VIADD R3, R7.reuse, UR5 ;  /* 0x0000000507037c36 */ /* 0x040fe20008000000 */
[----:B------:R-:W-:Y:S02]  /*46560*/  SHF.R.S32.HI R11, RZ, 0x8, R11 ;  /* 0x00000008ff0b7819 */ /* 0x000fe4000001140b */
[----:B------:R-:W-:-:S03]  /*46570*/  LEA.HI.X.SX32 R7, R7, R0, 0x1, P0 ;  /* 0x0000000007077211 */ /* 0x000fc600000f0eff */
        /* <DEDUP_REMOVED lines=8> */
[----:B------:R-:W-:-:S02]  /*46600*/  ISETP.LT.AND P3, PT, R17, UR9, !P1 ;  /* 0x0000000911007c0c */ /* 0x000fc4000cf61270 */
[----:B------:R-:W-:Y:S01]  /*46610*/  PRMT R13, R51, 0x9910, RZ ;  /* 0x00009910330d7816 */ /* 0x000fe200000000ff */
[----:B------:R-:W3:Y:S01]  /*46620*/  LDL.LU R18, [R1+0xee0] ;  /* 0x000ee00001127983 */ /* 0x000ee20000300800 */
[C---:B-----5:R-:W-:Y:S01]  /*46630*/  IADD3 R8, P2, PT, R3.reuse, R2, RZ ;  /* 0x0000000203087210 */ /* 0x060fe20007f5e0ff */
[----:B------:R-:W5:Y:S01]  /*46640*/  LDCU UR9, c[0x0][0x39c] ;  /* 0x00007380ff0977ac */ /* 0x000f620008000800 */
[----:B------:R-:W-:Y:S01]  /*46650*/  SHF.R.S32.HI R13, RZ, 0x8, R13 ;  /* 0x00000008ff0d7819 */ /* 0x000fe2000001140d */
[----:B------:R-:W5:Y:S01]  /*46660*/  LDL.LU R17, [R1+0xec4] ;  /* 0x000ec40001117983 */ /* 0x000f620000300800 */
        /* <DEDUP_REMOVED lines=9> */
[----:B------:R-:W5:Y:S01]  /*46700*/  LDL.LU R16, [R1+0x11b8] ;  /* 0x0011b80001107983 */ /* 0x000f620000300800 */
[----:B------:R-:W-:-:S02]  /*46710*/  LEA.HI.X.SX32 R5, R3, R0, 0x1, P3 ;  /* 0x0000000003057211 */ /* 0x000fc400018f0eff */
        /* <DEDUP_REMOVED lines=8> */
[----:B----4-:R-:W-:Y:S01]  /*467a0*/  ISETP.LT.AND P3, PT, R12, UR6, !P1 ;  /* 0x000000060c007c0c */ /* 0x010fe2000cf61270 */
[----:B------:R-:W-:Y:S01]  /*467b0*/  VIADD R3, R11, UR5 ;  /* 0x000000050b037c36 */ /* 0x000fe20008000000 */
[----:B------:R-:W4:Y:S01]  /*467c0*/  LDL.LU R12, [R1+0x1160] ;  /* 0x00116000010c7983 */ /* 0x000f220000300800 */
[----:B--2---:R-:W-:Y:S01]  /*467d0*/  ISETP.LT.AND P0, PT, R14, UR4, !P1 ;  /* 0x000000040e007c0c */ /* 0x004fe2000cf01270 */
[----:B------:R-:W4:Y:S02]  /*467e0*/  LDCU UR4, c[0x0][0x39c] ;  /* 0x00007380ff0477ac */ /* 0x000f240008000800 */
[----:B------:R-:W2:Y:S01]  /*467f0*/  LDL.LU R14, [R1+0xedc] ;  /* 0x000edc00010e7983 */ /* 0x000ea20000300800 */
[----:B0-----:R-:W-:Y:S01]  /*46800*/  IADD3 R4, P5, PT, R3, R2, RZ ;  /* 0x0000000203047210 */ /* 0x001fe20007fbe0ff */
[----:B------:R-:W2:Y:S01]  /*46810*/  LDCU UR6, c[0x0][0x39c] ;  /* 0x00007380ff0677ac */ /* 0x000ea20008000800 */
[----:B---3--:R-:W-:-:S02]  /*46820*/  ISETP.LT.AND P2, PT, R10, UR7, !P1 ;  /* 0x000000070a007c0c */ /* 0x008fc4000cf41270 */
[C---:B------:R-:W-:Y:S01]  /*46830*/  LEA.HI.X.SX32 R5, R3.reuse, R0, 0x1, P5 ;  /* 0x0000000003057211 */ /* 0x040fe200028f0eff */
[----:B------:R-:W-:Y:S01]  /*46840*/  VIADD R3, R3, UR5 ;  /* 0x0000000503037c36 */ /* 0x000fe20008000000 */
[----:B------:R-:W-:Y:S01]  /*46850*/  F2FP.SATFINITE.E5M2.F32.PACK_AB_MERGE_C R55, R55, R54, RZ ;  /* 0x000000363737723e */ /* 0x000fe200048060ff */
[----:B------:R-:W0:Y:S03]  /*46860*/  LDCU UR7, c[0x0][0x39c] ;  /* 0x00007380ff0777ac */ /* 0x000e260008000800 */
[----:B------:R-:W-:Y:S02]  /*46870*/  PRMT R10, R55, 0x9910, RZ ;  /* 0x00009910370a7816 */ /* 0x000fe400000000ff */
[----:B-1----:R-:W-:Y:S02]  /*46880*/  IADD3 R6, P5, PT, R3, R2, RZ ;  /* 0x0000000203067210 */ /* 0x002fe40007fbe0ff */
[----:B------:R-:W-:-:S02]  /*46890*/  SHF.R.S32.HI R11, RZ, 0x8, R10 ;  /* 0x00000008ff0b7819 */ /* 0x000fc4000001140a */
[----:B------:R-:W-:Y:S01]  /*468a0*/  F2FP.SATFINITE.E5M2.F32.PACK_AB_MERGE_C R57, R57, R56, RZ ;  /* 0x000000383939723e */ /* 0x000fe200048060ff */
[----:B------:R1:W-:Y:S01]  /*468b0*/  @P4 STG.E.U8 desc[UR18][R8.64], R55 ;  /* 0x0000003708004986 */ /* 0x0003e2000c101112 */
[C---:B------:R-:W-:Y:S01]  /*468c0*/  LEA.HI.X.SX32 R7, R3.reuse, R0, 0x1, P5 ;  /* 0x0000000003077211 */ /* 0x040fe200028f0eff */
[----:B------:R-:W-:Y:S02]  /*468d0*/  VIADD R3, R3, UR5 ;  /* 0x0000000503037c36 */ /* 0x000fe40008000000 */
[----:B------:R3:W-:Y:S04]  /*468e0*/  @P2 STG.E.U8 desc[UR18][R4.64], R11 ;  /* 0x0000000b04002986 */ /* 0x0007e8000c101112 */
[----:B------:R2:W-:Y:S01]  /*468f0*/  @P0 STG.E.U8 desc[UR18][R6.64], R57 ;  /* 0x0000003906000986 */ /* 0x0005e2000c101112 */
[----:B-1----:R-:W-:-:S03]  /*46900*/  PRMT R8, R57, 0x9910, RZ ;  /* 0x0000991039087816 */ /* 0x002fc600000000ff */
[----:B------:R-:W2:Y:S01]  /*46910*/  LDL.LU R10, [R1+0xed8] ;  /* 0x000ed800010a7983 */ /* 0x000ea20000300800 */
[C---:B------:R-:W-:Y:S01]  /*46920*/  VIADD R9, R3.reuse, UR5 ;  /* 0x0000000503097c36 */ /* 0x040fe20008000000 */
[C---:B---3--:R-:W-:Y:S01]  /*46930*/  IADD3 R4, P0, PT, R3.reuse, R2, RZ ;  /* 0x0000000203047210 */ /* 0x048fe20007f1e0ff */
[----:B------:R-:W-:Y:S01]  /*46940*/  IMAD.MOV.U32 R11, RZ, RZ, R8 ;  /* 0x000000ffff0b7224 */ /* 0x000fe200078e0008 */
[----:B0-----:R-:W-:Y:S01]  /*46950*/  ISETP.LT.AND P4, PT, R18, UR7, !P1 ;  /* 0x0000000712007c0c */ /* 0x001fe2000cf81270 */
[----:B------:R-:W0:Y:S01]  /*46960*/  LDCU UR7, c[0x0][0x39c] ;  /* 0x00007380ff0777ac */ /* 0x000e220008000800 */
[----:B------:R-:W-:Y:S02]  /*46970*/  LEA.HI.X.SX32 R5, R3, R0, 0x1, P0 ;  /* 0x0000000003057211 */ /* 0x000fe400000f0eff */
[C---:B------:R-:W-:Y:S01]  /*46980*/  IADD3 R8, P0, PT, R9.reuse, R2, RZ ;  /* 0x0000000209087210 */ /* 0x040fe20007f1e0ff */
[----:B------:R-:W-:Y:S01]  /*46990*/  VIADD R3, R9, UR5 ;  /* 0x0000000509037c36 */ /* 0x000fe20008000000 */
[----:B------:R-:W-:-:S02]  /*469a0*/  SHF.R.S32.HI R11, RZ, 0x8, R11 ;  /* 0x00000008ff0b7819 */ /* 0x000fc4000001140b */
[----:B------:R-:W-:Y:S02]  /*469b0*/  LEA.HI.X.SX32 R9, R9, R0, 0x1, P0 ;  /* 0x0000000009097211 */ /* 0x000fe400000f0eff */
[----:B------:R-:W-:Y:S01]  /*469c0*/  F2FP.SATFINITE.E5M2.F32.PACK_AB_MERGE_C R59, R59, R58, RZ ;  /* 0x0000003a3b3b723e */ /* 0x000fe200048060ff */
[----:B------:R1:W-:Y:S01]  /*469d0*/  @P3 STG.E.U8 desc[UR18][R4.64], R11 ;  /* 0x0000000b04003986 */ /* 0x0003e2000c101112 */
[----:B-----5:R-:W-:-:S03]  /*469e0*/  ISETP.LT.AND P5, PT, R16, UR10, !P1 ;  /* 0x0000000a10007c0c */ /* 0x020fc6000cfa1270 */
[----:B------:R3:W-:Y:S01]  /*469f0*/  @P4 STG.E.U8 desc[UR18][R8.64], R59 ;  /* 0x0000003b08004986 */ /* 0x0007e2000c101112 */
[----:B----4-:R-:W-:Y:S01]  /*46a00*/  ISETP.LT.AND P0, PT, R12, UR4, !P1 ;  /* 0x000000040c007c0c */ /* 0x010fe2000cf01270 */
[----:B------:R-:W4:Y:S02]  /*46a10*/  LDCU UR4, c[0x0][0x39c] ;  /* 0x00007380ff0477ac */ /* 0x000f240008000800 */
[----:B------:R-:W4:Y:S01]  /*46a20*/  LDL.LU R12, [R1+0xed4] ;  /* 0x000ed400010c7983 */ /* 0x000f220000300800 */
[----:B--2---:R-:W-:Y:S01]  /*46a30*/  ISETP.LT.AND P4, PT, R14, UR6, !P1 ;  /* 0x000000060e007c0c */ /* 0x004fe2000cf81270 */
[----:B------:R-:W2:Y:S02]  /*46a40*/  LDCU UR6, c[0x0][0x39c] ;  /* 0x00007380ff0677ac */ /* 0x000ea40008000800 */
[----:B------:R-:W2:Y:S04]  /*46a50*/  LDL.LU R16, [R1+0xed0] ;  /* 0x000ed00001107983 */ /* 0x000ea80000300800 */
[----:B------:R-:W5:Y:S01]  /*46a60*/  LDL.LU R14, [R1+0xecc] ;  /* 0x000ecc00010e7983 */ /* 0x000f620000300800 */
[----:B------:R-:W-:-:S02]  /*46a70*/  ISETP.LT.AND P2, PT, R17, UR9, !P1 ;  /* 0x0000000911007c0c */ /* 0x000fc4000cf41270 */
[----:B------:R-:W-:Y:S02]  /*46a80*/  PRMT R13, R59, 0x9910, RZ ;  /* 0x000099103b0d7816 */ /* 0x000fe400000000ff */
[C---:B------:R-:W-:Y:S02]  /*46a90*/  IADD3 R6, P3, PT, R3.reuse, R2, RZ ;  /* 0x0000000203067210 */ /* 0x040fe40007f7e0ff */
[----:B------:R-:W-:Y:S02]  /*46aa0*/  SHF.R.S32.HI R13, RZ, 0x8, R13 ;  /* 0x00000008ff0d7819 */ /* 0x000fe4000001140d */
[C---:B------:R-:W-:Y:S01]  /*46ab0*/  LEA.HI.X.SX32 R7, R3.reuse, R0, 0x1, P3 ;  /* 0x0000000003077211 */ /* 0x040fe200018f0eff */
[----:B------:R-:W-:-:S04]  /*46ac0*/  VIADD R3, R3, UR5 ;  /* 0x0000000503037c36 */ /* 0x000fc80008000000 */
[----:B------:R0:W-:Y:S01]  /*46ad0*/  @P2 STG.E.U8 desc[UR18][R6.64], R13 ;  /* 0x0000000d06002986 */ /* 0x0001e2000c101112 */
[C---:B-1----:R-:W-:Y:S01]  /*46ae0*/  IADD3 R4, P2, PT, R3.reuse, R2, RZ ;  /* 0x0000000203047210 */ /* 0x042fe20007f5e0ff */
[----:B------:R-:W-:Y:S01]  /*46af0*/  VIADD R11, R3, UR5 ;  /* 0x00000005030b7c36 */ /* 0x000fe20008000000 */
[----:B------:R-:W-:Y:S02]  /*46b00*/  F2FP.SATFINITE.E5M2.F32.PACK_AB_MERGE_C R61, R61, R60, RZ ;  /* 0x0000003c3d3d723e */ /* 0x000fe400048060ff */
[----:B------:R-:W-:Y:S01]  /*46b10*/  LEA.HI.X.SX32 R5, R3, R0, 0x1, P2 ;  /* 0x0000000003057211 */ /* 0x000fe200010f0eff */
[C---:B------:R-:W-:Y:S01]  /*46b20*/  VIADD R3, R11.reuse, UR5 ;  /* 0x000000050b037c36 */ /* 0x040fe20008000000 */
[----:B---3--:R-:W-:Y:S02]  /*46b30*/  IADD3 R8, P2, PT, R11, R2, RZ ;  /* 0x000000020b087210 */ /* 0x008fe40007f5e0ff */
[----:B------:R-:W-:Y:S02]  /*46b40*/  PRMT R19, R61, 0x9910, RZ ;  /* 0x000099103d137816 */ /* 0x000fe400000000ff */
[----:B------:R-:W-:Y:S01]  /*46b50*/  LEA.HI.X.SX32 R9, R11, R0, 0x1, P2 ;  /* 0x000000000b097211 */ /* 0x000fe200010f0eff */
[----:B------:R-:W-:Y:S01]  /*46b60*/  VIADD R11, R3, UR5 ;  /* 0x00000005030b7c36 */ /* 0x000fe20008000000 */
[----:B------:R-:W-:Y:S01]  /*46b70*/  SHF.R.S32.HI R19, RZ, 0x8, R19 ;  /* 0x00000008ff137819 */ /* 0x000fe20000011413 */
[----:B------:R1:W-:Y:S01]  /*46b80*/  @P5 STG.E.U8 desc[UR18][R4.64], R61 ;  /* 0x0000003d04005986 */ /* 0x0003e2000c101112 */
[----:B0-----:R-:W-:Y:S01]  /*46b90*/  ISETP.LT.AND P3, PT, R10, UR7, !P1 ;  /* 0x000000070a007c0c */ /* 0x001fe2000cf61270 */
[----:B------:R-:W-:Y:S01]  /*46ba0*/  VIADD R13, R11, UR5 ;  /* 0x000000050b0d7c36 */ /* 0x000fe20008000000 */
[----:B------:R-:W5:Y:S01]  /*46bb0*/  LDCU UR7, c[0x0][0x39c] ;  /* 0x00007380ff0777ac */ /* 0x000f620008000800 */
[----:B------:R0:W-:Y:S01]  /*46bc0*/  @P0 STG.E.U8 desc[UR18][R8.64], R19 ;  /* 0x0000001308000986 */ /* 0x0001e2000c101112 */
[-C--:B------:R-:W-:Y:S01]  /*46bd0*/  IADD3 R6, P0, PT, R3, R2.reuse, RZ ;  /* 0x0000000203067210 */ /* 0x080fe20007f1e0ff */
[----:B------:R-:W-:Y:S01]  /*46be0*/  VIADD R15, R13, UR5 ;  /* 0x000000050d0f7c36 */ /* 0x000fe20008000000 */
[----:B------:R-:W-:-:S02]  /*46bf0*/  IADD3 R10, P5, PT, R11, R2, RZ ;  /* 0x000000020b0a7210 */ /* 0x000fc40007fbe0ff */
[-C--:B------:R-:W-:Y:S01]  /*46c00*/  LEA.HI.X.SX32 R7, R3, R0.reuse, 0x1, P0 ;  /* 0x0000000003077211 */ /* 0x080fe200000f0eff */
[----:B------:R-:W-:Y:S01]  /*46c10*/  VIADD R3, R15, UR5 ;  /* 0x000000050f037c36 */ /* 0x000fe20008000000 */
[----:B------:R-:W-:Y:S02]  /*46c20*/  LEA.HI.X.SX32 R11, R11, R0, 0x1, P5 ;  /* 0x000000000b0b7211 */ /* 0x000fe400028f0eff */
[----:B-1----:R-:W-:Y:S01]  /*46c30*/  IADD3 R4, P0, PT, R13, R2, RZ ;  /* 0x000000020d047210 */ /* 0x002fe20007f1e0ff */
[----:B------:R-:W-:Y:S01]  /*46c40*/  VIADD R17, R3, UR5 ;  /* 0x0000000503117c36 */ /* 0x000fe20008000000 */
[----:B------:R-:W-:Y:S02]  /*46c50*/  F2FP.SATFINITE.E5M2.F32.PACK_AB_MERGE_C R63, R63, R62, RZ ;  /* 0x0000003e3f3f723e */ /* 0x000fe400048060ff */
[----:B------:R-:W-:Y:S02]  /*46c60*/  LEA.HI.X.SX32 R5, R13, R0, 0x1, P0 ;  /* 0x000000000d057211 */ /* 0x000fe400000f0eff */
[----:B------:R-:W-:-:S02]  /*46c70*/  F2FP.SATFINITE.E5M2.F32.PACK_AB_MERGE_C R65, R65, R64, RZ ;  /* 0x000000404141723e */ /* 0x000fc400048060ff */
[----:B------:R-:W-:-:S04]  /*46c80*/  F2FP.SATFINITE.E5M2.F32.PACK_AB_MERGE_C R67, R67, R66, RZ ;  /* 0x000000424343723e */ /* 0x000fc800048060ff */
[----:B0-----:R-:W-:Y:S01]  /*46c90*/  PRMT R19, R67, 0x9910, RZ ;  /* 0x0000991043137816 */ /* 0x001fe200000000ff */
[----:B------:R0:W-:Y:S03]  /*46ca0*/  @P4 STG.E.U8 desc[UR18][R6.64], R63 ;  /* 0x0000003f06004986 */ /* 0x0001e6000c101112 */
[----:B------:R-:W-:Y:S02]  /*46cb0*/  SHF.R.S32.HI R19, RZ, 0x8, R19 ;  /* 0x00000008ff137819 */ /* 0x000fe40000011413 */
[----:B----4-:R-:W-:Y:S02]  /*46cc0*/  ISETP.LT.AND P2, PT, R12, UR4, !P1 ;  /* 0x000000040c007c0c */ /* 0x010fe4000cf41270 */
[----:B------:R-:W-:Y:S02]  /*46cd0*/  IADD3 R12, P5, PT, R15, R2, RZ ;  /* 0x000000020f0c7210 */ /* 0x000fe40007fbe0ff */
[----:B--2---:R-:W-:-:S02]  /*46ce0*/  ISETP.LT.AND P0, PT, R16, UR6, !P1 ;  /* 0x0000000610007c0c */ /* 0x004fc4000cf01270 */
[----:B------:R-:W-:Y:S02]  /*46cf0*/  LEA.HI.X.SX32 R13, R15, R0, 0x1, P5 ;  /* 0x000000000f0d7211 */ /* 0x000fe400028f0eff */
[----:B------:R-:W-:Y:S02]  /*46d00*/  IADD3 R8, P5, PT, R17, R2, RZ ;  /* 0x0000000211087210 */ /* 0x000fe40007fbe0ff */
[----:B-----5:R-:W-:Y:S02]  /*46d10*/  ISETP.LT.AND P1, PT, R14, UR7, !P1 ;  /* 0x000000070e007c0c */ /* 0x020fe4000cf21270 */
[----:B------:R-:W-:Y:S02]  /*46d20*/  PRMT R15, R63, 0x9910, RZ ;  /* 0x000099103f0f7816 */ /* 0x000fe400000000ff */
[----:B------:R-:W-:Y:S02]  /*46d30*/  LEA.HI.X.SX32 R9, R17, R0, 0x1, P5 ;  /* 0x0000000011097211 */ /* 0x000fe400028f0eff */
[----:B------:R-:W-:-:S02]  /*46d40*/  PRMT R17, R65, 0x9910, RZ ;  /* 0x0000991041117816 */ /* 0x000fc400000000ff */
[C---:B------:R-:W-:Y:S02]  /*46d50*/  IADD3 R2, P5, PT, R3.reuse, R2, RZ ;  /* 0x0000000203027210 */ /* 0x040fe40007fbe0ff */
[----:B------:R-:W-:Y:S02]  /*46d60*/  SHF.R.S32.HI R15, RZ, 0x8, R15 ;  /* 0x00000008ff0f7819 */ /* 0x000fe4000001140f */
[----:B------:R-:W-:Y:S02]  /*46d70*/  SHF.R.S32.HI R17, RZ, 0x8, R17 ;  /* 0x00000008ff117819 */ /* 0x000fe40000011411 */
[----:B------:R-:W-:Y:S01]  /*46d80*/  LEA.HI.X.SX32 R3, R3, R0, 0x1, P5 ;  /* 0x0000000003037211 */ /* 0x000fe200028f0eff */
[----:B------:R0:W-:Y:S04]  /*46d90*/  @P3 STG.E.U8 desc[UR18][R10.64], R15 ;  /* 0x0000000f0a003986 */ /* 0x0001e8000c101112 */
[----:B------:R0:W-:Y:S04]  /*46da0*/  @P2 STG.E.U8 desc[UR18][R4.64], R65 ;  /* 0x0000004104002986 */ /* 0x0001e8000c101112 */
[----:B------:R0:W-:Y:S04]  /*46db0*/  @P0 STG.E.U8 desc[UR18][R12.64], R17 ;  /* 0x000000110c000986 */ /* 0x0001e8000c101112 */
[----:B------:R0:W-:Y:S04]  /*46dc0*/  @P1 STG.E.U8 desc[UR18][R2.64], R67 ;  /* 0x0000004302001986 */ /* 0x0001e8000c101112 */
[----:B------:R0:W-:Y:S01]  /*46dd0*/  @P6 STG.E.U8 desc[UR18][R8.64], R19 ;  /* 0x0000001308006986 */ /* 0x0001e2000c101112 */
[----:B------:R-:W-:Y:S06]  /*46de0*/  BAR.SYNC.DEFER_BLOCKING 0x0 ;  /* 0x0000000000007b1d */ /* 0x000fec0000010000 */
[----:B------:R-:W-:Y:S05]  /*46df0*/  BRA.U UP0, `(.L_x_13) ;  /* 0x0000000100a07547 */ /* 0x000fea000b800000 */
[----:B------:R-:W1:Y:S01]  /*46e00*/  S2UR UR5, SR_CgaCtaId ;  /* 0x00000000000579c3 */ /* 0x000e620000008800 */
[----:B------:R-:W-:Y:S01]  /*46e10*/  NOP ;  /* 0x0000000000007918 */ /* 0x000fe20000000000 */
[----:B------:R-:W-:Y:S01]  /*46e20*/  UMOV UR4, 0x50 ;  /* 0x0000005000047882 */ /* 0x000fe20000000000 */
[----:B------:R-:W-:Y:S02]  /*46e30*/  IMAD.U32 R0, RZ, RZ, UR8 ;  /* 0x00000008ff007e24 */ /* 0x000fe4000f8e00ff */
[----:B0-----:R-:W-:Y:S02]  /*46e40*/  IMAD.MOV.U32 R3, RZ, RZ, 0xff ;  /* 0x000000ffff037424 */ /* 0x001fe400078e00ff */
[----:B------:R-:W-:Y:S01]  /*46e50*/  IMAD.MOV.U32 R7, RZ, RZ, 0x1 ;  /* 0x00000001ff077424 */ /* 0x000fe200078e00ff */
[----:B------:R-:W-:-:S04]  /*46e60*/  LOP3.LUT R0, R0, 0xffff, RZ, 0xc0, !PT ;  /* 0x0000ffff00007812 */ /* 0x000fc800078ec0ff */
[----:B------:R-:W-:-:S05]  /*46e70*/  SHF.R.U32.HI R0, RZ, 0x5, R0 ;  /* 0x00000005ff007819 */ /* 0x000fca0000011600 */
[----:B------:R-:W-:Y:S01]  /*46e80*/  VIADD R2, R0, 0x10 ;  /* 0x0000001000027836 */ /* 0x000fe20000000000 */
[----:B------:R-:W-:Y:S01]  /*46e90*/  SHF.L.U32 R0, R3, R0, RZ ;  /* 0x0000000003007219 */ /* 0x000fe200000006ff */
[----:B-1----:R-:W-:-:S03]  /*46ea0*/  ULEA UR6, UR5, UR4, 0x18 ;  /* 0x0000000405067291 */ /* 0x002fc6000f8ec0ff */
[----:B------:R-:W-:-:S04]  /*46eb0*/  SHF.L.U32 R3, R7, R2, RZ ;  /* 0x0000000207037219 */ /* 0x000fc800000006ff */
[----:B------:R-:W-:Y:S02]  /*46ec0*/  LOP3.LUT R0, R3, R0, RZ, 0xfc, !PT ;  /* 0x0000000003007212 */ /* 0x000fe400078efcff */
[----:B------:R-:W0:Y:S02]  /*46ed0*/  LDS R5, [UR6] ;  /* 0x00000006ff057984 */ /* 0x000e240008000800 */
[C---:B------:R-:W-:Y:S02]  /*46ee0*/  LOP3.LUT R2, R0.reuse, 0xffff, RZ, 0xc0, !PT ;  /* 0x0000ffff00027812 */ /* 0x040fe400078ec0ff */
[----:B0-----:R-:W-:-:S04]  /*46ef0*/  LOP3.LUT R3, R0, 0xffff, R5, 0x80, !PT ;  /* 0x0000ffff00037812 */ /* 0x001fc800078e8005 */
[----:B------:R-:W-:-:S13]  /*46f00*/  ISETP.NE.AND P0, PT, R3, R2, PT ;  /* 0x000000020300720c */ /* 0x000fda0003f05270 */
[----:B------:R-:W-:Y:S05]  /*46f10*/  @P0 BRA `(.L_x_14) ;  /* 0x0000000000500947 */ /* 0x000fea0003800000 */
[----:B------:R-:W-:Y:S02]  /*46f20*/  SHF.R.U32.HI R5, RZ, 0x10, R5 ;  /* 0x00000010ff057819 */ /* 0x000fe40000011605 */
[----:B------:R-:W-:-:S04]  /*46f30*/  SHF.R.U32.HI R2, RZ, 0x10, R0 ;  /* 0x00000010ff027819 */ /* 0x000fc80000011600 */
[----:B------:R-:W-:-:S04]  /*46f40*/  LOP3.LUT R5, R5, R2, RZ, 0xc0, !PT ;  /* 0x0000000205057212 */ /* 0x000fc800078ec0ff */
[----:B------:R-:W-:-:S13]  /*46f50*/  ISETP.NE.AND P0, PT, R5, R2, PT ;  /* 0x000000020500720c */ /* 0x000fda0003f05270 */
[----:B------:R-:W-:Y:S05]  /*46f60*/  @P0 BRA `(.L_x_15) ;  /* 0x0000000000300947 */ /* 0x000fea0003800000 */
[----:B------:R-:W-:Y:S01]  /*46f70*/  R2UR UR4, R0 ;  /* 0x00000000000472ca */ /* 0x000fe200000e0000 */
[----:B------:R-:W-:Y:S01]  /*46f80*/  VOTEU.ANY UR5, UPT, PT ;  /* 0x0000000000057886 */ /* 0x000fe200038e0100 */
[----:B------:R-:W0:Y:S01]  /*46f90*/  S2R R0, SR_LANEID ;  /* 0x0000000000007919 */ /* 0x000e220000000000 */
[----:B------:R-:W-:-:S10]  /*46fa0*/  UFLO.U32 UR5, UR5 ;  /* 0x00000005000572bd */ /* 0x000fd400080e0000 */
[----:B------:R-:W-:-:S06]  /*46fb0*/  ULOP3.LUT UR4, URZ, UR4, URZ, 0x33, !UPT ;  /* 0x00000004ff047292 */ /* 0x000fcc000f8e33ff */
[----:B------:R-:W-:-:S04]  /*46fc0*/  IMAD.U32 R2, RZ, RZ, UR4 ;  /* 0x00000004ff027e24 */ /* 0x000fc8000f8e00ff */
[----:B------:R-:W1:Y:S02]  /*46fd0*/  REDUX UR7, R2 ;  /* 0x00000000020773c4 */ /* 0x000e640000000000 */
[----:B------:R2:W-:Y:S01]  /*46fe0*/  UTCATOMSWS.AND URZ, UR4 ;  /* 0x0000000400ff79e3 */ /* 0x0005e20008000000 */
[----:B0-----:R-:W-:Y:S01]  /*46ff0*/  ISETP.EQ.U32.AND P0, PT, R0, UR5, PT ;  /* 0x0000000500007c0c */ /* 0x001fe2000bf02070 */
[----:B-1----:R-:W-:-:S12]  /*47000*/  IMAD.U32 R0, RZ, RZ, UR7 ;  /* 0x00000007ff007e24 */ /* 0x002fd8000f8e00ff */
[----:B------:R2:W-:Y:S01]  /*47010*/  @P0 ATOMS.AND RZ, [UR6], R0 ;  /* 0x00000000ffff098c */ /* 0x0005e2000a800006 */
[----:B------:R-:W-:Y:S05]  /*47020*/  BRA `(.L_x_13) ;  /* 0x0000000000147947 */ /* 0x000fea0003800000 */
.L_x_15:
[----:B------:R-:W-:-:S07]  /*47030*/  MOV R2, 0x47050 ;  /* 0x0004705000027802 */ /* 0x000fce0000000f00 */
[----:B------:R-:W-:Y:S05]  /*47040*/  CALL.REL.NOINC `($__internal_0_$__cuda_sm10x_tcgen05_guardrail_trap_col_being_dealloced_not_returned_by_alloc) ;  /* 0x00000000002c7944 */ /* 0x000fea0003c00000 */
[----:B------:R-:W-:Y:S05]  /*47050*/  BRA `(.L_x_13) ;  /* 0x0000000000087947 */ /* 0x000fea0003800000 */
.L_x_14:
[----:B------:R-:W-:-:S07]  /*47060*/  MOV R2, 0x47080 ;  /* 0x0004708000027802 */ /* 0x000fce0000000f00 */
[----:B------:R-:W-:Y:S05]  /*47070*/  CALL.REL.NOINC `($__internal_2_$__cuda_sm10x_tcgen05_guardrail_trap_unallocated_columns_being_dealloced) ;  /* 0x0000000000387944 */ /* 0x000fea0003c00000 */
.L_x_13:
[----:B------:R-:W-:Y:S01]  /*47080*/  NOP ;  /* 0x0000000000007918 */ /* 0x000fe20000000000 */
[----:B--2---:R-:W-:Y:S05]  /*47090*/  EXIT ;  /* 0x000000000000794d */ /* 0x004fea0003800000 */
.L_x_8:
[----:B------:R-:W0:Y:S02]  /*470a0*/  SYNCS.PHASECHK.TRANS64.TRYWAIT P1, [UR6], R7 ;  /* 0x00000007ff0075a7 */ /* 0x000e240008021106 */
[----:B0-----:R-:W-:Y:S05]  /*470b0*/  @!P1 BRA `(.L_x_8) ;  /* 0xfffffffc00f89947 */ /* 0x001fea000383ffff */
[----:B------:R-:W-:Y:S05]  /*470c0*/  BRA `(.L_x_16) ;  /* 0xfffffe0400d87947 */ /* 0x000fea000383ffff */
.L_x_12:
[----:B------:R-:W0:Y:S02]  /*470d0*/  SYNCS.PHASECHK.TRANS64.TRYWAIT P0, [UR6], R9 ;  /* 0x00000009ff0075a7 */ /* 0x000e240008001106 */
[----:B0-----:R-:W-:Y:S05]  /*470e0*/  @!P0 BRA `(.L_x_12) ;  /* 0xfffffffc00f88947 */ /* 0x001fea000383ffff */
[----:B------:R-:W-:Y:S05]  /*470f0*/  BRA `(.L_x_11) ;  /* 0xffffff5c00307947 */ /* 0x000fea000383ffff */
        .weak           $__internal_0_$__cuda_sm10x_tcgen05_guardrail_trap_col_being_dealloced_not_returned_by_alloc
        .type           $__internal_0_$__cuda_sm10x_tcgen05_guardrail_trap_col_being_dealloced_not_returned_by_alloc,@function
        .size           $__internal_0_$__cuda_sm10x_tcgen05_guardrail_trap_col_being_dealloced_not_returned_by_alloc,($__internal_1_$__cuda_sm10x_tcgen05_guardrail_trap_phase_invalid_during_alloc - $__internal_0_$__cuda_sm10x_tcgen05_guardrail_trap_col_being_dealloced_not_returned_by_alloc)
$__internal_0_$__cuda_sm10x_tcgen05_guardrail_trap_col_being_dealloced_not_returned_by_alloc:
[----:B------:R-:W-:Y:S05]  /*47100*/  BPT.TRAP 0x1 ;  /* 0x000000040000795c */ /* 0x000fea0000300000 */
[----:B------:R-:W-:-:S04]  /*47110*/  IMAD.MOV.U32 R3, RZ, RZ, 0x0 ;  /* 0x00000000ff037424 */ /* 0x000fc800078e00ff */
[----:B------:R-:W-:Y:S05]  /*47120*/  RET.REL.NODEC R2 `(matmul_kernel) ;  /* 0xfffffb8c02b47950 */ /* 0x000fea0003c3ffff */
        .weak           $__internal_1_$__cuda_sm10x_tcgen05_guardrail_trap_phase_invalid_during_alloc
        .type           $__internal_1_$__cuda_sm10x_tcgen05_guardrail_trap_phase_invalid_during_alloc,@function
        .size           $__internal_1_$__cuda_sm10x_tcgen05_guardrail_trap_phase_invalid_during_alloc,($__internal_2_$__cuda_sm10x_tcgen05_guardrail_trap_unallocated_columns_being_dealloced - $__internal_1_$__cuda_sm10x_tcgen05_guardrail_trap_phase_invalid_during_alloc)
$__internal_1_$__cuda_sm10x_tcgen05_guardrail_trap_phase_invalid_during_alloc:
[----:B------:R-:W-:Y:S05]  /*47130*/  BPT.TRAP 0x1 ;  /* 0x000000040000795c */ /* 0x000fea0000300000 */
[----:B------:R-:W-:-:S04]  /*47140*/  IMAD.MOV.U32 R3, RZ, RZ, 0x0 ;  /* 0x00000000ff037424 */ /* 0x000fc800078e00ff */
[----:B------:R-:W-:Y:S05]  /*47150*/  RET.REL.NODEC R2 `(matmul_kernel) ;  /* 0xfffffb8c02a87950 */ /* 0x000fea0003c3ffff */
        .weak           $__internal_2_$__cuda_sm10x_tcgen05_guardrail_trap_unallocated_columns_being_dealloced
        .type           $__internal_2_$__cuda_sm10x_tcgen05_guardrail_trap_unallocated_columns_being_dealloced,@function
        .size           $__internal_2_$__cuda_sm10x_tcgen05_guardrail_trap_unallocated_columns_being_dealloced,(.L_x_20 - $__internal_2_$__cuda_sm10x_tcgen05_guardrail_trap_unallocated_columns_being_dealloced)
$__internal_2_$__cuda_sm10x_tcgen05_guardrail_trap_unallocated_columns_being_dealloced:
[----:B------:R-:W-:Y:S05]  /*47160*/  BPT.TRAP 0x1 ;  /* 0x000000040000795c */ /* 0x000fea0000300000 */
[----:B------:R-:W-:-:S04]  /*47170*/  IMAD.MOV.U32 R3, RZ, RZ, 0x0 ;  /* 0x00000000ff037424 */ /* 0x000fc800078e00ff */
[----:B------:R-:W-:Y:S05]  /*47180*/  RET.REL.NODEC R2 `(matmul_kernel) ;  /* 0xfffffb8c029c7950 */ /* 0x000fea0003c3ffff */
.L_x_17:
[----:B------:R-:W-:-:S00]  /*47190*/  BRA `(.L_x_17) ;  /* 0xfffffffc00fc7947 */ /* 0x000fc0000383ffff */
[----:B------:R-:W-:-:S00]  /*471a0*/  NOP ;  /* 0x0000000000007918 */ /* 0x000fc00000000000 */
        /* <DEDUP_REMOVED lines=13> */
.L_x_20:


//--------------------- .nv.shared.matmul_kernel  --------------------------
	.section	.nv.shared.matmul_kernel,"aw",@nobits
	.sectionflags	@""
	.align	16
	.zero		1024


//--------------------- .nv.shared.reserved.0     --------------------------
	.section	.nv.shared.reserved.0,"aw",@nobits
	.align	8
	.weak		__nv_reservedSMEM_offset_0_alias
	.size		__nv_reservedSMEM_offset_0_alias, 0, 64
	.other		__nv_reservedSMEM_offset_0_alias,@"STO_CUDA_RESERVED_SHARED STV_DEFAULT"
__nv_reservedSMEM_offset_0_alias:
	.zero		0
.nv.shared.reserved.0:
	.zero		64
	.weak		__nv_reservedSMEM_allocation_phase
	.type		__nv_reservedSMEM_allocation_phase,@object
	.size		__nv_reservedSMEM_allocation_phase,(.L_0 - __nv_reservedSMEM_allocation_phase)
__nv_reservedSMEM_allocation_phase:
	.zero		1
.L_0:
	.zero		7
	.weak		__nv_reservedSMEM_devtool_atexit_pc
	.type		__nv_reservedSMEM_devtool_atexit_pc,@object
	.size		__nv_reservedSMEM_devtool_atexit_pc,(__nv_reservedSMEM_allocation_mask - __nv_reservedSMEM_devtool_atexit_pc)
__nv_reservedSMEM_devtool_atexit_pc:
	.zero		8
	.weak		__nv_reservedSMEM_allocation_mask
	.type		__nv_reservedSMEM_allocation_mask,@object
	.size		__nv_reservedSMEM_allocation_mask,(.L_2 - __nv_reservedSMEM_allocation_mask)
__nv_reservedSMEM_allocation_mask:
	.zero		4
.L_2:


//--------------------- .nv.constant0.matmul_kernel --------------------------
	.section	.nv.constant0.matmul_kernel,"a",@progbits
	.sectionflags	@""
	.align	4
.nv.constant0.matmul_kernel:
	.zero		976


//--------------------- SYMBOLS --------------------------

	.type		.nv.reservedSmem.offset0,@object
	.size		.nv.reservedSmem.offset0,0x4
	.type		.nv.reservedSmem.cap,@object
	.size		.nv.reservedSmem.cap,0x4
